//
// Generated by NVIDIA NVVM Compiler
//
// Compiler Build ID: CL-36424714
// Cuda compilation tools, release 13.0, V13.0.88
// Based on NVVM 20.0.0
//

.version 9.0
.target sm_100
.address_size 64

	// .globl	_Z6matmulP6__halfS0_S0_iiiff
.extern .shared .align 16 .b8 shared_storage[];

.visible .entry _Z6matmulP6__halfS0_S0_iiiff(
	.param .u64 .ptr .align 1 _Z6matmulP6__halfS0_S0_iiiff_param_0,
	.param .u64 .ptr .align 1 _Z6matmulP6__halfS0_S0_iiiff_param_1,
	.param .u64 .ptr .align 1 _Z6matmulP6__halfS0_S0_iiiff_param_2,
	.param .u32 _Z6matmulP6__halfS0_S0_iiiff_param_3,
	.param .u32 _Z6matmulP6__halfS0_S0_iiiff_param_4,
	.param .u32 _Z6matmulP6__halfS0_S0_iiiff_param_5,
	.param .f32 _Z6matmulP6__halfS0_S0_iiiff_param_6,
	.param .f32 _Z6matmulP6__halfS0_S0_iiiff_param_7
)
{
	.local .align 16 .b8 	__local_depot0[64];
	.reg .b64 	%SP;
	.reg .b64 	%SPL;
	.reg .pred 	%p<7>;
	.reg .b16 	%rs<9>;
	.reg .b32 	%r<2185>;
	.reg .b32 	%f<3340>;
	.reg .b64 	%rd<346>;

	mov.u64 	%SPL, __local_depot0;
	ld.param.u64 	%rd10, [_Z6matmulP6__halfS0_S0_iiiff_param_0];
	ld.param.u64 	%rd11, [_Z6matmulP6__halfS0_S0_iiiff_param_1];
	ld.param.u32 	%r571, [_Z6matmulP6__halfS0_S0_iiiff_param_5];
	add.u64 	%rd1, %SPL, 0;
	add.u64 	%rd2, %SPL, 32;
	mov.u32 	%r636, shared_storage;
	cvt.u64.u32 	%rd79, %r636;
	cvta.shared.u64 	%rd80, %rd79;
	add.s64 	%rd81, %rd80, 8192;
	st.local.v2.u64 	[%rd1], {%rd80, %rd81};
	add.s64 	%rd82, %rd80, 24576;
	add.s64 	%rd83, %rd80, 16384;
	st.local.v2.u64 	[%rd1+16], {%rd83, %rd82};
	add.s64 	%rd84, %rd80, 40960;
	add.s64 	%rd85, %rd80, 32768;
	st.local.v2.u64 	[%rd2], {%rd85, %rd84};
	add.s64 	%rd86, %rd80, 57344;
	add.s64 	%rd87, %rd80, 49152;
	st.local.v2.u64 	[%rd2+16], {%rd87, %rd86};
	mov.u32 	%r637, %ctaid.y;
	mov.u32 	%r638, %tid.x;
	mov.u32 	%r639, %tid.y;
	mov.u32 	%r640, %tid.z;
	shl.b32 	%r641, %r640, 6;
	shl.b32 	%r642, %r639, 5;
	add.s32 	%r643, %r642, %r638;
	add.s32 	%r644, %r643, %r641;
	shr.u32 	%r645, %r644, 2;
	shl.b32 	%r646, %r638, 3;
	and.b32  	%r647, %r646, 24;
	shl.b32 	%r648, %r638, 7;
	and.b32  	%r649, %r648, 256;
	shl.b32 	%r650, %r644, 2;
	and.b32  	%r651, %r650, 240;
	and.b32  	%r652, %r646, 8;
	or.b32  	%r653, %r652, %r649;
	or.b32  	%r654, %r653, %r651;
	shl.b32 	%r655, %r637, 7;
	mov.u32 	%r656, %ctaid.x;
	shl.b32 	%r657, %r656, 7;
	shl.b32 	%r658, %r645, 5;
	and.b32  	%r659, %r658, 1048064;
	or.b32  	%r1, %r654, %r659;
	mul.wide.u32 	%rd88, %r1, 2;
	add.s64 	%rd13, %rd80, %rd88;
	// begin inline asm
	{ .reg .u64 smem_ptr; cvta.to.shared.u64 smem_ptr, %rd13; cvt.u32.u64 %r572, smem_ptr; }

	// end inline asm
	add.s32 	%r660, %r655, %r645;
	mul.lo.s32 	%r3, %r660, %r571;
	add.s32 	%r4, %r647, %r3;
	mul.wide.s32 	%rd89, %r4, 2;
	add.s64 	%rd14, %rd10, %rd89;
	// begin inline asm
	cp.async.cg.shared.global.L2::128B [%r572], [%rd14], 16;

	// end inline asm
	add.s32 	%r661, %r658, 1024;
	and.b32  	%r662, %r661, 2147483136;
	or.b32  	%r5, %r654, %r662;
	mul.wide.u32 	%rd90, %r5, 2;
	add.s64 	%rd15, %rd80, %rd90;
	// begin inline asm
	{ .reg .u64 smem_ptr; cvta.to.shared.u64 smem_ptr, %rd15; cvt.u32.u64 %r574, smem_ptr; }

	// end inline asm
	add.s32 	%r663, %r660, 32;
	mul.lo.s32 	%r7, %r663, %r571;
	add.s32 	%r8, %r647, %r7;
	mul.wide.s32 	%rd91, %r8, 2;
	add.s64 	%rd16, %rd10, %rd91;
	// begin inline asm
	cp.async.cg.shared.global.L2::128B [%r574], [%rd16], 16;

	// end inline asm
	add.s32 	%r664, %r658, 2048;
	and.b32  	%r665, %r664, 2147483136;
	or.b32  	%r9, %r654, %r665;
	mul.wide.u32 	%rd92, %r9, 2;
	add.s64 	%rd17, %rd80, %rd92;
	// begin inline asm
	{ .reg .u64 smem_ptr; cvta.to.shared.u64 smem_ptr, %rd17; cvt.u32.u64 %r576, smem_ptr; }

	// end inline asm
	add.s32 	%r666, %r660, 64;
	mul.lo.s32 	%r11, %r666, %r571;
	add.s32 	%r12, %r647, %r11;
	mul.wide.s32 	%rd93, %r12, 2;
	add.s64 	%rd18, %rd10, %rd93;
	// begin inline asm
	cp.async.cg.shared.global.L2::128B [%r576], [%rd18], 16;

	// end inline asm
	add.s32 	%r667, %r658, 3072;
	and.b32  	%r668, %r667, 2147483136;
	or.b32  	%r13, %r654, %r668;
	mul.wide.u32 	%rd94, %r13, 2;
	add.s64 	%rd19, %rd80, %rd94;
	// begin inline asm
	{ .reg .u64 smem_ptr; cvta.to.shared.u64 smem_ptr, %rd19; cvt.u32.u64 %r578, smem_ptr; }

	// end inline asm
	add.s32 	%r669, %r660, 96;
	mul.lo.s32 	%r15, %r669, %r571;
	add.s32 	%r16, %r647, %r15;
	mul.wide.s32 	%rd95, %r16, 2;
	add.s64 	%rd20, %rd10, %rd95;
	// begin inline asm
	cp.async.cg.shared.global.L2::128B [%r578], [%rd20], 16;

	// end inline asm
	add.s64 	%rd21, %rd13, 32768;
	// begin inline asm
	{ .reg .u64 smem_ptr; cvta.to.shared.u64 smem_ptr, %rd21; cvt.u32.u64 %r580, smem_ptr; }

	// end inline asm
	add.s32 	%r670, %r657, %r645;
	mul.lo.s32 	%r18, %r670, %r571;
	add.s32 	%r19, %r647, %r18;
	mul.wide.s32 	%rd96, %r19, 2;
	add.s64 	%rd22, %rd11, %rd96;
	// begin inline asm
	cp.async.cg.shared.global.L2::128B [%r580], [%rd22], 16;

	// end inline asm
	add.s64 	%rd23, %rd15, 32768;
	// begin inline asm
	{ .reg .u64 smem_ptr; cvta.to.shared.u64 smem_ptr, %rd23; cvt.u32.u64 %r582, smem_ptr; }

	// end inline asm
	add.s32 	%r671, %r670, 32;
	mul.lo.s32 	%r21, %r671, %r571;
	add.s32 	%r22, %r647, %r21;
	mul.wide.s32 	%rd97, %r22, 2;
	add.s64 	%rd24, %rd11, %rd97;
	// begin inline asm
	cp.async.cg.shared.global.L2::128B [%r582], [%rd24], 16;

	// end inline asm
	add.s64 	%rd25, %rd17, 32768;
	// begin inline asm
	{ .reg .u64 smem_ptr; cvta.to.shared.u64 smem_ptr, %rd25; cvt.u32.u64 %r584, smem_ptr; }

	// end inline asm
	add.s32 	%r672, %r670, 64;
	mul.lo.s32 	%r24, %r672, %r571;
	add.s32 	%r25, %r647, %r24;
	mul.wide.s32 	%rd98, %r25, 2;
	add.s64 	%rd26, %rd11, %rd98;
	// begin inline asm
	cp.async.cg.shared.global.L2::128B [%r584], [%rd26], 16;

	// end inline asm
	add.s64 	%rd27, %rd19, 32768;
	// begin inline asm
	{ .reg .u64 smem_ptr; cvta.to.shared.u64 smem_ptr, %rd27; cvt.u32.u64 %r586, smem_ptr; }

	// end inline asm
	add.s32 	%r673, %r670, 96;
	mul.lo.s32 	%r27, %r673, %r571;
	add.s32 	%r28, %r647, %r27;
	mul.wide.s32 	%rd99, %r28, 2;
	add.s64 	%rd28, %rd11, %rd99;
	// begin inline asm
	cp.async.cg.shared.global.L2::128B [%r586], [%rd28], 16;

	// end inline asm
	// begin inline asm
	cp.async.commit_group;

	// end inline asm
	add.s64 	%rd29, %rd13, 8192;
	// begin inline asm
	{ .reg .u64 smem_ptr; cvta.to.shared.u64 smem_ptr, %rd29; cvt.u32.u64 %r588, smem_ptr; }

	// end inline asm
	cvt.s64.s32 	%rd100, %r3;
	cvt.u64.u32 	%rd101, %r647;
	add.s64 	%rd102, %rd101, %rd100;
	shl.b64 	%rd103, %rd102, 1;
	add.s64 	%rd104, %rd10, %rd103;
	add.s64 	%rd30, %rd104, 64;
	// begin inline asm
	cp.async.cg.shared.global.L2::128B [%r588], [%rd30], 16;

	// end inline asm
	add.s64 	%rd31, %rd15, 8192;
	// begin inline asm
	{ .reg .u64 smem_ptr; cvta.to.shared.u64 smem_ptr, %rd31; cvt.u32.u64 %r590, smem_ptr; }

	// end inline asm
	cvt.s64.s32 	%rd105, %r7;
	add.s64 	%rd106, %rd101, %rd105;
	shl.b64 	%rd107, %rd106, 1;
	add.s64 	%rd108, %rd10, %rd107;
	add.s64 	%rd32, %rd108, 64;
	// begin inline asm
	cp.async.cg.shared.global.L2::128B [%r590], [%rd32], 16;

	// end inline asm
	add.s64 	%rd33, %rd17, 8192;
	// begin inline asm
	{ .reg .u64 smem_ptr; cvta.to.shared.u64 smem_ptr, %rd33; cvt.u32.u64 %r592, smem_ptr; }

	// end inline asm
	cvt.s64.s32 	%rd109, %r11;
	add.s64 	%rd110, %rd101, %rd109;
	shl.b64 	%rd111, %rd110, 1;
	add.s64 	%rd112, %rd10, %rd111;
	add.s64 	%rd34, %rd112, 64;
	// begin inline asm
	cp.async.cg.shared.global.L2::128B [%r592], [%rd34], 16;

	// end inline asm
	add.s64 	%rd35, %rd19, 8192;
	// begin inline asm
	{ .reg .u64 smem_ptr; cvta.to.shared.u64 smem_ptr, %rd35; cvt.u32.u64 %r594, smem_ptr; }

	// end inline asm
	cvt.s64.s32 	%rd113, %r15;
	add.s64 	%rd114, %rd101, %rd113;
	shl.b64 	%rd115, %rd114, 1;
	add.s64 	%rd116, %rd10, %rd115;
	add.s64 	%rd36, %rd116, 64;
	// begin inline asm
	cp.async.cg.shared.global.L2::128B [%r594], [%rd36], 16;

	// end inline asm
	add.s64 	%rd37, %rd13, 40960;
	// begin inline asm
	{ .reg .u64 smem_ptr; cvta.to.shared.u64 smem_ptr, %rd37; cvt.u32.u64 %r596, smem_ptr; }

	// end inline asm
	cvt.s64.s32 	%rd117, %r18;
	add.s64 	%rd118, %rd101, %rd117;
	shl.b64 	%rd119, %rd118, 1;
	add.s64 	%rd120, %rd11, %rd119;
	add.s64 	%rd38, %rd120, 64;
	// begin inline asm
	cp.async.cg.shared.global.L2::128B [%r596], [%rd38], 16;

	// end inline asm
	add.s64 	%rd39, %rd15, 40960;
	// begin inline asm
	{ .reg .u64 smem_ptr; cvta.to.shared.u64 smem_ptr, %rd39; cvt.u32.u64 %r598, smem_ptr; }

	// end inline asm
	cvt.s64.s32 	%rd121, %r21;
	add.s64 	%rd122, %rd101, %rd121;
	shl.b64 	%rd123, %rd122, 1;
	add.s64 	%rd124, %rd11, %rd123;
	add.s64 	%rd40, %rd124, 64;
	// begin inline asm
	cp.async.cg.shared.global.L2::128B [%r598], [%rd40], 16;

	// end inline asm
	add.s64 	%rd41, %rd17, 40960;
	// begin inline asm
	{ .reg .u64 smem_ptr; cvta.to.shared.u64 smem_ptr, %rd41; cvt.u32.u64 %r600, smem_ptr; }

	// end inline asm
	cvt.s64.s32 	%rd125, %r24;
	add.s64 	%rd126, %rd101, %rd125;
	shl.b64 	%rd127, %rd126, 1;
	add.s64 	%rd128, %rd11, %rd127;
	add.s64 	%rd42, %rd128, 64;
	// begin inline asm
	cp.async.cg.shared.global.L2::128B [%r600], [%rd42], 16;

	// end inline asm
	add.s64 	%rd43, %rd19, 40960;
	// begin inline asm
	{ .reg .u64 smem_ptr; cvta.to.shared.u64 smem_ptr, %rd43; cvt.u32.u64 %r602, smem_ptr; }

	// end inline asm
	cvt.s64.s32 	%rd129, %r27;
	add.s64 	%rd130, %rd101, %rd129;
	shl.b64 	%rd131, %rd130, 1;
	add.s64 	%rd132, %rd11, %rd131;
	add.s64 	%rd44, %rd132, 64;
	// begin inline asm
	cp.async.cg.shared.global.L2::128B [%r602], [%rd44], 16;

	// end inline asm
	// begin inline asm
	cp.async.commit_group;

	// end inline asm
	add.s64 	%rd45, %rd13, 16384;
	// begin inline asm
	{ .reg .u64 smem_ptr; cvta.to.shared.u64 smem_ptr, %rd45; cvt.u32.u64 %r604, smem_ptr; }

	// end inline asm
	add.s64 	%rd46, %rd104, 128;
	// begin inline asm
	cp.async.cg.shared.global.L2::128B [%r604], [%rd46], 16;

	// end inline asm
	add.s64 	%rd47, %rd15, 16384;
	// begin inline asm
	{ .reg .u64 smem_ptr; cvta.to.shared.u64 smem_ptr, %rd47; cvt.u32.u64 %r606, smem_ptr; }

	// end inline asm
	add.s64 	%rd48, %rd108, 128;
	// begin inline asm
	cp.async.cg.shared.global.L2::128B [%r606], [%rd48], 16;

	// end inline asm
	add.s64 	%rd49, %rd17, 16384;
	// begin inline asm
	{ .reg .u64 smem_ptr; cvta.to.shared.u64 smem_ptr, %rd49; cvt.u32.u64 %r608, smem_ptr; }

	// end inline asm
	add.s64 	%rd50, %rd112, 128;
	// begin inline asm
	cp.async.cg.shared.global.L2::128B [%r608], [%rd50], 16;

	// end inline asm
	add.s64 	%rd51, %rd19, 16384;
	// begin inline asm
	{ .reg .u64 smem_ptr; cvta.to.shared.u64 smem_ptr, %rd51; cvt.u32.u64 %r610, smem_ptr; }

	// end inline asm
	add.s64 	%rd52, %rd116, 128;
	// begin inline asm
	cp.async.cg.shared.global.L2::128B [%r610], [%rd52], 16;

	// end inline asm
	add.s64 	%rd53, %rd13, 49152;
	// begin inline asm
	{ .reg .u64 smem_ptr; cvta.to.shared.u64 smem_ptr, %rd53; cvt.u32.u64 %r612, smem_ptr; }

	// end inline asm
	add.s64 	%rd54, %rd120, 128;
	// begin inline asm
	cp.async.cg.shared.global.L2::128B [%r612], [%rd54], 16;

	// end inline asm
	add.s64 	%rd55, %rd15, 49152;
	// begin inline asm
	{ .reg .u64 smem_ptr; cvta.to.shared.u64 smem_ptr, %rd55; cvt.u32.u64 %r614, smem_ptr; }

	// end inline asm
	add.s64 	%rd56, %rd124, 128;
	// begin inline asm
	cp.async.cg.shared.global.L2::128B [%r614], [%rd56], 16;

	// end inline asm
	add.s64 	%rd57, %rd17, 49152;
	// begin inline asm
	{ .reg .u64 smem_ptr; cvta.to.shared.u64 smem_ptr, %rd57; cvt.u32.u64 %r616, smem_ptr; }

	// end inline asm
	add.s64 	%rd58, %rd128, 128;
	// begin inline asm
	cp.async.cg.shared.global.L2::128B [%r616], [%rd58], 16;

	// end inline asm
	add.s64 	%rd59, %rd19, 49152;
	// begin inline asm
	{ .reg .u64 smem_ptr; cvta.to.shared.u64 smem_ptr, %rd59; cvt.u32.u64 %r618, smem_ptr; }

	// end inline asm
	add.s64 	%rd60, %rd132, 128;
	// begin inline asm
	cp.async.cg.shared.global.L2::128B [%r618], [%rd60], 16;

	// end inline asm
	// begin inline asm
	cp.async.commit_group;

	// end inline asm
	add.s64 	%rd61, %rd13, 24576;
	// begin inline asm
	{ .reg .u64 smem_ptr; cvta.to.shared.u64 smem_ptr, %rd61; cvt.u32.u64 %r620, smem_ptr; }

	// end inline asm
	add.s64 	%rd62, %rd104, 192;
	// begin inline asm
	cp.async.cg.shared.global.L2::128B [%r620], [%rd62], 16;

	// end inline asm
	add.s64 	%rd63, %rd15, 24576;
	// begin inline asm
	{ .reg .u64 smem_ptr; cvta.to.shared.u64 smem_ptr, %rd63; cvt.u32.u64 %r622, smem_ptr; }

	// end inline asm
	add.s64 	%rd64, %rd108, 192;
	// begin inline asm
	cp.async.cg.shared.global.L2::128B [%r622], [%rd64], 16;

	// end inline asm
	add.s64 	%rd65, %rd17, 24576;
	// begin inline asm
	{ .reg .u64 smem_ptr; cvta.to.shared.u64 smem_ptr, %rd65; cvt.u32.u64 %r624, smem_ptr; }

	// end inline asm
	add.s64 	%rd66, %rd112, 192;
	// begin inline asm
	cp.async.cg.shared.global.L2::128B [%r624], [%rd66], 16;

	// end inline asm
	add.s64 	%rd67, %rd19, 24576;
	// begin inline asm
	{ .reg .u64 smem_ptr; cvta.to.shared.u64 smem_ptr, %rd67; cvt.u32.u64 %r626, smem_ptr; }

	// end inline asm
	add.s64 	%rd68, %rd116, 192;
	// begin inline asm
	cp.async.cg.shared.global.L2::128B [%r626], [%rd68], 16;

	// end inline asm
	add.s64 	%rd69, %rd13, 57344;
	// begin inline asm
	{ .reg .u64 smem_ptr; cvta.to.shared.u64 smem_ptr, %rd69; cvt.u32.u64 %r628, smem_ptr; }

	// end inline asm
	add.s64 	%rd70, %rd120, 192;
	// begin inline asm
	cp.async.cg.shared.global.L2::128B [%r628], [%rd70], 16;

	// end inline asm
	add.s64 	%rd71, %rd15, 57344;
	// begin inline asm
	{ .reg .u64 smem_ptr; cvta.to.shared.u64 smem_ptr, %rd71; cvt.u32.u64 %r630, smem_ptr; }

	// end inline asm
	add.s64 	%rd72, %rd124, 192;
	// begin inline asm
	cp.async.cg.shared.global.L2::128B [%r630], [%rd72], 16;

	// end inline asm
	add.s64 	%rd73, %rd17, 57344;
	// begin inline asm
	{ .reg .u64 smem_ptr; cvta.to.shared.u64 smem_ptr, %rd73; cvt.u32.u64 %r632, smem_ptr; }

	// end inline asm
	add.s64 	%rd74, %rd128, 192;
	// begin inline asm
	cp.async.cg.shared.global.L2::128B [%r632], [%rd74], 16;

	// end inline asm
	add.s64 	%rd75, %rd19, 57344;
	// begin inline asm
	{ .reg .u64 smem_ptr; cvta.to.shared.u64 smem_ptr, %rd75; cvt.u32.u64 %r634, smem_ptr; }

	// end inline asm
	add.s64 	%rd76, %rd132, 192;
	// begin inline asm
	cp.async.cg.shared.global.L2::128B [%r634], [%rd76], 16;

	// end inline asm
	// begin inline asm
	cp.async.commit_group;

	// end inline asm
	// begin inline asm
	cp.async.wait_group 3;

	// end inline asm
	bar.sync 	0;
	shl.b32 	%r674, %r640, 12;
	add.s32 	%r675, %r636, %r674;
	mov.b32 	%r676, 16;
	wmma.load.a.sync.aligned.row.m16n16k16.shared.f16 	{%r2076, %r2075, %r2074, %r2073, %r2072, %r2071, %r2070, %r2069}, [%r675], %r676;
	add.s32 	%r677, %r675, 1024;
	wmma.load.a.sync.aligned.row.m16n16k16.shared.f16 	{%r2068, %r2067, %r2066, %r2065, %r2064, %r2063, %r2062, %r2061}, [%r677], %r676;
	add.s32 	%r678, %r675, 2048;
	wmma.load.a.sync.aligned.row.m16n16k16.shared.f16 	{%r2060, %r2059, %r2058, %r2057, %r2056, %r2055, %r2054, %r2053}, [%r678], %r676;
	add.s32 	%r679, %r675, 3072;
	wmma.load.a.sync.aligned.row.m16n16k16.shared.f16 	{%r2052, %r2051, %r2050, %r2049, %r2048, %r2047, %r2046, %r2045}, [%r679], %r676;
	shl.b32 	%r680, %r639, 12;
	add.s32 	%r681, %r636, %r680;
	add.s32 	%r682, %r681, 32768;
	wmma.load.b.sync.aligned.col.m16n16k16.shared.f16 	{%r2108, %r2107, %r2106, %r2105, %r2104, %r2103, %r2102, %r2101}, [%r682], %r676;
	add.s32 	%r683, %r681, 33792;
	wmma.load.b.sync.aligned.col.m16n16k16.shared.f16 	{%r2100, %r2099, %r2098, %r2097, %r2096, %r2095, %r2094, %r2093}, [%r683], %r676;
	add.s32 	%r684, %r681, 34816;
	wmma.load.b.sync.aligned.col.m16n16k16.shared.f16 	{%r2092, %r2091, %r2090, %r2089, %r2088, %r2087, %r2086, %r2085}, [%r684], %r676;
	add.s32 	%r685, %r681, 35840;
	wmma.load.b.sync.aligned.col.m16n16k16.shared.f16 	{%r2084, %r2083, %r2082, %r2081, %r2080, %r2079, %r2078, %r2077}, [%r685], %r676;
	shr.s32 	%r686, %r571, 31;
	shr.u32 	%r687, %r686, 27;
	add.s32 	%r688, %r571, %r687;
	shr.s32 	%r117, %r688, 5;
	add.s32 	%r118, %r117, -4;
	setp.lt.s32 	%p1, %r571, 160;
	mov.f32 	%f3084, 0f00000000;
	mov.f32 	%f3085, %f3084;
	mov.f32 	%f3086, %f3084;
	mov.f32 	%f3087, %f3084;
	mov.f32 	%f3088, %f3084;
	mov.f32 	%f3089, %f3084;
	mov.f32 	%f3090, %f3084;
	mov.f32 	%f3091, %f3084;
	mov.f32 	%f3092, %f3084;
	mov.f32 	%f3093, %f3084;
	mov.f32 	%f3094, %f3084;
	mov.f32 	%f3095, %f3084;
	mov.f32 	%f3096, %f3084;
	mov.f32 	%f3097, %f3084;
	mov.f32 	%f3098, %f3084;
	mov.f32 	%f3099, %f3084;
	mov.f32 	%f3100, %f3084;
	mov.f32 	%f3101, %f3084;
	mov.f32 	%f3102, %f3084;
	mov.f32 	%f3103, %f3084;
	mov.f32 	%f3104, %f3084;
	mov.f32 	%f3105, %f3084;
	mov.f32 	%f3106, %f3084;
	mov.f32 	%f3107, %f3084;
	mov.f32 	%f3108, %f3084;
	mov.f32 	%f3109, %f3084;
	mov.f32 	%f3110, %f3084;
	mov.f32 	%f3111, %f3084;
	mov.f32 	%f3112, %f3084;
	mov.f32 	%f3113, %f3084;
	mov.f32 	%f3114, %f3084;
	mov.f32 	%f3115, %f3084;
	mov.f32 	%f3116, %f3084;
	mov.f32 	%f3117, %f3084;
	mov.f32 	%f3118, %f3084;
	mov.f32 	%f3119, %f3084;
	mov.f32 	%f3120, %f3084;
	mov.f32 	%f3121, %f3084;
	mov.f32 	%f3122, %f3084;
	mov.f32 	%f3123, %f3084;
	mov.f32 	%f3124, %f3084;
	mov.f32 	%f3125, %f3084;
	mov.f32 	%f3126, %f3084;
	mov.f32 	%f3127, %f3084;
	mov.f32 	%f3128, %f3084;
	mov.f32 	%f3129, %f3084;
	mov.f32 	%f3130, %f3084;
	mov.f32 	%f3131, %f3084;
	mov.f32 	%f3132, %f3084;
	mov.f32 	%f3133, %f3084;
	mov.f32 	%f3134, %f3084;
	mov.f32 	%f3135, %f3084;
	mov.f32 	%f3136, %f3084;
	mov.f32 	%f3137, %f3084;
	mov.f32 	%f3138, %f3084;
	mov.f32 	%f3139, %f3084;
	mov.f32 	%f3140, %f3084;
	mov.f32 	%f3141, %f3084;
	mov.f32 	%f3142, %f3084;
	mov.f32 	%f3143, %f3084;
	mov.f32 	%f3144, %f3084;
	mov.f32 	%f3145, %f3084;
	mov.f32 	%f3146, %f3084;
	mov.f32 	%f3147, %f3084;
	mov.f32 	%f3148, %f3084;
	mov.f32 	%f3149, %f3084;
	mov.f32 	%f3150, %f3084;
	mov.f32 	%f3151, %f3084;
	mov.f32 	%f3152, %f3084;
	mov.f32 	%f3153, %f3084;
	mov.f32 	%f3154, %f3084;
	mov.f32 	%f3155, %f3084;
	mov.f32 	%f3156, %f3084;
	mov.f32 	%f3157, %f3084;
	mov.f32 	%f3158, %f3084;
	mov.f32 	%f3159, %f3084;
	mov.f32 	%f3160, %f3084;
	mov.f32 	%f3161, %f3084;
	mov.f32 	%f3162, %f3084;
	mov.f32 	%f3163, %f3084;
	mov.f32 	%f3164, %f3084;
	mov.f32 	%f3165, %f3084;
	mov.f32 	%f3166, %f3084;
	mov.f32 	%f3167, %f3084;
	mov.f32 	%f3168, %f3084;
	mov.f32 	%f3169, %f3084;
	mov.f32 	%f3170, %f3084;
	mov.f32 	%f3171, %f3084;
	mov.f32 	%f3172, %f3084;
	mov.f32 	%f3173, %f3084;
	mov.f32 	%f3174, %f3084;
	mov.f32 	%f3175, %f3084;
	mov.f32 	%f3176, %f3084;
	mov.f32 	%f3177, %f3084;
	mov.f32 	%f3178, %f3084;
	mov.f32 	%f3179, %f3084;
	mov.f32 	%f3180, %f3084;
	mov.f32 	%f3181, %f3084;
	mov.f32 	%f3182, %f3084;
	mov.f32 	%f3183, %f3084;
	mov.f32 	%f3184, %f3084;
	mov.f32 	%f3185, %f3084;
	mov.f32 	%f3186, %f3084;
	mov.f32 	%f3187, %f3084;
	mov.f32 	%f3188, %f3084;
	mov.f32 	%f3189, %f3084;
	mov.f32 	%f3190, %f3084;
	mov.f32 	%f3191, %f3084;
	mov.f32 	%f3192, %f3084;
	mov.f32 	%f3193, %f3084;
	mov.f32 	%f3194, %f3084;
	mov.f32 	%f3195, %f3084;
	mov.f32 	%f3196, %f3084;
	mov.f32 	%f3197, %f3084;
	mov.f32 	%f3198, %f3084;
	mov.f32 	%f3199, %f3084;
	mov.f32 	%f3200, %f3084;
	mov.f32 	%f3201, %f3084;
	mov.f32 	%f3202, %f3084;
	mov.f32 	%f3203, %f3084;
	mov.f32 	%f3204, %f3084;
	mov.f32 	%f3205, %f3084;
	mov.f32 	%f3206, %f3084;
	mov.f32 	%f3207, %f3084;
	mov.f32 	%f3208, %f3084;
	mov.f32 	%f3209, %f3084;
	mov.f32 	%f3210, %f3084;
	mov.f32 	%f3211, %f3084;
	@%p1 bra 	$L__BB0_7;
	max.s32 	%r119, %r118, 1;
	and.b32  	%r120, %r119, 3;
	setp.lt.u32 	%p2, %r571, 256;
	mov.b32 	%r1971, 0;
	mov.f32 	%f3084, 0f00000000;
	@%p2 bra 	$L__BB0_4;
	and.b32  	%r1971, %r119, 134217724;
	neg.s32 	%r2117, %r1971;
	add.s32 	%r2116, %r19, 128;
	add.s32 	%r2115, %r22, 128;
	add.s32 	%r2114, %r25, 128;
	add.s32 	%r2113, %r28, 128;
	add.s32 	%r2112, %r16, 128;
	add.s32 	%r2111, %r12, 128;
	add.s32 	%r2110, %r8, 128;
	add.s32 	%r2109, %r4, 128;
	mov.f32 	%f3084, 0f00000000;
	mov.f32 	%f3085, %f3084;
	mov.f32 	%f3086, %f3084;
	mov.f32 	%f3087, %f3084;
	mov.f32 	%f3088, %f3084;
	mov.f32 	%f3089, %f3084;
	mov.f32 	%f3090, %f3084;
	mov.f32 	%f3091, %f3084;
	mov.f32 	%f3092, %f3084;
	mov.f32 	%f3093, %f3084;
	mov.f32 	%f3094, %f3084;
	mov.f32 	%f3095, %f3084;
	mov.f32 	%f3096, %f3084;
	mov.f32 	%f3097, %f3084;
	mov.f32 	%f3098, %f3084;
	mov.f32 	%f3099, %f3084;
	mov.f32 	%f3100, %f3084;
	mov.f32 	%f3101, %f3084;
	mov.f32 	%f3102, %f3084;
	mov.f32 	%f3103, %f3084;
	mov.f32 	%f3104, %f3084;
	mov.f32 	%f3105, %f3084;
	mov.f32 	%f3106, %f3084;
	mov.f32 	%f3107, %f3084;
	mov.f32 	%f3108, %f3084;
	mov.f32 	%f3109, %f3084;
	mov.f32 	%f3110, %f3084;
	mov.f32 	%f3111, %f3084;
	mov.f32 	%f3112, %f3084;
	mov.f32 	%f3113, %f3084;
	mov.f32 	%f3114, %f3084;
	mov.f32 	%f3115, %f3084;
	mov.f32 	%f3116, %f3084;
	mov.f32 	%f3117, %f3084;
	mov.f32 	%f3118, %f3084;
	mov.f32 	%f3119, %f3084;
	mov.f32 	%f3120, %f3084;
	mov.f32 	%f3121, %f3084;
	mov.f32 	%f3122, %f3084;
	mov.f32 	%f3123, %f3084;
	mov.f32 	%f3124, %f3084;
	mov.f32 	%f3125, %f3084;
	mov.f32 	%f3126, %f3084;
	mov.f32 	%f3127, %f3084;
	mov.f32 	%f3128, %f3084;
	mov.f32 	%f3129, %f3084;
	mov.f32 	%f3130, %f3084;
	mov.f32 	%f3131, %f3084;
	mov.f32 	%f3132, %f3084;
	mov.f32 	%f3133, %f3084;
	mov.f32 	%f3134, %f3084;
	mov.f32 	%f3135, %f3084;
	mov.f32 	%f3136, %f3084;
	mov.f32 	%f3137, %f3084;
	mov.f32 	%f3138, %f3084;
	mov.f32 	%f3139, %f3084;
	mov.f32 	%f3140, %f3084;
	mov.f32 	%f3141, %f3084;
	mov.f32 	%f3142, %f3084;
	mov.f32 	%f3143, %f3084;
	mov.f32 	%f3144, %f3084;
	mov.f32 	%f3145, %f3084;
	mov.f32 	%f3146, %f3084;
	mov.f32 	%f3147, %f3084;
	mov.f32 	%f3148, %f3084;
	mov.f32 	%f3149, %f3084;
	mov.f32 	%f3150, %f3084;
	mov.f32 	%f3151, %f3084;
	mov.f32 	%f3152, %f3084;
	mov.f32 	%f3153, %f3084;
	mov.f32 	%f3154, %f3084;
	mov.f32 	%f3155, %f3084;
	mov.f32 	%f3156, %f3084;
	mov.f32 	%f3157, %f3084;
	mov.f32 	%f3158, %f3084;
	mov.f32 	%f3159, %f3084;
	mov.f32 	%f3160, %f3084;
	mov.f32 	%f3161, %f3084;
	mov.f32 	%f3162, %f3084;
	mov.f32 	%f3163, %f3084;
	mov.f32 	%f3164, %f3084;
	mov.f32 	%f3165, %f3084;
	mov.f32 	%f3166, %f3084;
	mov.f32 	%f3167, %f3084;
	mov.f32 	%f3168, %f3084;
	mov.f32 	%f3169, %f3084;
	mov.f32 	%f3170, %f3084;
	mov.f32 	%f3171, %f3084;
	mov.f32 	%f3172, %f3084;
	mov.f32 	%f3173, %f3084;
	mov.f32 	%f3174, %f3084;
	mov.f32 	%f3175, %f3084;
	mov.f32 	%f3176, %f3084;
	mov.f32 	%f3177, %f3084;
	mov.f32 	%f3178, %f3084;
	mov.f32 	%f3179, %f3084;
	mov.f32 	%f3180, %f3084;
	mov.f32 	%f3181, %f3084;
	mov.f32 	%f3182, %f3084;
	mov.f32 	%f3183, %f3084;
	mov.f32 	%f3184, %f3084;
	mov.f32 	%f3185, %f3084;
	mov.f32 	%f3186, %f3084;
	mov.f32 	%f3187, %f3084;
	mov.f32 	%f3188, %f3084;
	mov.f32 	%f3189, %f3084;
	mov.f32 	%f3190, %f3084;
	mov.f32 	%f3191, %f3084;
	mov.f32 	%f3192, %f3084;
	mov.f32 	%f3193, %f3084;
	mov.f32 	%f3194, %f3084;
	mov.f32 	%f3195, %f3084;
	mov.f32 	%f3196, %f3084;
	mov.f32 	%f3197, %f3084;
	mov.f32 	%f3198, %f3084;
	mov.f32 	%f3199, %f3084;
	mov.f32 	%f3200, %f3084;
	mov.f32 	%f3201, %f3084;
	mov.f32 	%f3202, %f3084;
	mov.f32 	%f3203, %f3084;
	mov.f32 	%f3204, %f3084;
	mov.f32 	%f3205, %f3084;
	mov.f32 	%f3206, %f3084;
	mov.f32 	%f3207, %f3084;
	mov.f32 	%f3208, %f3084;
	mov.f32 	%f3209, %f3084;
	mov.f32 	%f3210, %f3084;
	mov.f32 	%f3211, %f3084;
$L__BB0_3:
	.pragma "nounroll";
	ld.param.u64 	%rd341, [_Z6matmulP6__halfS0_S0_iiiff_param_1];
	ld.param.u64 	%rd339, [_Z6matmulP6__halfS0_S0_iiiff_param_0];
	mov.u32 	%r722, %tid.z;
	shl.b32 	%r723, %r722, 12;
	mov.u32 	%r724, shared_storage;
	add.s32 	%r725, %r724, %r723;
	add.s32 	%r726, %r725, 512;
	mov.b32 	%r727, 16;
	wmma.load.a.sync.aligned.row.m16n16k16.shared.f16 	{%r728, %r729, %r730, %r731, %r732, %r733, %r734, %r735}, [%r726], %r727;
	add.s32 	%r736, %r725, 1536;
	wmma.load.a.sync.aligned.row.m16n16k16.shared.f16 	{%r737, %r738, %r739, %r740, %r741, %r742, %r743, %r744}, [%r736], %r727;
	add.s32 	%r745, %r725, 2560;
	wmma.load.a.sync.aligned.row.m16n16k16.shared.f16 	{%r746, %r747, %r748, %r749, %r750, %r751, %r752, %r753}, [%r745], %r727;
	add.s32 	%r754, %r725, 3584;
	wmma.load.a.sync.aligned.row.m16n16k16.shared.f16 	{%r755, %r756, %r757, %r758, %r759, %r760, %r761, %r762}, [%r754], %r727;
	mov.u32 	%r763, %tid.y;
	shl.b32 	%r764, %r763, 12;
	add.s32 	%r765, %r724, %r764;
	add.s32 	%r766, %r765, 32768;
	add.s32 	%r767, %r765, 33280;
	wmma.load.b.sync.aligned.col.m16n16k16.shared.f16 	{%r768, %r769, %r770, %r771, %r772, %r773, %r774, %r775}, [%r767], %r727;
	add.s32 	%r776, %r765, 34304;
	wmma.load.b.sync.aligned.col.m16n16k16.shared.f16 	{%r777, %r778, %r779, %r780, %r781, %r782, %r783, %r784}, [%r776], %r727;
	add.s32 	%r785, %r765, 35328;
	wmma.load.b.sync.aligned.col.m16n16k16.shared.f16 	{%r786, %r787, %r788, %r789, %r790, %r791, %r792, %r793}, [%r785], %r727;
	add.s32 	%r794, %r765, 36352;
	wmma.load.b.sync.aligned.col.m16n16k16.shared.f16 	{%r795, %r796, %r797, %r798, %r799, %r800, %r801, %r802}, [%r794], %r727;
	wmma.mma.sync.aligned.row.col.m16n16k16.f32.f32 {%f772, %f773, %f774, %f775, %f776, %f777, %f778, %f779}, {%r2076, %r2075, %r2074, %r2073, %r2072, %r2071, %r2070, %r2069}, {%r2108, %r2107, %r2106, %r2105, %r2104, %r2103, %r2102, %r2101}, {%f3211, %f3210, %f3209, %f3208, %f3207, %f3206, %f3205, %f3204};
	wmma.mma.sync.aligned.row.col.m16n16k16.f32.f32 {%f780, %f781, %f782, %f783, %f784, %f785, %f786, %f787}, {%r2076, %r2075, %r2074, %r2073, %r2072, %r2071, %r2070, %r2069}, {%r2100, %r2099, %r2098, %r2097, %r2096, %r2095, %r2094, %r2093}, {%f3203, %f3202, %f3201, %f3200, %f3199, %f3198, %f3197, %f3196};
	wmma.mma.sync.aligned.row.col.m16n16k16.f32.f32 {%f788, %f789, %f790, %f791, %f792, %f793, %f794, %f795}, {%r2076, %r2075, %r2074, %r2073, %r2072, %r2071, %r2070, %r2069}, {%r2092, %r2091, %r2090, %r2089, %r2088, %r2087, %r2086, %r2085}, {%f3195, %f3194, %f3193, %f3192, %f3191, %f3190, %f3189, %f3188};
	wmma.mma.sync.aligned.row.col.m16n16k16.f32.f32 {%f796, %f797, %f798, %f799, %f800, %f801, %f802, %f803}, {%r2076, %r2075, %r2074, %r2073, %r2072, %r2071, %r2070, %r2069}, {%r2084, %r2083, %r2082, %r2081, %r2080, %r2079, %r2078, %r2077}, {%f3187, %f3186, %f3185, %f3184, %f3183, %f3182, %f3181, %f3180};
	wmma.mma.sync.aligned.row.col.m16n16k16.f32.f32 {%f804, %f805, %f806, %f807, %f808, %f809, %f810, %f811}, {%r2068, %r2067, %r2066, %r2065, %r2064, %r2063, %r2062, %r2061}, {%r2108, %r2107, %r2106, %r2105, %r2104, %r2103, %r2102, %r2101}, {%f3179, %f3178, %f3177, %f3176, %f3175, %f3174, %f3173, %f3172};
	wmma.mma.sync.aligned.row.col.m16n16k16.f32.f32 {%f812, %f813, %f814, %f815, %f816, %f817, %f818, %f819}, {%r2068, %r2067, %r2066, %r2065, %r2064, %r2063, %r2062, %r2061}, {%r2100, %r2099, %r2098, %r2097, %r2096, %r2095, %r2094, %r2093}, {%f3171, %f3170, %f3169, %f3168, %f3167, %f3166, %f3165, %f3164};
	wmma.mma.sync.aligned.row.col.m16n16k16.f32.f32 {%f820, %f821, %f822, %f823, %f824, %f825, %f826, %f827}, {%r2068, %r2067, %r2066, %r2065, %r2064, %r2063, %r2062, %r2061}, {%r2092, %r2091, %r2090, %r2089, %r2088, %r2087, %r2086, %r2085}, {%f3163, %f3162, %f3161, %f3160, %f3159, %f3158, %f3157, %f3156};
	wmma.mma.sync.aligned.row.col.m16n16k16.f32.f32 {%f828, %f829, %f830, %f831, %f832, %f833, %f834, %f835}, {%r2068, %r2067, %r2066, %r2065, %r2064, %r2063, %r2062, %r2061}, {%r2084, %r2083, %r2082, %r2081, %r2080, %r2079, %r2078, %r2077}, {%f3155, %f3154, %f3153, %f3152, %f3151, %f3150, %f3149, %f3148};
	wmma.mma.sync.aligned.row.col.m16n16k16.f32.f32 {%f836, %f837, %f838, %f839, %f840, %f841, %f842, %f843}, {%r2060, %r2059, %r2058, %r2057, %r2056, %r2055, %r2054, %r2053}, {%r2108, %r2107, %r2106, %r2105, %r2104, %r2103, %r2102, %r2101}, {%f3147, %f3146, %f3145, %f3144, %f3143, %f3142, %f3141, %f3140};
	wmma.mma.sync.aligned.row.col.m16n16k16.f32.f32 {%f844, %f845, %f846, %f847, %f848, %f849, %f850, %f851}, {%r2060, %r2059, %r2058, %r2057, %r2056, %r2055, %r2054, %r2053}, {%r2100, %r2099, %r2098, %r2097, %r2096, %r2095, %r2094, %r2093}, {%f3139, %f3138, %f3137, %f3136, %f3135, %f3134, %f3133, %f3132};
	wmma.mma.sync.aligned.row.col.m16n16k16.f32.f32 {%f852, %f853, %f854, %f855, %f856, %f857, %f858, %f859}, {%r2060, %r2059, %r2058, %r2057, %r2056, %r2055, %r2054, %r2053}, {%r2092, %r2091, %r2090, %r2089, %r2088, %r2087, %r2086, %r2085}, {%f3131, %f3130, %f3129, %f3128, %f3127, %f3126, %f3125, %f3124};
	wmma.mma.sync.aligned.row.col.m16n16k16.f32.f32 {%f860, %f861, %f862, %f863, %f864, %f865, %f866, %f867}, {%r2060, %r2059, %r2058, %r2057, %r2056, %r2055, %r2054, %r2053}, {%r2084, %r2083, %r2082, %r2081, %r2080, %r2079, %r2078, %r2077}, {%f3123, %f3122, %f3121, %f3120, %f3119, %f3118, %f3117, %f3116};
	wmma.mma.sync.aligned.row.col.m16n16k16.f32.f32 {%f868, %f869, %f870, %f871, %f872, %f873, %f874, %f875}, {%r2052, %r2051, %r2050, %r2049, %r2048, %r2047, %r2046, %r2045}, {%r2108, %r2107, %r2106, %r2105, %r2104, %r2103, %r2102, %r2101}, {%f3115, %f3114, %f3113, %f3112, %f3111, %f3110, %f3109, %f3108};
	wmma.mma.sync.aligned.row.col.m16n16k16.f32.f32 {%f876, %f877, %f878, %f879, %f880, %f881, %f882, %f883}, {%r2052, %r2051, %r2050, %r2049, %r2048, %r2047, %r2046, %r2045}, {%r2100, %r2099, %r2098, %r2097, %r2096, %r2095, %r2094, %r2093}, {%f3107, %f3106, %f3105, %f3104, %f3103, %f3102, %f3101, %f3100};
	wmma.mma.sync.aligned.row.col.m16n16k16.f32.f32 {%f884, %f885, %f886, %f887, %f888, %f889, %f890, %f891}, {%r2052, %r2051, %r2050, %r2049, %r2048, %r2047, %r2046, %r2045}, {%r2092, %r2091, %r2090, %r2089, %r2088, %r2087, %r2086, %r2085}, {%f3099, %f3098, %f3097, %f3096, %f3095, %f3094, %f3093, %f3092};
	wmma.mma.sync.aligned.row.col.m16n16k16.f32.f32 {%f892, %f893, %f894, %f895, %f896, %f897, %f898, %f899}, {%r2052, %r2051, %r2050, %r2049, %r2048, %r2047, %r2046, %r2045}, {%r2084, %r2083, %r2082, %r2081, %r2080, %r2079, %r2078, %r2077}, {%f3091, %f3090, %f3089, %f3088, %f3087, %f3086, %f3085, %f3084};
	add.s32 	%r803, %r2109, 96;
	mul.wide.u32 	%rd165, %r2109, 2;
	add.s64 	%rd133, %rd339, %rd165;
	// begin inline asm
	cp.async.cg.shared.global.L2::128B [%r572], [%rd133], 16;

	// end inline asm
	add.s32 	%r804, %r2110, 96;
	mul.wide.u32 	%rd166, %r2110, 2;
	add.s64 	%rd134, %rd339, %rd166;
	// begin inline asm
	cp.async.cg.shared.global.L2::128B [%r574], [%rd134], 16;

	// end inline asm
	add.s32 	%r805, %r2111, 96;
	mul.wide.u32 	%rd167, %r2111, 2;
	add.s64 	%rd135, %rd339, %rd167;
	// begin inline asm
	cp.async.cg.shared.global.L2::128B [%r576], [%rd135], 16;

	// end inline asm
	add.s32 	%r806, %r2112, 96;
	mul.wide.u32 	%rd168, %r2112, 2;
	add.s64 	%rd136, %rd339, %rd168;
	// begin inline asm
	cp.async.cg.shared.global.L2::128B [%r578], [%rd136], 16;

	// end inline asm
	add.s32 	%r807, %r2116, 96;
	mul.wide.u32 	%rd169, %r2116, 2;
	add.s64 	%rd137, %rd341, %rd169;
	// begin inline asm
	cp.async.cg.shared.global.L2::128B [%r580], [%rd137], 16;

	// end inline asm
	add.s32 	%r808, %r2115, 96;
	mul.wide.u32 	%rd170, %r2115, 2;
	add.s64 	%rd138, %rd341, %rd170;
	// begin inline asm
	cp.async.cg.shared.global.L2::128B [%r582], [%rd138], 16;

	// end inline asm
	add.s32 	%r809, %r2114, 96;
	mul.wide.u32 	%rd171, %r2114, 2;
	add.s64 	%rd139, %rd341, %rd171;
	// begin inline asm
	cp.async.cg.shared.global.L2::128B [%r584], [%rd139], 16;

	// end inline asm
	add.s32 	%r810, %r2113, 96;
	mul.wide.u32 	%rd172, %r2113, 2;
	add.s64 	%rd140, %rd341, %rd172;
	// begin inline asm
	cp.async.cg.shared.global.L2::128B [%r586], [%rd140], 16;

	// end inline asm
	// begin inline asm
	cp.async.commit_group;

	// end inline asm
	// begin inline asm
	cp.async.wait_group 3;

	// end inline asm
	bar.sync 	0;
	add.s32 	%r811, %r725, 8192;
	wmma.load.a.sync.aligned.row.m16n16k16.shared.f16 	{%r812, %r813, %r814, %r815, %r816, %r817, %r818, %r819}, [%r811], %r727;
	add.s32 	%r820, %r725, 9216;
	wmma.load.a.sync.aligned.row.m16n16k16.shared.f16 	{%r821, %r822, %r823, %r824, %r825, %r826, %r827, %r828}, [%r820], %r727;
	add.s32 	%r829, %r725, 10240;
	wmma.load.a.sync.aligned.row.m16n16k16.shared.f16 	{%r830, %r831, %r832, %r833, %r834, %r835, %r836, %r837}, [%r829], %r727;
	add.s32 	%r838, %r725, 11264;
	wmma.load.a.sync.aligned.row.m16n16k16.shared.f16 	{%r839, %r840, %r841, %r842, %r843, %r844, %r845, %r846}, [%r838], %r727;
	add.s32 	%r847, %r765, 40960;
	wmma.load.b.sync.aligned.col.m16n16k16.shared.f16 	{%r848, %r849, %r850, %r851, %r852, %r853, %r854, %r855}, [%r847], %r727;
	add.s32 	%r856, %r765, 41984;
	wmma.load.b.sync.aligned.col.m16n16k16.shared.f16 	{%r857, %r858, %r859, %r860, %r861, %r862, %r863, %r864}, [%r856], %r727;
	add.s32 	%r865, %r765, 43008;
	wmma.load.b.sync.aligned.col.m16n16k16.shared.f16 	{%r866, %r867, %r868, %r869, %r870, %r871, %r872, %r873}, [%r865], %r727;
	add.s32 	%r874, %r765, 44032;
	wmma.load.b.sync.aligned.col.m16n16k16.shared.f16 	{%r875, %r876, %r877, %r878, %r879, %r880, %r881, %r882}, [%r874], %r727;
	wmma.mma.sync.aligned.row.col.m16n16k16.f32.f32 {%f900, %f901, %f902, %f903, %f904, %f905, %f906, %f907}, {%r728, %r729, %r730, %r731, %r732, %r733, %r734, %r735}, {%r768, %r769, %r770, %r771, %r772, %r773, %r774, %r775}, {%f772, %f773, %f774, %f775, %f776, %f777, %f778, %f779};
	wmma.mma.sync.aligned.row.col.m16n16k16.f32.f32 {%f908, %f909, %f910, %f911, %f912, %f913, %f914, %f915}, {%r728, %r729, %r730, %r731, %r732, %r733, %r734, %r735}, {%r777, %r778, %r779, %r780, %r781, %r782, %r783, %r784}, {%f780, %f781, %f782, %f783, %f784, %f785, %f786, %f787};
	wmma.mma.sync.aligned.row.col.m16n16k16.f32.f32 {%f916, %f917, %f918, %f919, %f920, %f921, %f922, %f923}, {%r728, %r729, %r730, %r731, %r732, %r733, %r734, %r735}, {%r786, %r787, %r788, %r789, %r790, %r791, %r792, %r793}, {%f788, %f789, %f790, %f791, %f792, %f793, %f794, %f795};
	wmma.mma.sync.aligned.row.col.m16n16k16.f32.f32 {%f924, %f925, %f926, %f927, %f928, %f929, %f930, %f931}, {%r728, %r729, %r730, %r731, %r732, %r733, %r734, %r735}, {%r795, %r796, %r797, %r798, %r799, %r800, %r801, %r802}, {%f796, %f797, %f798, %f799, %f800, %f801, %f802, %f803};
	wmma.mma.sync.aligned.row.col.m16n16k16.f32.f32 {%f932, %f933, %f934, %f935, %f936, %f937, %f938, %f939}, {%r737, %r738, %r739, %r740, %r741, %r742, %r743, %r744}, {%r768, %r769, %r770, %r771, %r772, %r773, %r774, %r775}, {%f804, %f805, %f806, %f807, %f808, %f809, %f810, %f811};
	wmma.mma.sync.aligned.row.col.m16n16k16.f32.f32 {%f940, %f941, %f942, %f943, %f944, %f945, %f946, %f947}, {%r737, %r738, %r739, %r740, %r741, %r742, %r743, %r744}, {%r777, %r778, %r779, %r780, %r781, %r782, %r783, %r784}, {%f812, %f813, %f814, %f815, %f816, %f817, %f818, %f819};
	wmma.mma.sync.aligned.row.col.m16n16k16.f32.f32 {%f948, %f949, %f950, %f951, %f952, %f953, %f954, %f955}, {%r737, %r738, %r739, %r740, %r741, %r742, %r743, %r744}, {%r786, %r787, %r788, %r789, %r790, %r791, %r792, %r793}, {%f820, %f821, %f822, %f823, %f824, %f825, %f826, %f827};
	wmma.mma.sync.aligned.row.col.m16n16k16.f32.f32 {%f956, %f957, %f958, %f959, %f960, %f961, %f962, %f963}, {%r737, %r738, %r739, %r740, %r741, %r742, %r743, %r744}, {%r795, %r796, %r797, %r798, %r799, %r800, %r801, %r802}, {%f828, %f829, %f830, %f831, %f832, %f833, %f834, %f835};
	wmma.mma.sync.aligned.row.col.m16n16k16.f32.f32 {%f964, %f965, %f966, %f967, %f968, %f969, %f970, %f971}, {%r746, %r747, %r748, %r749, %r750, %r751, %r752, %r753}, {%r768, %r769, %r770, %r771, %r772, %r773, %r774, %r775}, {%f836, %f837, %f838, %f839, %f840, %f841, %f842, %f843};
	wmma.mma.sync.aligned.row.col.m16n16k16.f32.f32 {%f972, %f973, %f974, %f975, %f976, %f977, %f978, %f979}, {%r746, %r747, %r748, %r749, %r750, %r751, %r752, %r753}, {%r777, %r778, %r779, %r780, %r781, %r782, %r783, %r784}, {%f844, %f845, %f846, %f847, %f848, %f849, %f850, %f851};
	wmma.mma.sync.aligned.row.col.m16n16k16.f32.f32 {%f980, %f981, %f982, %f983, %f984, %f985, %f986, %f987}, {%r746, %r747, %r748, %r749, %r750, %r751, %r752, %r753}, {%r786, %r787, %r788, %r789, %r790, %r791, %r792, %r793}, {%f852, %f853, %f854, %f855, %f856, %f857, %f858, %f859};
	wmma.mma.sync.aligned.row.col.m16n16k16.f32.f32 {%f988, %f989, %f990, %f991, %f992, %f993, %f994, %f995}, {%r746, %r747, %r748, %r749, %r750, %r751, %r752, %r753}, {%r795, %r796, %r797, %r798, %r799, %r800, %r801, %r802}, {%f860, %f861, %f862, %f863, %f864, %f865, %f866, %f867};
	wmma.mma.sync.aligned.row.col.m16n16k16.f32.f32 {%f996, %f997, %f998, %f999, %f1000, %f1001, %f1002, %f1003}, {%r755, %r756, %r757, %r758, %r759, %r760, %r761, %r762}, {%r768, %r769, %r770, %r771, %r772, %r773, %r774, %r775}, {%f868, %f869, %f870, %f871, %f872, %f873, %f874, %f875};
	wmma.mma.sync.aligned.row.col.m16n16k16.f32.f32 {%f1004, %f1005, %f1006, %f1007, %f1008, %f1009, %f1010, %f1011}, {%r755, %r756, %r757, %r758, %r759, %r760, %r761, %r762}, {%r777, %r778, %r779, %r780, %r781, %r782, %r783, %r784}, {%f876, %f877, %f878, %f879, %f880, %f881, %f882, %f883};
	wmma.mma.sync.aligned.row.col.m16n16k16.f32.f32 {%f1012, %f1013, %f1014, %f1015, %f1016, %f1017, %f1018, %f1019}, {%r755, %r756, %r757, %r758, %r759, %r760, %r761, %r762}, {%r786, %r787, %r788, %r789, %r790, %r791, %r792, %r793}, {%f884, %f885, %f886, %f887, %f888, %f889, %f890, %f891};
	wmma.mma.sync.aligned.row.col.m16n16k16.f32.f32 {%f1020, %f1021, %f1022, %f1023, %f1024, %f1025, %f1026, %f1027}, {%r755, %r756, %r757, %r758, %r759, %r760, %r761, %r762}, {%r795, %r796, %r797, %r798, %r799, %r800, %r801, %r802}, {%f892, %f893, %f894, %f895, %f896, %f897, %f898, %f899};
	add.s32 	%r883, %r725, 8704;
	wmma.load.a.sync.aligned.row.m16n16k16.shared.f16 	{%r884, %r885, %r886, %r887, %r888, %r889, %r890, %r891}, [%r883], %r727;
	add.s32 	%r892, %r725, 9728;
	wmma.load.a.sync.aligned.row.m16n16k16.shared.f16 	{%r893, %r894, %r895, %r896, %r897, %r898, %r899, %r900}, [%r892], %r727;
	add.s32 	%r901, %r725, 10752;
	wmma.load.a.sync.aligned.row.m16n16k16.shared.f16 	{%r902, %r903, %r904, %r905, %r906, %r907, %r908, %r909}, [%r901], %r727;
	add.s32 	%r910, %r725, 11776;
	wmma.load.a.sync.aligned.row.m16n16k16.shared.f16 	{%r911, %r912, %r913, %r914, %r915, %r916, %r917, %r918}, [%r910], %r727;
	add.s32 	%r919, %r765, 41472;
	wmma.load.b.sync.aligned.col.m16n16k16.shared.f16 	{%r920, %r921, %r922, %r923, %r924, %r925, %r926, %r927}, [%r919], %r727;
	add.s32 	%r928, %r765, 42496;
	wmma.load.b.sync.aligned.col.m16n16k16.shared.f16 	{%r929, %r930, %r931, %r932, %r933, %r934, %r935, %r936}, [%r928], %r727;
	add.s32 	%r937, %r765, 43520;
	wmma.load.b.sync.aligned.col.m16n16k16.shared.f16 	{%r938, %r939, %r940, %r941, %r942, %r943, %r944, %r945}, [%r937], %r727;
	add.s32 	%r946, %r765, 44544;
	wmma.load.b.sync.aligned.col.m16n16k16.shared.f16 	{%r947, %r948, %r949, %r950, %r951, %r952, %r953, %r954}, [%r946], %r727;
	wmma.mma.sync.aligned.row.col.m16n16k16.f32.f32 {%f1028, %f1029, %f1030, %f1031, %f1032, %f1033, %f1034, %f1035}, {%r812, %r813, %r814, %r815, %r816, %r817, %r818, %r819}, {%r848, %r849, %r850, %r851, %r852, %r853, %r854, %r855}, {%f900, %f901, %f902, %f903, %f904, %f905, %f906, %f907};
	wmma.mma.sync.aligned.row.col.m16n16k16.f32.f32 {%f1036, %f1037, %f1038, %f1039, %f1040, %f1041, %f1042, %f1043}, {%r812, %r813, %r814, %r815, %r816, %r817, %r818, %r819}, {%r857, %r858, %r859, %r860, %r861, %r862, %r863, %r864}, {%f908, %f909, %f910, %f911, %f912, %f913, %f914, %f915};
	wmma.mma.sync.aligned.row.col.m16n16k16.f32.f32 {%f1044, %f1045, %f1046, %f1047, %f1048, %f1049, %f1050, %f1051}, {%r812, %r813, %r814, %r815, %r816, %r817, %r818, %r819}, {%r866, %r867, %r868, %r869, %r870, %r871, %r872, %r873}, {%f916, %f917, %f918, %f919, %f920, %f921, %f922, %f923};
	wmma.mma.sync.aligned.row.col.m16n16k16.f32.f32 {%f1052, %f1053, %f1054, %f1055, %f1056, %f1057, %f1058, %f1059}, {%r812, %r813, %r814, %r815, %r816, %r817, %r818, %r819}, {%r875, %r876, %r877, %r878, %r879, %r880, %r881, %r882}, {%f924, %f925, %f926, %f927, %f928, %f929, %f930, %f931};
	wmma.mma.sync.aligned.row.col.m16n16k16.f32.f32 {%f1060, %f1061, %f1062, %f1063, %f1064, %f1065, %f1066, %f1067}, {%r821, %r822, %r823, %r824, %r825, %r826, %r827, %r828}, {%r848, %r849, %r850, %r851, %r852, %r853, %r854, %r855}, {%f932, %f933, %f934, %f935, %f936, %f937, %f938, %f939};
	wmma.mma.sync.aligned.row.col.m16n16k16.f32.f32 {%f1068, %f1069, %f1070, %f1071, %f1072, %f1073, %f1074, %f1075}, {%r821, %r822, %r823, %r824, %r825, %r826, %r827, %r828}, {%r857, %r858, %r859, %r860, %r861, %r862, %r863, %r864}, {%f940, %f941, %f942, %f943, %f944, %f945, %f946, %f947};
	wmma.mma.sync.aligned.row.col.m16n16k16.f32.f32 {%f1076, %f1077, %f1078, %f1079, %f1080, %f1081, %f1082, %f1083}, {%r821, %r822, %r823, %r824, %r825, %r826, %r827, %r828}, {%r866, %r867, %r868, %r869, %r870, %r871, %r872, %r873}, {%f948, %f949, %f950, %f951, %f952, %f953, %f954, %f955};
	wmma.mma.sync.aligned.row.col.m16n16k16.f32.f32 {%f1084, %f1085, %f1086, %f1087, %f1088, %f1089, %f1090, %f1091}, {%r821, %r822, %r823, %r824, %r825, %r826, %r827, %r828}, {%r875, %r876, %r877, %r878, %r879, %r880, %r881, %r882}, {%f956, %f957, %f958, %f959, %f960, %f961, %f962, %f963};
	wmma.mma.sync.aligned.row.col.m16n16k16.f32.f32 {%f1092, %f1093, %f1094, %f1095, %f1096, %f1097, %f1098, %f1099}, {%r830, %r831, %r832, %r833, %r834, %r835, %r836, %r837}, {%r848, %r849, %r850, %r851, %r852, %r853, %r854, %r855}, {%f964, %f965, %f966, %f967, %f968, %f969, %f970, %f971};
	wmma.mma.sync.aligned.row.col.m16n16k16.f32.f32 {%f1100, %f1101, %f1102, %f1103, %f1104, %f1105, %f1106, %f1107}, {%r830, %r831, %r832, %r833, %r834, %r835, %r836, %r837}, {%r857, %r858, %r859, %r860, %r861, %r862, %r863, %r864}, {%f972, %f973, %f974, %f975, %f976, %f977, %f978, %f979};
	wmma.mma.sync.aligned.row.col.m16n16k16.f32.f32 {%f1108, %f1109, %f1110, %f1111, %f1112, %f1113, %f1114, %f1115}, {%r830, %r831, %r832, %r833, %r834, %r835, %r836, %r837}, {%r866, %r867, %r868, %r869, %r870, %r871, %r872, %r873}, {%f980, %f981, %f982, %f983, %f984, %f985, %f986, %f987};
	wmma.mma.sync.aligned.row.col.m16n16k16.f32.f32 {%f1116, %f1117, %f1118, %f1119, %f1120, %f1121, %f1122, %f1123}, {%r830, %r831, %r832, %r833, %r834, %r835, %r836, %r837}, {%r875, %r876, %r877, %r878, %r879, %r880, %r881, %r882}, {%f988, %f989, %f990, %f991, %f992, %f993, %f994, %f995};
	wmma.mma.sync.aligned.row.col.m16n16k16.f32.f32 {%f1124, %f1125, %f1126, %f1127, %f1128, %f1129, %f1130, %f1131}, {%r839, %r840, %r841, %r842, %r843, %r844, %r845, %r846}, {%r848, %r849, %r850, %r851, %r852, %r853, %r854, %r855}, {%f996, %f997, %f998, %f999, %f1000, %f1001, %f1002, %f1003};
	wmma.mma.sync.aligned.row.col.m16n16k16.f32.f32 {%f1132, %f1133, %f1134, %f1135, %f1136, %f1137, %f1138, %f1139}, {%r839, %r840, %r841, %r842, %r843, %r844, %r845, %r846}, {%r857, %r858, %r859, %r860, %r861, %r862, %r863, %r864}, {%f1004, %f1005, %f1006, %f1007, %f1008, %f1009, %f1010, %f1011};
	wmma.mma.sync.aligned.row.col.m16n16k16.f32.f32 {%f1140, %f1141, %f1142, %f1143, %f1144, %f1145, %f1146, %f1147}, {%r839, %r840, %r841, %r842, %r843, %r844, %r845, %r846}, {%r866, %r867, %r868, %r869, %r870, %r871, %r872, %r873}, {%f1012, %f1013, %f1014, %f1015, %f1016, %f1017, %f1018, %f1019};
	wmma.mma.sync.aligned.row.col.m16n16k16.f32.f32 {%f1148, %f1149, %f1150, %f1151, %f1152, %f1153, %f1154, %f1155}, {%r839, %r840, %r841, %r842, %r843, %r844, %r845, %r846}, {%r875, %r876, %r877, %r878, %r879, %r880, %r881, %r882}, {%f1020, %f1021, %f1022, %f1023, %f1024, %f1025, %f1026, %f1027};
	add.s32 	%r955, %r2109, 32;
	mul.wide.u32 	%rd173, %r955, 2;
	add.s64 	%rd141, %rd339, %rd173;
	// begin inline asm
	cp.async.cg.shared.global.L2::128B [%r588], [%rd141], 16;

	// end inline asm
	add.s32 	%r956, %r2110, 32;
	mul.wide.u32 	%rd174, %r956, 2;
	add.s64 	%rd142, %rd339, %rd174;
	// begin inline asm
	cp.async.cg.shared.global.L2::128B [%r590], [%rd142], 16;

	// end inline asm
	add.s32 	%r957, %r2111, 32;
	mul.wide.u32 	%rd175, %r957, 2;
	add.s64 	%rd143, %rd339, %rd175;
	// begin inline asm
	cp.async.cg.shared.global.L2::128B [%r592], [%rd143], 16;

	// end inline asm
	add.s32 	%r958, %r2112, 32;
	mul.wide.u32 	%rd176, %r958, 2;
	add.s64 	%rd144, %rd339, %rd176;
	// begin inline asm
	cp.async.cg.shared.global.L2::128B [%r594], [%rd144], 16;

	// end inline asm
	add.s32 	%r959, %r2116, 32;
	mul.wide.u32 	%rd177, %r959, 2;
	add.s64 	%rd145, %rd341, %rd177;
	// begin inline asm
	cp.async.cg.shared.global.L2::128B [%r596], [%rd145], 16;

	// end inline asm
	add.s32 	%r960, %r2115, 32;
	mul.wide.u32 	%rd178, %r960, 2;
	add.s64 	%rd146, %rd341, %rd178;
	// begin inline asm
	cp.async.cg.shared.global.L2::128B [%r598], [%rd146], 16;

	// end inline asm
	add.s32 	%r961, %r2114, 32;
	mul.wide.u32 	%rd179, %r961, 2;
	add.s64 	%rd147, %rd341, %rd179;
	// begin inline asm
	cp.async.cg.shared.global.L2::128B [%r600], [%rd147], 16;

	// end inline asm
	add.s32 	%r962, %r2113, 32;
	mul.wide.u32 	%rd180, %r962, 2;
	add.s64 	%rd148, %rd341, %rd180;
	// begin inline asm
	cp.async.cg.shared.global.L2::128B [%r602], [%rd148], 16;

	// end inline asm
	// begin inline asm
	cp.async.commit_group;

	// end inline asm
	// begin inline asm
	cp.async.wait_group 3;

	// end inline asm
	bar.sync 	0;
	add.s32 	%r963, %r725, 16384;
	wmma.load.a.sync.aligned.row.m16n16k16.shared.f16 	{%r964, %r965, %r966, %r967, %r968, %r969, %r970, %r971}, [%r963], %r727;
	add.s32 	%r972, %r725, 17408;
	wmma.load.a.sync.aligned.row.m16n16k16.shared.f16 	{%r973, %r974, %r975, %r976, %r977, %r978, %r979, %r980}, [%r972], %r727;
	add.s32 	%r981, %r725, 18432;
	wmma.load.a.sync.aligned.row.m16n16k16.shared.f16 	{%r982, %r983, %r984, %r985, %r986, %r987, %r988, %r989}, [%r981], %r727;
	add.s32 	%r990, %r725, 19456;
	wmma.load.a.sync.aligned.row.m16n16k16.shared.f16 	{%r991, %r992, %r993, %r994, %r995, %r996, %r997, %r998}, [%r990], %r727;
	add.s32 	%r999, %r765, 49152;
	wmma.load.b.sync.aligned.col.m16n16k16.shared.f16 	{%r1000, %r1001, %r1002, %r1003, %r1004, %r1005, %r1006, %r1007}, [%r999], %r727;
	add.s32 	%r1008, %r765, 50176;
	wmma.load.b.sync.aligned.col.m16n16k16.shared.f16 	{%r1009, %r1010, %r1011, %r1012, %r1013, %r1014, %r1015, %r1016}, [%r1008], %r727;
	add.s32 	%r1017, %r765, 51200;
	wmma.load.b.sync.aligned.col.m16n16k16.shared.f16 	{%r1018, %r1019, %r1020, %r1021, %r1022, %r1023, %r1024, %r1025}, [%r1017], %r727;
	add.s32 	%r1026, %r765, 52224;
	wmma.load.b.sync.aligned.col.m16n16k16.shared.f16 	{%r1027, %r1028, %r1029, %r1030, %r1031, %r1032, %r1033, %r1034}, [%r1026], %r727;
	wmma.mma.sync.aligned.row.col.m16n16k16.f32.f32 {%f1156, %f1157, %f1158, %f1159, %f1160, %f1161, %f1162, %f1163}, {%r884, %r885, %r886, %r887, %r888, %r889, %r890, %r891}, {%r920, %r921, %r922, %r923, %r924, %r925, %r926, %r927}, {%f1028, %f1029, %f1030, %f1031, %f1032, %f1033, %f1034, %f1035};
	wmma.mma.sync.aligned.row.col.m16n16k16.f32.f32 {%f1164, %f1165, %f1166, %f1167, %f1168, %f1169, %f1170, %f1171}, {%r884, %r885, %r886, %r887, %r888, %r889, %r890, %r891}, {%r929, %r930, %r931, %r932, %r933, %r934, %r935, %r936}, {%f1036, %f1037, %f1038, %f1039, %f1040, %f1041, %f1042, %f1043};
	wmma.mma.sync.aligned.row.col.m16n16k16.f32.f32 {%f1172, %f1173, %f1174, %f1175, %f1176, %f1177, %f1178, %f1179}, {%r884, %r885, %r886, %r887, %r888, %r889, %r890, %r891}, {%r938, %r939, %r940, %r941, %r942, %r943, %r944, %r945}, {%f1044, %f1045, %f1046, %f1047, %f1048, %f1049, %f1050, %f1051};
	wmma.mma.sync.aligned.row.col.m16n16k16.f32.f32 {%f1180, %f1181, %f1182, %f1183, %f1184, %f1185, %f1186, %f1187}, {%r884, %r885, %r886, %r887, %r888, %r889, %r890, %r891}, {%r947, %r948, %r949, %r950, %r951, %r952, %r953, %r954}, {%f1052, %f1053, %f1054, %f1055, %f1056, %f1057, %f1058, %f1059};
	wmma.mma.sync.aligned.row.col.m16n16k16.f32.f32 {%f1188, %f1189, %f1190, %f1191, %f1192, %f1193, %f1194, %f1195}, {%r893, %r894, %r895, %r896, %r897, %r898, %r899, %r900}, {%r920, %r921, %r922, %r923, %r924, %r925, %r926, %r927}, {%f1060, %f1061, %f1062, %f1063, %f1064, %f1065, %f1066, %f1067};
	wmma.mma.sync.aligned.row.col.m16n16k16.f32.f32 {%f1196, %f1197, %f1198, %f1199, %f1200, %f1201, %f1202, %f1203}, {%r893, %r894, %r895, %r896, %r897, %r898, %r899, %r900}, {%r929, %r930, %r931, %r932, %r933, %r934, %r935, %r936}, {%f1068, %f1069, %f1070, %f1071, %f1072, %f1073, %f1074, %f1075};
	wmma.mma.sync.aligned.row.col.m16n16k16.f32.f32 {%f1204, %f1205, %f1206, %f1207, %f1208, %f1209, %f1210, %f1211}, {%r893, %r894, %r895, %r896, %r897, %r898, %r899, %r900}, {%r938, %r939, %r940, %r941, %r942, %r943, %r944, %r945}, {%f1076, %f1077, %f1078, %f1079, %f1080, %f1081, %f1082, %f1083};
	wmma.mma.sync.aligned.row.col.m16n16k16.f32.f32 {%f1212, %f1213, %f1214, %f1215, %f1216, %f1217, %f1218, %f1219}, {%r893, %r894, %r895, %r896, %r897, %r898, %r899, %r900}, {%r947, %r948, %r949, %r950, %r951, %r952, %r953, %r954}, {%f1084, %f1085, %f1086, %f1087, %f1088, %f1089, %f1090, %f1091};
	wmma.mma.sync.aligned.row.col.m16n16k16.f32.f32 {%f1220, %f1221, %f1222, %f1223, %f1224, %f1225, %f1226, %f1227}, {%r902, %r903, %r904, %r905, %r906, %r907, %r908, %r909}, {%r920, %r921, %r922, %r923, %r924, %r925, %r926, %r927}, {%f1092, %f1093, %f1094, %f1095, %f1096, %f1097, %f1098, %f1099};
	wmma.mma.sync.aligned.row.col.m16n16k16.f32.f32 {%f1228, %f1229, %f1230, %f1231, %f1232, %f1233, %f1234, %f1235}, {%r902, %r903, %r904, %r905, %r906, %r907, %r908, %r909}, {%r929, %r930, %r931, %r932, %r933, %r934, %r935, %r936}, {%f1100, %f1101, %f1102, %f1103, %f1104, %f1105, %f1106, %f1107};
	wmma.mma.sync.aligned.row.col.m16n16k16.f32.f32 {%f1236, %f1237, %f1238, %f1239, %f1240, %f1241, %f1242, %f1243}, {%r902, %r903, %r904, %r905, %r906, %r907, %r908, %r909}, {%r938, %r939, %r940, %r941, %r942, %r943, %r944, %r945}, {%f1108, %f1109, %f1110, %f1111, %f1112, %f1113, %f1114, %f1115};
	wmma.mma.sync.aligned.row.col.m16n16k16.f32.f32 {%f1244, %f1245, %f1246, %f1247, %f1248, %f1249, %f1250, %f1251}, {%r902, %r903, %r904, %r905, %r906, %r907, %r908, %r909}, {%r947, %r948, %r949, %r950, %r951, %r952, %r953, %r954}, {%f1116, %f1117, %f1118, %f1119, %f1120, %f1121, %f1122, %f1123};
	wmma.mma.sync.aligned.row.col.m16n16k16.f32.f32 {%f1252, %f1253, %f1254, %f1255, %f1256, %f1257, %f1258, %f1259}, {%r911, %r912, %r913, %r914, %r915, %r916, %r917, %r918}, {%r920, %r921, %r922, %r923, %r924, %r925, %r926, %r927}, {%f1124, %f1125, %f1126, %f1127, %f1128, %f1129, %f1130, %f1131};
	wmma.mma.sync.aligned.row.col.m16n16k16.f32.f32 {%f1260, %f1261, %f1262, %f1263, %f1264, %f1265, %f1266, %f1267}, {%r911, %r912, %r913, %r914, %r915, %r916, %r917, %r918}, {%r929, %r930, %r931, %r932, %r933, %r934, %r935, %r936}, {%f1132, %f1133, %f1134, %f1135, %f1136, %f1137, %f1138, %f1139};
	wmma.mma.sync.aligned.row.col.m16n16k16.f32.f32 {%f1268, %f1269, %f1270, %f1271, %f1272, %f1273, %f1274, %f1275}, {%r911, %r912, %r913, %r914, %r915, %r916, %r917, %r918}, {%r938, %r939, %r940, %r941, %r942, %r943, %r944, %r945}, {%f1140, %f1141, %f1142, %f1143, %f1144, %f1145, %f1146, %f1147};
	wmma.mma.sync.aligned.row.col.m16n16k16.f32.f32 {%f1276, %f1277, %f1278, %f1279, %f1280, %f1281, %f1282, %f1283}, {%r911, %r912, %r913, %r914, %r915, %r916, %r917, %r918}, {%r947, %r948, %r949, %r950, %r951, %r952, %r953, %r954}, {%f1148, %f1149, %f1150, %f1151, %f1152, %f1153, %f1154, %f1155};
	add.s32 	%r1035, %r725, 16896;
	wmma.load.a.sync.aligned.row.m16n16k16.shared.f16 	{%r1036, %r1037, %r1038, %r1039, %r1040, %r1041, %r1042, %r1043}, [%r1035], %r727;
	add.s32 	%r1044, %r725, 17920;
	wmma.load.a.sync.aligned.row.m16n16k16.shared.f16 	{%r1045, %r1046, %r1047, %r1048, %r1049, %r1050, %r1051, %r1052}, [%r1044], %r727;
	add.s32 	%r1053, %r725, 18944;
	wmma.load.a.sync.aligned.row.m16n16k16.shared.f16 	{%r1054, %r1055, %r1056, %r1057, %r1058, %r1059, %r1060, %r1061}, [%r1053], %r727;
	add.s32 	%r1062, %r725, 19968;
	wmma.load.a.sync.aligned.row.m16n16k16.shared.f16 	{%r1063, %r1064, %r1065, %r1066, %r1067, %r1068, %r1069, %r1070}, [%r1062], %r727;
	add.s32 	%r1071, %r765, 49664;
	wmma.load.b.sync.aligned.col.m16n16k16.shared.f16 	{%r1072, %r1073, %r1074, %r1075, %r1076, %r1077, %r1078, %r1079}, [%r1071], %r727;
	add.s32 	%r1080, %r765, 50688;
	wmma.load.b.sync.aligned.col.m16n16k16.shared.f16 	{%r1081, %r1082, %r1083, %r1084, %r1085, %r1086, %r1087, %r1088}, [%r1080], %r727;
	add.s32 	%r1089, %r765, 51712;
	wmma.load.b.sync.aligned.col.m16n16k16.shared.f16 	{%r1090, %r1091, %r1092, %r1093, %r1094, %r1095, %r1096, %r1097}, [%r1089], %r727;
	add.s32 	%r1098, %r765, 52736;
	wmma.load.b.sync.aligned.col.m16n16k16.shared.f16 	{%r1099, %r1100, %r1101, %r1102, %r1103, %r1104, %r1105, %r1106}, [%r1098], %r727;
	wmma.mma.sync.aligned.row.col.m16n16k16.f32.f32 {%f1284, %f1285, %f1286, %f1287, %f1288, %f1289, %f1290, %f1291}, {%r964, %r965, %r966, %r967, %r968, %r969, %r970, %r971}, {%r1000, %r1001, %r1002, %r1003, %r1004, %r1005, %r1006, %r1007}, {%f1156, %f1157, %f1158, %f1159, %f1160, %f1161, %f1162, %f1163};
	wmma.mma.sync.aligned.row.col.m16n16k16.f32.f32 {%f1292, %f1293, %f1294, %f1295, %f1296, %f1297, %f1298, %f1299}, {%r964, %r965, %r966, %r967, %r968, %r969, %r970, %r971}, {%r1009, %r1010, %r1011, %r1012, %r1013, %r1014, %r1015, %r1016}, {%f1164, %f1165, %f1166, %f1167, %f1168, %f1169, %f1170, %f1171};
	wmma.mma.sync.aligned.row.col.m16n16k16.f32.f32 {%f1300, %f1301, %f1302, %f1303, %f1304, %f1305, %f1306, %f1307}, {%r964, %r965, %r966, %r967, %r968, %r969, %r970, %r971}, {%r1018, %r1019, %r1020, %r1021, %r1022, %r1023, %r1024, %r1025}, {%f1172, %f1173, %f1174, %f1175, %f1176, %f1177, %f1178, %f1179};
	wmma.mma.sync.aligned.row.col.m16n16k16.f32.f32 {%f1308, %f1309, %f1310, %f1311, %f1312, %f1313, %f1314, %f1315}, {%r964, %r965, %r966, %r967, %r968, %r969, %r970, %r971}, {%r1027, %r1028, %r1029, %r1030, %r1031, %r1032, %r1033, %r1034}, {%f1180, %f1181, %f1182, %f1183, %f1184, %f1185, %f1186, %f1187};
	wmma.mma.sync.aligned.row.col.m16n16k16.f32.f32 {%f1316, %f1317, %f1318, %f1319, %f1320, %f1321, %f1322, %f1323}, {%r973, %r974, %r975, %r976, %r977, %r978, %r979, %r980}, {%r1000, %r1001, %r1002, %r1003, %r1004, %r1005, %r1006, %r1007}, {%f1188, %f1189, %f1190, %f1191, %f1192, %f1193, %f1194, %f1195};
	wmma.mma.sync.aligned.row.col.m16n16k16.f32.f32 {%f1324, %f1325, %f1326, %f1327, %f1328, %f1329, %f1330, %f1331}, {%r973, %r974, %r975, %r976, %r977, %r978, %r979, %r980}, {%r1009, %r1010, %r1011, %r1012, %r1013, %r1014, %r1015, %r1016}, {%f1196, %f1197, %f1198, %f1199, %f1200, %f1201, %f1202, %f1203};
	wmma.mma.sync.aligned.row.col.m16n16k16.f32.f32 {%f1332, %f1333, %f1334, %f1335, %f1336, %f1337, %f1338, %f1339}, {%r973, %r974, %r975, %r976, %r977, %r978, %r979, %r980}, {%r1018, %r1019, %r1020, %r1021, %r1022, %r1023, %r1024, %r1025}, {%f1204, %f1205, %f1206, %f1207, %f1208, %f1209, %f1210, %f1211};
	wmma.mma.sync.aligned.row.col.m16n16k16.f32.f32 {%f1340, %f1341, %f1342, %f1343, %f1344, %f1345, %f1346, %f1347}, {%r973, %r974, %r975, %r976, %r977, %r978, %r979, %r980}, {%r1027, %r1028, %r1029, %r1030, %r1031, %r1032, %r1033, %r1034}, {%f1212, %f1213, %f1214, %f1215, %f1216, %f1217, %f1218, %f1219};
	wmma.mma.sync.aligned.row.col.m16n16k16.f32.f32 {%f1348, %f1349, %f1350, %f1351, %f1352, %f1353, %f1354, %f1355}, {%r982, %r983, %r984, %r985, %r986, %r987, %r988, %r989}, {%r1000, %r1001, %r1002, %r1003, %r1004, %r1005, %r1006, %r1007}, {%f1220, %f1221, %f1222, %f1223, %f1224, %f1225, %f1226, %f1227};
	wmma.mma.sync.aligned.row.col.m16n16k16.f32.f32 {%f1356, %f1357, %f1358, %f1359, %f1360, %f1361, %f1362, %f1363}, {%r982, %r983, %r984, %r985, %r986, %r987, %r988, %r989}, {%r1009, %r1010, %r1011, %r1012, %r1013, %r1014, %r1015, %r1016}, {%f1228, %f1229, %f1230, %f1231, %f1232, %f1233, %f1234, %f1235};
	wmma.mma.sync.aligned.row.col.m16n16k16.f32.f32 {%f1364, %f1365, %f1366, %f1367, %f1368, %f1369, %f1370, %f1371}, {%r982, %r983, %r984, %r985, %r986, %r987, %r988, %r989}, {%r1018, %r1019, %r1020, %r1021, %r1022, %r1023, %r1024, %r1025}, {%f1236, %f1237, %f1238, %f1239, %f1240, %f1241, %f1242, %f1243};
	wmma.mma.sync.aligned.row.col.m16n16k16.f32.f32 {%f1372, %f1373, %f1374, %f1375, %f1376, %f1377, %f1378, %f1379}, {%r982, %r983, %r984, %r985, %r986, %r987, %r988, %r989}, {%r1027, %r1028, %r1029, %r1030, %r1031, %r1032, %r1033, %r1034}, {%f1244, %f1245, %f1246, %f1247, %f1248, %f1249, %f1250, %f1251};
	wmma.mma.sync.aligned.row.col.m16n16k16.f32.f32 {%f1380, %f1381, %f1382, %f1383, %f1384, %f1385, %f1386, %f1387}, {%r991, %r992, %r993, %r994, %r995, %r996, %r997, %r998}, {%r1000, %r1001, %r1002, %r1003, %r1004, %r1005, %r1006, %r1007}, {%f1252, %f1253, %f1254, %f1255, %f1256, %f1257, %f1258, %f1259};
	wmma.mma.sync.aligned.row.col.m16n16k16.f32.f32 {%f1388, %f1389, %f1390, %f1391, %f1392, %f1393, %f1394, %f1395}, {%r991, %r992, %r993, %r994, %r995, %r996, %r997, %r998}, {%r1009, %r1010, %r1011, %r1012, %r1013, %r1014, %r1015, %r1016}, {%f1260, %f1261, %f1262, %f1263, %f1264, %f1265, %f1266, %f1267};
	wmma.mma.sync.aligned.row.col.m16n16k16.f32.f32 {%f1396, %f1397, %f1398, %f1399, %f1400, %f1401, %f1402, %f1403}, {%r991, %r992, %r993, %r994, %r995, %r996, %r997, %r998}, {%r1018, %r1019, %r1020, %r1021, %r1022, %r1023, %r1024, %r1025}, {%f1268, %f1269, %f1270, %f1271, %f1272, %f1273, %f1274, %f1275};
	wmma.mma.sync.aligned.row.col.m16n16k16.f32.f32 {%f1404, %f1405, %f1406, %f1407, %f1408, %f1409, %f1410, %f1411}, {%r991, %r992, %r993, %r994, %r995, %r996, %r997, %r998}, {%r1027, %r1028, %r1029, %r1030, %r1031, %r1032, %r1033, %r1034}, {%f1276, %f1277, %f1278, %f1279, %f1280, %f1281, %f1282, %f1283};
	add.s32 	%r1107, %r2109, 64;
	mul.wide.u32 	%rd181, %r1107, 2;
	add.s64 	%rd149, %rd339, %rd181;
	// begin inline asm
	cp.async.cg.shared.global.L2::128B [%r604], [%rd149], 16;

	// end inline asm
	add.s32 	%r1108, %r2110, 64;
	mul.wide.u32 	%rd182, %r1108, 2;
	add.s64 	%rd150, %rd339, %rd182;
	// begin inline asm
	cp.async.cg.shared.global.L2::128B [%r606], [%rd150], 16;

	// end inline asm
	add.s32 	%r1109, %r2111, 64;
	mul.wide.u32 	%rd183, %r1109, 2;
	add.s64 	%rd151, %rd339, %rd183;
	// begin inline asm
	cp.async.cg.shared.global.L2::128B [%r608], [%rd151], 16;

	// end inline asm
	add.s32 	%r1110, %r2112, 64;
	mul.wide.u32 	%rd184, %r1110, 2;
	add.s64 	%rd152, %rd339, %rd184;
	// begin inline asm
	cp.async.cg.shared.global.L2::128B [%r610], [%rd152], 16;

	// end inline asm
	add.s32 	%r1111, %r2116, 64;
	mul.wide.u32 	%rd185, %r1111, 2;
	add.s64 	%rd153, %rd341, %rd185;
	// begin inline asm
	cp.async.cg.shared.global.L2::128B [%r612], [%rd153], 16;

	// end inline asm
	add.s32 	%r1112, %r2115, 64;
	mul.wide.u32 	%rd186, %r1112, 2;
	add.s64 	%rd154, %rd341, %rd186;
	// begin inline asm
	cp.async.cg.shared.global.L2::128B [%r614], [%rd154], 16;

	// end inline asm
	add.s32 	%r1113, %r2114, 64;
	mul.wide.u32 	%rd187, %r1113, 2;
	add.s64 	%rd155, %rd341, %rd187;
	// begin inline asm
	cp.async.cg.shared.global.L2::128B [%r616], [%rd155], 16;

	// end inline asm
	add.s32 	%r1114, %r2113, 64;
	mul.wide.u32 	%rd188, %r1114, 2;
	add.s64 	%rd156, %rd341, %rd188;
	// begin inline asm
	cp.async.cg.shared.global.L2::128B [%r618], [%rd156], 16;

	// end inline asm
	// begin inline asm
	cp.async.commit_group;

	// end inline asm
	// begin inline asm
	cp.async.wait_group 3;

	// end inline asm
	bar.sync 	0;
	add.s32 	%r1115, %r725, 24576;
	wmma.load.a.sync.aligned.row.m16n16k16.shared.f16 	{%r1116, %r1117, %r1118, %r1119, %r1120, %r1121, %r1122, %r1123}, [%r1115], %r727;
	add.s32 	%r1124, %r725, 25600;
	wmma.load.a.sync.aligned.row.m16n16k16.shared.f16 	{%r1125, %r1126, %r1127, %r1128, %r1129, %r1130, %r1131, %r1132}, [%r1124], %r727;
	add.s32 	%r1133, %r725, 26624;
	wmma.load.a.sync.aligned.row.m16n16k16.shared.f16 	{%r1134, %r1135, %r1136, %r1137, %r1138, %r1139, %r1140, %r1141}, [%r1133], %r727;
	add.s32 	%r1142, %r725, 27648;
	wmma.load.a.sync.aligned.row.m16n16k16.shared.f16 	{%r1143, %r1144, %r1145, %r1146, %r1147, %r1148, %r1149, %r1150}, [%r1142], %r727;
	add.s32 	%r1151, %r765, 57344;
	wmma.load.b.sync.aligned.col.m16n16k16.shared.f16 	{%r1152, %r1153, %r1154, %r1155, %r1156, %r1157, %r1158, %r1159}, [%r1151], %r727;
	add.s32 	%r1160, %r765, 58368;
	wmma.load.b.sync.aligned.col.m16n16k16.shared.f16 	{%r1161, %r1162, %r1163, %r1164, %r1165, %r1166, %r1167, %r1168}, [%r1160], %r727;
	add.s32 	%r1169, %r765, 59392;
	wmma.load.b.sync.aligned.col.m16n16k16.shared.f16 	{%r1170, %r1171, %r1172, %r1173, %r1174, %r1175, %r1176, %r1177}, [%r1169], %r727;
	add.s32 	%r1178, %r765, 60416;
	wmma.load.b.sync.aligned.col.m16n16k16.shared.f16 	{%r1179, %r1180, %r1181, %r1182, %r1183, %r1184, %r1185, %r1186}, [%r1178], %r727;
	wmma.mma.sync.aligned.row.col.m16n16k16.f32.f32 {%f1412, %f1413, %f1414, %f1415, %f1416, %f1417, %f1418, %f1419}, {%r1036, %r1037, %r1038, %r1039, %r1040, %r1041, %r1042, %r1043}, {%r1072, %r1073, %r1074, %r1075, %r1076, %r1077, %r1078, %r1079}, {%f1284, %f1285, %f1286, %f1287, %f1288, %f1289, %f1290, %f1291};
	wmma.mma.sync.aligned.row.col.m16n16k16.f32.f32 {%f1420, %f1421, %f1422, %f1423, %f1424, %f1425, %f1426, %f1427}, {%r1036, %r1037, %r1038, %r1039, %r1040, %r1041, %r1042, %r1043}, {%r1081, %r1082, %r1083, %r1084, %r1085, %r1086, %r1087, %r1088}, {%f1292, %f1293, %f1294, %f1295, %f1296, %f1297, %f1298, %f1299};
	wmma.mma.sync.aligned.row.col.m16n16k16.f32.f32 {%f1428, %f1429, %f1430, %f1431, %f1432, %f1433, %f1434, %f1435}, {%r1036, %r1037, %r1038, %r1039, %r1040, %r1041, %r1042, %r1043}, {%r1090, %r1091, %r1092, %r1093, %r1094, %r1095, %r1096, %r1097}, {%f1300, %f1301, %f1302, %f1303, %f1304, %f1305, %f1306, %f1307};
	wmma.mma.sync.aligned.row.col.m16n16k16.f32.f32 {%f1436, %f1437, %f1438, %f1439, %f1440, %f1441, %f1442, %f1443}, {%r1036, %r1037, %r1038, %r1039, %r1040, %r1041, %r1042, %r1043}, {%r1099, %r1100, %r1101, %r1102, %r1103, %r1104, %r1105, %r1106}, {%f1308, %f1309, %f1310, %f1311, %f1312, %f1313, %f1314, %f1315};
	wmma.mma.sync.aligned.row.col.m16n16k16.f32.f32 {%f1444, %f1445, %f1446, %f1447, %f1448, %f1449, %f1450, %f1451}, {%r1045, %r1046, %r1047, %r1048, %r1049, %r1050, %r1051, %r1052}, {%r1072, %r1073, %r1074, %r1075, %r1076, %r1077, %r1078, %r1079}, {%f1316, %f1317, %f1318, %f1319, %f1320, %f1321, %f1322, %f1323};
	wmma.mma.sync.aligned.row.col.m16n16k16.f32.f32 {%f1452, %f1453, %f1454, %f1455, %f1456, %f1457, %f1458, %f1459}, {%r1045, %r1046, %r1047, %r1048, %r1049, %r1050, %r1051, %r1052}, {%r1081, %r1082, %r1083, %r1084, %r1085, %r1086, %r1087, %r1088}, {%f1324, %f1325, %f1326, %f1327, %f1328, %f1329, %f1330, %f1331};
	wmma.mma.sync.aligned.row.col.m16n16k16.f32.f32 {%f1460, %f1461, %f1462, %f1463, %f1464, %f1465, %f1466, %f1467}, {%r1045, %r1046, %r1047, %r1048, %r1049, %r1050, %r1051, %r1052}, {%r1090, %r1091, %r1092, %r1093, %r1094, %r1095, %r1096, %r1097}, {%f1332, %f1333, %f1334, %f1335, %f1336, %f1337, %f1338, %f1339};
	wmma.mma.sync.aligned.row.col.m16n16k16.f32.f32 {%f1468, %f1469, %f1470, %f1471, %f1472, %f1473, %f1474, %f1475}, {%r1045, %r1046, %r1047, %r1048, %r1049, %r1050, %r1051, %r1052}, {%r1099, %r1100, %r1101, %r1102, %r1103, %r1104, %r1105, %r1106}, {%f1340, %f1341, %f1342, %f1343, %f1344, %f1345, %f1346, %f1347};
	wmma.mma.sync.aligned.row.col.m16n16k16.f32.f32 {%f1476, %f1477, %f1478, %f1479, %f1480, %f1481, %f1482, %f1483}, {%r1054, %r1055, %r1056, %r1057, %r1058, %r1059, %r1060, %r1061}, {%r1072, %r1073, %r1074, %r1075, %r1076, %r1077, %r1078, %r1079}, {%f1348, %f1349, %f1350, %f1351, %f1352, %f1353, %f1354, %f1355};
	wmma.mma.sync.aligned.row.col.m16n16k16.f32.f32 {%f1484, %f1485, %f1486, %f1487, %f1488, %f1489, %f1490, %f1491}, {%r1054, %r1055, %r1056, %r1057, %r1058, %r1059, %r1060, %r1061}, {%r1081, %r1082, %r1083, %r1084, %r1085, %r1086, %r1087, %r1088}, {%f1356, %f1357, %f1358, %f1359, %f1360, %f1361, %f1362, %f1363};
	wmma.mma.sync.aligned.row.col.m16n16k16.f32.f32 {%f1492, %f1493, %f1494, %f1495, %f1496, %f1497, %f1498, %f1499}, {%r1054, %r1055, %r1056, %r1057, %r1058, %r1059, %r1060, %r1061}, {%r1090, %r1091, %r1092, %r1093, %r1094, %r1095, %r1096, %r1097}, {%f1364, %f1365, %f1366, %f1367, %f1368, %f1369, %f1370, %f1371};
	wmma.mma.sync.aligned.row.col.m16n16k16.f32.f32 {%f1500, %f1501, %f1502, %f1503, %f1504, %f1505, %f1506, %f1507}, {%r1054, %r1055, %r1056, %r1057, %r1058, %r1059, %r1060, %r1061}, {%r1099, %r1100, %r1101, %r1102, %r1103, %r1104, %r1105, %r1106}, {%f1372, %f1373, %f1374, %f1375, %f1376, %f1377, %f1378, %f1379};
	wmma.mma.sync.aligned.row.col.m16n16k16.f32.f32 {%f1508, %f1509, %f1510, %f1511, %f1512, %f1513, %f1514, %f1515}, {%r1063, %r1064, %r1065, %r1066, %r1067, %r1068, %r1069, %r1070}, {%r1072, %r1073, %r1074, %r1075, %r1076, %r1077, %r1078, %r1079}, {%f1380, %f1381, %f1382, %f1383, %f1384, %f1385, %f1386, %f1387};
	wmma.mma.sync.aligned.row.col.m16n16k16.f32.f32 {%f1516, %f1517, %f1518, %f1519, %f1520, %f1521, %f1522, %f1523}, {%r1063, %r1064, %r1065, %r1066, %r1067, %r1068, %r1069, %r1070}, {%r1081, %r1082, %r1083, %r1084, %r1085, %r1086, %r1087, %r1088}, {%f1388, %f1389, %f1390, %f1391, %f1392, %f1393, %f1394, %f1395};
	wmma.mma.sync.aligned.row.col.m16n16k16.f32.f32 {%f1524, %f1525, %f1526, %f1527, %f1528, %f1529, %f1530, %f1531}, {%r1063, %r1064, %r1065, %r1066, %r1067, %r1068, %r1069, %r1070}, {%r1090, %r1091, %r1092, %r1093, %r1094, %r1095, %r1096, %r1097}, {%f1396, %f1397, %f1398, %f1399, %f1400, %f1401, %f1402, %f1403};
	wmma.mma.sync.aligned.row.col.m16n16k16.f32.f32 {%f1532, %f1533, %f1534, %f1535, %f1536, %f1537, %f1538, %f1539}, {%r1063, %r1064, %r1065, %r1066, %r1067, %r1068, %r1069, %r1070}, {%r1099, %r1100, %r1101, %r1102, %r1103, %r1104, %r1105, %r1106}, {%f1404, %f1405, %f1406, %f1407, %f1408, %f1409, %f1410, %f1411};
	add.s32 	%r1187, %r725, 25088;
	wmma.load.a.sync.aligned.row.m16n16k16.shared.f16 	{%r1188, %r1189, %r1190, %r1191, %r1192, %r1193, %r1194, %r1195}, [%r1187], %r727;
	add.s32 	%r1196, %r725, 26112;
	wmma.load.a.sync.aligned.row.m16n16k16.shared.f16 	{%r1197, %r1198, %r1199, %r1200, %r1201, %r1202, %r1203, %r1204}, [%r1196], %r727;
	add.s32 	%r1205, %r725, 27136;
	wmma.load.a.sync.aligned.row.m16n16k16.shared.f16 	{%r1206, %r1207, %r1208, %r1209, %r1210, %r1211, %r1212, %r1213}, [%r1205], %r727;
	add.s32 	%r1214, %r725, 28160;
	wmma.load.a.sync.aligned.row.m16n16k16.shared.f16 	{%r1215, %r1216, %r1217, %r1218, %r1219, %r1220, %r1221, %r1222}, [%r1214], %r727;
	add.s32 	%r1223, %r765, 57856;
	wmma.load.b.sync.aligned.col.m16n16k16.shared.f16 	{%r1224, %r1225, %r1226, %r1227, %r1228, %r1229, %r1230, %r1231}, [%r1223], %r727;
	add.s32 	%r1232, %r765, 58880;
	wmma.load.b.sync.aligned.col.m16n16k16.shared.f16 	{%r1233, %r1234, %r1235, %r1236, %r1237, %r1238, %r1239, %r1240}, [%r1232], %r727;
	add.s32 	%r1241, %r765, 59904;
	wmma.load.b.sync.aligned.col.m16n16k16.shared.f16 	{%r1242, %r1243, %r1244, %r1245, %r1246, %r1247, %r1248, %r1249}, [%r1241], %r727;
	add.s32 	%r1250, %r765, 60928;
	wmma.load.b.sync.aligned.col.m16n16k16.shared.f16 	{%r1251, %r1252, %r1253, %r1254, %r1255, %r1256, %r1257, %r1258}, [%r1250], %r727;
	wmma.mma.sync.aligned.row.col.m16n16k16.f32.f32 {%f1540, %f1541, %f1542, %f1543, %f1544, %f1545, %f1546, %f1547}, {%r1116, %r1117, %r1118, %r1119, %r1120, %r1121, %r1122, %r1123}, {%r1152, %r1153, %r1154, %r1155, %r1156, %r1157, %r1158, %r1159}, {%f1412, %f1413, %f1414, %f1415, %f1416, %f1417, %f1418, %f1419};
	wmma.mma.sync.aligned.row.col.m16n16k16.f32.f32 {%f1548, %f1549, %f1550, %f1551, %f1552, %f1553, %f1554, %f1555}, {%r1116, %r1117, %r1118, %r1119, %r1120, %r1121, %r1122, %r1123}, {%r1161, %r1162, %r1163, %r1164, %r1165, %r1166, %r1167, %r1168}, {%f1420, %f1421, %f1422, %f1423, %f1424, %f1425, %f1426, %f1427};
	wmma.mma.sync.aligned.row.col.m16n16k16.f32.f32 {%f1556, %f1557, %f1558, %f1559, %f1560, %f1561, %f1562, %f1563}, {%r1116, %r1117, %r1118, %r1119, %r1120, %r1121, %r1122, %r1123}, {%r1170, %r1171, %r1172, %r1173, %r1174, %r1175, %r1176, %r1177}, {%f1428, %f1429, %f1430, %f1431, %f1432, %f1433, %f1434, %f1435};
	wmma.mma.sync.aligned.row.col.m16n16k16.f32.f32 {%f1564, %f1565, %f1566, %f1567, %f1568, %f1569, %f1570, %f1571}, {%r1116, %r1117, %r1118, %r1119, %r1120, %r1121, %r1122, %r1123}, {%r1179, %r1180, %r1181, %r1182, %r1183, %r1184, %r1185, %r1186}, {%f1436, %f1437, %f1438, %f1439, %f1440, %f1441, %f1442, %f1443};
	wmma.mma.sync.aligned.row.col.m16n16k16.f32.f32 {%f1572, %f1573, %f1574, %f1575, %f1576, %f1577, %f1578, %f1579}, {%r1125, %r1126, %r1127, %r1128, %r1129, %r1130, %r1131, %r1132}, {%r1152, %r1153, %r1154, %r1155, %r1156, %r1157, %r1158, %r1159}, {%f1444, %f1445, %f1446, %f1447, %f1448, %f1449, %f1450, %f1451};
	wmma.mma.sync.aligned.row.col.m16n16k16.f32.f32 {%f1580, %f1581, %f1582, %f1583, %f1584, %f1585, %f1586, %f1587}, {%r1125, %r1126, %r1127, %r1128, %r1129, %r1130, %r1131, %r1132}, {%r1161, %r1162, %r1163, %r1164, %r1165, %r1166, %r1167, %r1168}, {%f1452, %f1453, %f1454, %f1455, %f1456, %f1457, %f1458, %f1459};
	wmma.mma.sync.aligned.row.col.m16n16k16.f32.f32 {%f1588, %f1589, %f1590, %f1591, %f1592, %f1593, %f1594, %f1595}, {%r1125, %r1126, %r1127, %r1128, %r1129, %r1130, %r1131, %r1132}, {%r1170, %r1171, %r1172, %r1173, %r1174, %r1175, %r1176, %r1177}, {%f1460, %f1461, %f1462, %f1463, %f1464, %f1465, %f1466, %f1467};
	wmma.mma.sync.aligned.row.col.m16n16k16.f32.f32 {%f1596, %f1597, %f1598, %f1599, %f1600, %f1601, %f1602, %f1603}, {%r1125, %r1126, %r1127, %r1128, %r1129, %r1130, %r1131, %r1132}, {%r1179, %r1180, %r1181, %r1182, %r1183, %r1184, %r1185, %r1186}, {%f1468, %f1469, %f1470, %f1471, %f1472, %f1473, %f1474, %f1475};
	wmma.mma.sync.aligned.row.col.m16n16k16.f32.f32 {%f1604, %f1605, %f1606, %f1607, %f1608, %f1609, %f1610, %f1611}, {%r1134, %r1135, %r1136, %r1137, %r1138, %r1139, %r1140, %r1141}, {%r1152, %r1153, %r1154, %r1155, %r1156, %r1157, %r1158, %r1159}, {%f1476, %f1477, %f1478, %f1479, %f1480, %f1481, %f1482, %f1483};
	wmma.mma.sync.aligned.row.col.m16n16k16.f32.f32 {%f1612, %f1613, %f1614, %f1615, %f1616, %f1617, %f1618, %f1619}, {%r1134, %r1135, %r1136, %r1137, %r1138, %r1139, %r1140, %r1141}, {%r1161, %r1162, %r1163, %r1164, %r1165, %r1166, %r1167, %r1168}, {%f1484, %f1485, %f1486, %f1487, %f1488, %f1489, %f1490, %f1491};
	wmma.mma.sync.aligned.row.col.m16n16k16.f32.f32 {%f1620, %f1621, %f1622, %f1623, %f1624, %f1625, %f1626, %f1627}, {%r1134, %r1135, %r1136, %r1137, %r1138, %r1139, %r1140, %r1141}, {%r1170, %r1171, %r1172, %r1173, %r1174, %r1175, %r1176, %r1177}, {%f1492, %f1493, %f1494, %f1495, %f1496, %f1497, %f1498, %f1499};
	wmma.mma.sync.aligned.row.col.m16n16k16.f32.f32 {%f1628, %f1629, %f1630, %f1631, %f1632, %f1633, %f1634, %f1635}, {%r1134, %r1135, %r1136, %r1137, %r1138, %r1139, %r1140, %r1141}, {%r1179, %r1180, %r1181, %r1182, %r1183, %r1184, %r1185, %r1186}, {%f1500, %f1501, %f1502, %f1503, %f1504, %f1505, %f1506, %f1507};
	wmma.mma.sync.aligned.row.col.m16n16k16.f32.f32 {%f1636, %f1637, %f1638, %f1639, %f1640, %f1641, %f1642, %f1643}, {%r1143, %r1144, %r1145, %r1146, %r1147, %r1148, %r1149, %r1150}, {%r1152, %r1153, %r1154, %r1155, %r1156, %r1157, %r1158, %r1159}, {%f1508, %f1509, %f1510, %f1511, %f1512, %f1513, %f1514, %f1515};
	wmma.mma.sync.aligned.row.col.m16n16k16.f32.f32 {%f1644, %f1645, %f1646, %f1647, %f1648, %f1649, %f1650, %f1651}, {%r1143, %r1144, %r1145, %r1146, %r1147, %r1148, %r1149, %r1150}, {%r1161, %r1162, %r1163, %r1164, %r1165, %r1166, %r1167, %r1168}, {%f1516, %f1517, %f1518, %f1519, %f1520, %f1521, %f1522, %f1523};
	wmma.mma.sync.aligned.row.col.m16n16k16.f32.f32 {%f1652, %f1653, %f1654, %f1655, %f1656, %f1657, %f1658, %f1659}, {%r1143, %r1144, %r1145, %r1146, %r1147, %r1148, %r1149, %r1150}, {%r1170, %r1171, %r1172, %r1173, %r1174, %r1175, %r1176, %r1177}, {%f1524, %f1525, %f1526, %f1527, %f1528, %f1529, %f1530, %f1531};
	wmma.mma.sync.aligned.row.col.m16n16k16.f32.f32 {%f1660, %f1661, %f1662, %f1663, %f1664, %f1665, %f1666, %f1667}, {%r1143, %r1144, %r1145, %r1146, %r1147, %r1148, %r1149, %r1150}, {%r1179, %r1180, %r1181, %r1182, %r1183, %r1184, %r1185, %r1186}, {%f1532, %f1533, %f1534, %f1535, %f1536, %f1537, %f1538, %f1539};
	mul.wide.u32 	%rd189, %r803, 2;
	add.s64 	%rd157, %rd339, %rd189;
	// begin inline asm
	cp.async.cg.shared.global.L2::128B [%r620], [%rd157], 16;

	// end inline asm
	mul.wide.u32 	%rd190, %r804, 2;
	add.s64 	%rd158, %rd339, %rd190;
	// begin inline asm
	cp.async.cg.shared.global.L2::128B [%r622], [%rd158], 16;

	// end inline asm
	mul.wide.u32 	%rd191, %r805, 2;
	add.s64 	%rd159, %rd339, %rd191;
	// begin inline asm
	cp.async.cg.shared.global.L2::128B [%r624], [%rd159], 16;

	// end inline asm
	mul.wide.u32 	%rd192, %r806, 2;
	add.s64 	%rd160, %rd339, %rd192;
	// begin inline asm
	cp.async.cg.shared.global.L2::128B [%r626], [%rd160], 16;

	// end inline asm
	mul.wide.u32 	%rd193, %r807, 2;
	add.s64 	%rd161, %rd341, %rd193;
	// begin inline asm
	cp.async.cg.shared.global.L2::128B [%r628], [%rd161], 16;

	// end inline asm
	mul.wide.u32 	%rd194, %r808, 2;
	add.s64 	%rd162, %rd341, %rd194;
	// begin inline asm
	cp.async.cg.shared.global.L2::128B [%r630], [%rd162], 16;

	// end inline asm
	mul.wide.u32 	%rd195, %r809, 2;
	add.s64 	%rd163, %rd341, %rd195;
	// begin inline asm
	cp.async.cg.shared.global.L2::128B [%r632], [%rd163], 16;

	// end inline asm
	mul.wide.u32 	%rd196, %r810, 2;
	add.s64 	%rd164, %rd341, %rd196;
	// begin inline asm
	cp.async.cg.shared.global.L2::128B [%r634], [%rd164], 16;

	// end inline asm
	// begin inline asm
	cp.async.commit_group;

	// end inline asm
	// begin inline asm
	cp.async.wait_group 3;

	// end inline asm
	bar.sync 	0;
	wmma.load.a.sync.aligned.row.m16n16k16.shared.f16 	{%r2076, %r2075, %r2074, %r2073, %r2072, %r2071, %r2070, %r2069}, [%r725], %r727;
	add.s32 	%r1259, %r725, 1024;
	wmma.load.a.sync.aligned.row.m16n16k16.shared.f16 	{%r2068, %r2067, %r2066, %r2065, %r2064, %r2063, %r2062, %r2061}, [%r1259], %r727;
	add.s32 	%r1260, %r725, 2048;
	wmma.load.a.sync.aligned.row.m16n16k16.shared.f16 	{%r2060, %r2059, %r2058, %r2057, %r2056, %r2055, %r2054, %r2053}, [%r1260], %r727;
	add.s32 	%r1261, %r725, 3072;
	wmma.load.a.sync.aligned.row.m16n16k16.shared.f16 	{%r2052, %r2051, %r2050, %r2049, %r2048, %r2047, %r2046, %r2045}, [%r1261], %r727;
	wmma.load.b.sync.aligned.col.m16n16k16.shared.f16 	{%r2108, %r2107, %r2106, %r2105, %r2104, %r2103, %r2102, %r2101}, [%r766], %r727;
	add.s32 	%r1262, %r765, 33792;
	wmma.load.b.sync.aligned.col.m16n16k16.shared.f16 	{%r2100, %r2099, %r2098, %r2097, %r2096, %r2095, %r2094, %r2093}, [%r1262], %r727;
	add.s32 	%r1263, %r765, 34816;
	wmma.load.b.sync.aligned.col.m16n16k16.shared.f16 	{%r2092, %r2091, %r2090, %r2089, %r2088, %r2087, %r2086, %r2085}, [%r1263], %r727;
	add.s32 	%r1264, %r765, 35840;
	wmma.load.b.sync.aligned.col.m16n16k16.shared.f16 	{%r2084, %r2083, %r2082, %r2081, %r2080, %r2079, %r2078, %r2077}, [%r1264], %r727;
	wmma.mma.sync.aligned.row.col.m16n16k16.f32.f32 {%f3211, %f3210, %f3209, %f3208, %f3207, %f3206, %f3205, %f3204}, {%r1188, %r1189, %r1190, %r1191, %r1192, %r1193, %r1194, %r1195}, {%r1224, %r1225, %r1226, %r1227, %r1228, %r1229, %r1230, %r1231}, {%f1540, %f1541, %f1542, %f1543, %f1544, %f1545, %f1546, %f1547};
	wmma.mma.sync.aligned.row.col.m16n16k16.f32.f32 {%f3203, %f3202, %f3201, %f3200, %f3199, %f3198, %f3197, %f3196}, {%r1188, %r1189, %r1190, %r1191, %r1192, %r1193, %r1194, %r1195}, {%r1233, %r1234, %r1235, %r1236, %r1237, %r1238, %r1239, %r1240}, {%f1548, %f1549, %f1550, %f1551, %f1552, %f1553, %f1554, %f1555};
	wmma.mma.sync.aligned.row.col.m16n16k16.f32.f32 {%f3195, %f3194, %f3193, %f3192, %f3191, %f3190, %f3189, %f3188}, {%r1188, %r1189, %r1190, %r1191, %r1192, %r1193, %r1194, %r1195}, {%r1242, %r1243, %r1244, %r1245, %r1246, %r1247, %r1248, %r1249}, {%f1556, %f1557, %f1558, %f1559, %f1560, %f1561, %f1562, %f1563};
	wmma.mma.sync.aligned.row.col.m16n16k16.f32.f32 {%f3187, %f3186, %f3185, %f3184, %f3183, %f3182, %f3181, %f3180}, {%r1188, %r1189, %r1190, %r1191, %r1192, %r1193, %r1194, %r1195}, {%r1251, %r1252, %r1253, %r1254, %r1255, %r1256, %r1257, %r1258}, {%f1564, %f1565, %f1566, %f1567, %f1568, %f1569, %f1570, %f1571};
	wmma.mma.sync.aligned.row.col.m16n16k16.f32.f32 {%f3179, %f3178, %f3177, %f3176, %f3175, %f3174, %f3173, %f3172}, {%r1197, %r1198, %r1199, %r1200, %r1201, %r1202, %r1203, %r1204}, {%r1224, %r1225, %r1226, %r1227, %r1228, %r1229, %r1230, %r1231}, {%f1572, %f1573, %f1574, %f1575, %f1576, %f1577, %f1578, %f1579};
	wmma.mma.sync.aligned.row.col.m16n16k16.f32.f32 {%f3171, %f3170, %f3169, %f3168, %f3167, %f3166, %f3165, %f3164}, {%r1197, %r1198, %r1199, %r1200, %r1201, %r1202, %r1203, %r1204}, {%r1233, %r1234, %r1235, %r1236, %r1237, %r1238, %r1239, %r1240}, {%f1580, %f1581, %f1582, %f1583, %f1584, %f1585, %f1586, %f1587};
	wmma.mma.sync.aligned.row.col.m16n16k16.f32.f32 {%f3163, %f3162, %f3161, %f3160, %f3159, %f3158, %f3157, %f3156}, {%r1197, %r1198, %r1199, %r1200, %r1201, %r1202, %r1203, %r1204}, {%r1242, %r1243, %r1244, %r1245, %r1246, %r1247, %r1248, %r1249}, {%f1588, %f1589, %f1590, %f1591, %f1592, %f1593, %f1594, %f1595};
	wmma.mma.sync.aligned.row.col.m16n16k16.f32.f32 {%f3155, %f3154, %f3153, %f3152, %f3151, %f3150, %f3149, %f3148}, {%r1197, %r1198, %r1199, %r1200, %r1201, %r1202, %r1203, %r1204}, {%r1251, %r1252, %r1253, %r1254, %r1255, %r1256, %r1257, %r1258}, {%f1596, %f1597, %f1598, %f1599, %f1600, %f1601, %f1602, %f1603};
	wmma.mma.sync.aligned.row.col.m16n16k16.f32.f32 {%f3147, %f3146, %f3145, %f3144, %f3143, %f3142, %f3141, %f3140}, {%r1206, %r1207, %r1208, %r1209, %r1210, %r1211, %r1212, %r1213}, {%r1224, %r1225, %r1226, %r1227, %r1228, %r1229, %r1230, %r1231}, {%f1604, %f1605, %f1606, %f1607, %f1608, %f1609, %f1610, %f1611};
	wmma.mma.sync.aligned.row.col.m16n16k16.f32.f32 {%f3139, %f3138, %f3137, %f3136, %f3135, %f3134, %f3133, %f3132}, {%r1206, %r1207, %r1208, %r1209, %r1210, %r1211, %r1212, %r1213}, {%r1233, %r1234, %r1235, %r1236, %r1237, %r1238, %r1239, %r1240}, {%f1612, %f1613, %f1614, %f1615, %f1616, %f1617, %f1618, %f1619};
	wmma.mma.sync.aligned.row.col.m16n16k16.f32.f32 {%f3131, %f3130, %f3129, %f3128, %f3127, %f3126, %f3125, %f3124}, {%r1206, %r1207, %r1208, %r1209, %r1210, %r1211, %r1212, %r1213}, {%r1242, %r1243, %r1244, %r1245, %r1246, %r1247, %r1248, %r1249}, {%f1620, %f1621, %f1622, %f1623, %f1624, %f1625, %f1626, %f1627};
	wmma.mma.sync.aligned.row.col.m16n16k16.f32.f32 {%f3123, %f3122, %f3121, %f3120, %f3119, %f3118, %f3117, %f3116}, {%r1206, %r1207, %r1208, %r1209, %r1210, %r1211, %r1212, %r1213}, {%r1251, %r1252, %r1253, %r1254, %r1255, %r1256, %r1257, %r1258}, {%f1628, %f1629, %f1630, %f1631, %f1632, %f1633, %f1634, %f1635};
	wmma.mma.sync.aligned.row.col.m16n16k16.f32.f32 {%f3115, %f3114, %f3113, %f3112, %f3111, %f3110, %f3109, %f3108}, {%r1215, %r1216, %r1217, %r1218, %r1219, %r1220, %r1221, %r1222}, {%r1224, %r1225, %r1226, %r1227, %r1228, %r1229, %r1230, %r1231}, {%f1636, %f1637, %f1638, %f1639, %f1640, %f1641, %f1642, %f1643};
	wmma.mma.sync.aligned.row.col.m16n16k16.f32.f32 {%f3107, %f3106, %f3105, %f3104, %f3103, %f3102, %f3101, %f3100}, {%r1215, %r1216, %r1217, %r1218, %r1219, %r1220, %r1221, %r1222}, {%r1233, %r1234, %r1235, %r1236, %r1237, %r1238, %r1239, %r1240}, {%f1644, %f1645, %f1646, %f1647, %f1648, %f1649, %f1650, %f1651};
	wmma.mma.sync.aligned.row.col.m16n16k16.f32.f32 {%f3099, %f3098, %f3097, %f3096, %f3095, %f3094, %f3093, %f3092}, {%r1215, %r1216, %r1217, %r1218, %r1219, %r1220, %r1221, %r1222}, {%r1242, %r1243, %r1244, %r1245, %r1246, %r1247, %r1248, %r1249}, {%f1652, %f1653, %f1654, %f1655, %f1656, %f1657, %f1658, %f1659};
	wmma.mma.sync.aligned.row.col.m16n16k16.f32.f32 {%f3091, %f3090, %f3089, %f3088, %f3087, %f3086, %f3085, %f3084}, {%r1215, %r1216, %r1217, %r1218, %r1219, %r1220, %r1221, %r1222}, {%r1251, %r1252, %r1253, %r1254, %r1255, %r1256, %r1257, %r1258}, {%f1660, %f1661, %f1662, %f1663, %f1664, %f1665, %f1666, %f1667};
	add.s32 	%r2117, %r2117, 4;
	add.s32 	%r2116, %r2116, 128;
	add.s32 	%r2115, %r2115, 128;
	add.s32 	%r2114, %r2114, 128;
	add.s32 	%r2113, %r2113, 128;
	add.s32 	%r2112, %r2112, 128;
	add.s32 	%r2111, %r2111, 128;
	add.s32 	%r2110, %r2110, 128;
	add.s32 	%r2109, %r2109, 128;
	setp.eq.s32 	%p3, %r2117, 0;
	@%p3 bra 	$L__BB0_4;
	bra.uni 	$L__BB0_3;
$L__BB0_4:
	setp.eq.s32 	%p4, %r120, 0;
	@%p4 bra 	$L__BB0_7;
	add.s64 	%rd345, %rd2, 8;
	add.s64 	%rd344, %rd1, 8;
	shl.b32 	%r1265, %r1971, 5;
	add.s32 	%r1266, %r18, %r1265;
	mov.u32 	%r1267, %tid.x;
	shl.b32 	%r1268, %r1267, 3;
	and.b32  	%r1269, %r1268, 24;
	add.s32 	%r1980, %r1266, %r1269;
	add.s32 	%r1270, %r21, %r1265;
	add.s32 	%r1979, %r1270, %r1269;
	add.s32 	%r1271, %r24, %r1265;
	add.s32 	%r1978, %r1271, %r1269;
	add.s32 	%r1272, %r27, %r1265;
	add.s32 	%r1977, %r1272, %r1269;
	add.s32 	%r1273, %r15, %r1265;
	add.s32 	%r1976, %r1273, %r1269;
	add.s32 	%r1274, %r11, %r1265;
	add.s32 	%r1975, %r1274, %r1269;
	add.s32 	%r1275, %r7, %r1265;
	add.s32 	%r1974, %r1275, %r1269;
	add.s32 	%r1276, %r3, %r1265;
	add.s32 	%r1973, %r1276, %r1269;
	neg.s32 	%r1972, %r120;
	mul.wide.u32 	%rd227, %r1, 2;
	mul.wide.u32 	%rd229, %r5, 2;
$L__BB0_6:
	.pragma "nounroll";
	ld.param.u64 	%rd342, [_Z6matmulP6__halfS0_S0_iiiff_param_1];
	ld.param.u64 	%rd340, [_Z6matmulP6__halfS0_S0_iiiff_param_0];
	mov.u32 	%r1293, %tid.y;
	shl.b32 	%r1294, %r1293, 11;
	mov.u32 	%r1295, %tid.z;
	shl.b32 	%r1296, %r1295, 11;
	ld.local.u64 	%rd213, [%rd344+-8];
	mul.wide.u32 	%rd214, %r1296, 2;
	add.s64 	%rd215, %rd213, %rd214;
	add.s64 	%rd216, %rd215, 512;
	mov.b32 	%r1297, 16;
	wmma.load.a.sync.aligned.row.m16n16k16.f16 	{%r1298, %r1299, %r1300, %r1301, %r1302, %r1303, %r1304, %r1305}, [%rd216], %r1297;
	add.s64 	%rd217, %rd215, 1536;
	wmma.load.a.sync.aligned.row.m16n16k16.f16 	{%r1306, %r1307, %r1308, %r1309, %r1310, %r1311, %r1312, %r1313}, [%rd217], %r1297;
	add.s64 	%rd218, %rd215, 2560;
	wmma.load.a.sync.aligned.row.m16n16k16.f16 	{%r1314, %r1315, %r1316, %r1317, %r1318, %r1319, %r1320, %r1321}, [%rd218], %r1297;
	add.s64 	%rd219, %rd215, 3584;
	wmma.load.a.sync.aligned.row.m16n16k16.f16 	{%r1322, %r1323, %r1324, %r1325, %r1326, %r1327, %r1328, %r1329}, [%rd219], %r1297;
	ld.local.u64 	%rd220, [%rd345+-8];
	mul.wide.u32 	%rd221, %r1294, 2;
	add.s64 	%rd222, %rd220, %rd221;
	add.s64 	%rd223, %rd222, 512;
	wmma.load.b.sync.aligned.col.m16n16k16.f16 	{%r1330, %r1331, %r1332, %r1333, %r1334, %r1335, %r1336, %r1337}, [%rd223], %r1297;
	add.s64 	%rd224, %rd222, 1536;
	wmma.load.b.sync.aligned.col.m16n16k16.f16 	{%r1338, %r1339, %r1340, %r1341, %r1342, %r1343, %r1344, %r1345}, [%rd224], %r1297;
	add.s64 	%rd225, %rd222, 2560;
	wmma.load.b.sync.aligned.col.m16n16k16.f16 	{%r1346, %r1347, %r1348, %r1349, %r1350, %r1351, %r1352, %r1353}, [%rd225], %r1297;
	add.s64 	%rd226, %rd222, 3584;
	wmma.load.b.sync.aligned.col.m16n16k16.f16 	{%r1354, %r1355, %r1356, %r1357, %r1358, %r1359, %r1360, %r1361}, [%rd226], %r1297;
	wmma.mma.sync.aligned.row.col.m16n16k16.f32.f32 {%f1668, %f1669, %f1670, %f1671, %f1672, %f1673, %f1674, %f1675}, {%r2076, %r2075, %r2074, %r2073, %r2072, %r2071, %r2070, %r2069}, {%r2108, %r2107, %r2106, %r2105, %r2104, %r2103, %r2102, %r2101}, {%f3211, %f3210, %f3209, %f3208, %f3207, %f3206, %f3205, %f3204};
	wmma.mma.sync.aligned.row.col.m16n16k16.f32.f32 {%f1676, %f1677, %f1678, %f1679, %f1680, %f1681, %f1682, %f1683}, {%r2076, %r2075, %r2074, %r2073, %r2072, %r2071, %r2070, %r2069}, {%r2100, %r2099, %r2098, %r2097, %r2096, %r2095, %r2094, %r2093}, {%f3203, %f3202, %f3201, %f3200, %f3199, %f3198, %f3197, %f3196};
	wmma.mma.sync.aligned.row.col.m16n16k16.f32.f32 {%f1684, %f1685, %f1686, %f1687, %f1688, %f1689, %f1690, %f1691}, {%r2076, %r2075, %r2074, %r2073, %r2072, %r2071, %r2070, %r2069}, {%r2092, %r2091, %r2090, %r2089, %r2088, %r2087, %r2086, %r2085}, {%f3195, %f3194, %f3193, %f3192, %f3191, %f3190, %f3189, %f3188};
	wmma.mma.sync.aligned.row.col.m16n16k16.f32.f32 {%f1692, %f1693, %f1694, %f1695, %f1696, %f1697, %f1698, %f1699}, {%r2076, %r2075, %r2074, %r2073, %r2072, %r2071, %r2070, %r2069}, {%r2084, %r2083, %r2082, %r2081, %r2080, %r2079, %r2078, %r2077}, {%f3187, %f3186, %f3185, %f3184, %f3183, %f3182, %f3181, %f3180};
	wmma.mma.sync.aligned.row.col.m16n16k16.f32.f32 {%f1700, %f1701, %f1702, %f1703, %f1704, %f1705, %f1706, %f1707}, {%r2068, %r2067, %r2066, %r2065, %r2064, %r2063, %r2062, %r2061}, {%r2108, %r2107, %r2106, %r2105, %r2104, %r2103, %r2102, %r2101}, {%f3179, %f3178, %f3177, %f3176, %f3175, %f3174, %f3173, %f3172};
	wmma.mma.sync.aligned.row.col.m16n16k16.f32.f32 {%f1708, %f1709, %f1710, %f1711, %f1712, %f1713, %f1714, %f1715}, {%r2068, %r2067, %r2066, %r2065, %r2064, %r2063, %r2062, %r2061}, {%r2100, %r2099, %r2098, %r2097, %r2096, %r2095, %r2094, %r2093}, {%f3171, %f3170, %f3169, %f3168, %f3167, %f3166, %f3165, %f3164};
	wmma.mma.sync.aligned.row.col.m16n16k16.f32.f32 {%f1716, %f1717, %f1718, %f1719, %f1720, %f1721, %f1722, %f1723}, {%r2068, %r2067, %r2066, %r2065, %r2064, %r2063, %r2062, %r2061}, {%r2092, %r2091, %r2090, %r2089, %r2088, %r2087, %r2086, %r2085}, {%f3163, %f3162, %f3161, %f3160, %f3159, %f3158, %f3157, %f3156};
	wmma.mma.sync.aligned.row.col.m16n16k16.f32.f32 {%f1724, %f1725, %f1726, %f1727, %f1728, %f1729, %f1730, %f1731}, {%r2068, %r2067, %r2066, %r2065, %r2064, %r2063, %r2062, %r2061}, {%r2084, %r2083, %r2082, %r2081, %r2080, %r2079, %r2078, %r2077}, {%f3155, %f3154, %f3153, %f3152, %f3151, %f3150, %f3149, %f3148};
	wmma.mma.sync.aligned.row.col.m16n16k16.f32.f32 {%f1732, %f1733, %f1734, %f1735, %f1736, %f1737, %f1738, %f1739}, {%r2060, %r2059, %r2058, %r2057, %r2056, %r2055, %r2054, %r2053}, {%r2108, %r2107, %r2106, %r2105, %r2104, %r2103, %r2102, %r2101}, {%f3147, %f3146, %f3145, %f3144, %f3143, %f3142, %f3141, %f3140};
	wmma.mma.sync.aligned.row.col.m16n16k16.f32.f32 {%f1740, %f1741, %f1742, %f1743, %f1744, %f1745, %f1746, %f1747}, {%r2060, %r2059, %r2058, %r2057, %r2056, %r2055, %r2054, %r2053}, {%r2100, %r2099, %r2098, %r2097, %r2096, %r2095, %r2094, %r2093}, {%f3139, %f3138, %f3137, %f3136, %f3135, %f3134, %f3133, %f3132};
	wmma.mma.sync.aligned.row.col.m16n16k16.f32.f32 {%f1748, %f1749, %f1750, %f1751, %f1752, %f1753, %f1754, %f1755}, {%r2060, %r2059, %r2058, %r2057, %r2056, %r2055, %r2054, %r2053}, {%r2092, %r2091, %r2090, %r2089, %r2088, %r2087, %r2086, %r2085}, {%f3131, %f3130, %f3129, %f3128, %f3127, %f3126, %f3125, %f3124};
	wmma.mma.sync.aligned.row.col.m16n16k16.f32.f32 {%f1756, %f1757, %f1758, %f1759, %f1760, %f1761, %f1762, %f1763}, {%r2060, %r2059, %r2058, %r2057, %r2056, %r2055, %r2054, %r2053}, {%r2084, %r2083, %r2082, %r2081, %r2080, %r2079, %r2078, %r2077}, {%f3123, %f3122, %f3121, %f3120, %f3119, %f3118, %f3117, %f3116};
	wmma.mma.sync.aligned.row.col.m16n16k16.f32.f32 {%f1764, %f1765, %f1766, %f1767, %f1768, %f1769, %f1770, %f1771}, {%r2052, %r2051, %r2050, %r2049, %r2048, %r2047, %r2046, %r2045}, {%r2108, %r2107, %r2106, %r2105, %r2104, %r2103, %r2102, %r2101}, {%f3115, %f3114, %f3113, %f3112, %f3111, %f3110, %f3109, %f3108};
	wmma.mma.sync.aligned.row.col.m16n16k16.f32.f32 {%f1772, %f1773, %f1774, %f1775, %f1776, %f1777, %f1778, %f1779}, {%r2052, %r2051, %r2050, %r2049, %r2048, %r2047, %r2046, %r2045}, {%r2100, %r2099, %r2098, %r2097, %r2096, %r2095, %r2094, %r2093}, {%f3107, %f3106, %f3105, %f3104, %f3103, %f3102, %f3101, %f3100};
	wmma.mma.sync.aligned.row.col.m16n16k16.f32.f32 {%f1780, %f1781, %f1782, %f1783, %f1784, %f1785, %f1786, %f1787}, {%r2052, %r2051, %r2050, %r2049, %r2048, %r2047, %r2046, %r2045}, {%r2092, %r2091, %r2090, %r2089, %r2088, %r2087, %r2086, %r2085}, {%f3099, %f3098, %f3097, %f3096, %f3095, %f3094, %f3093, %f3092};
	wmma.mma.sync.aligned.row.col.m16n16k16.f32.f32 {%f1788, %f1789, %f1790, %f1791, %f1792, %f1793, %f1794, %f1795}, {%r2052, %r2051, %r2050, %r2049, %r2048, %r2047, %r2046, %r2045}, {%r2084, %r2083, %r2082, %r2081, %r2080, %r2079, %r2078, %r2077}, {%f3091, %f3090, %f3089, %f3088, %f3087, %f3086, %f3085, %f3084};
	add.s64 	%rd197, %rd213, %rd227;
	// begin inline asm
	{ .reg .u64 smem_ptr; cvta.to.shared.u64 smem_ptr, %rd197; cvt.u32.u64 %r1277, smem_ptr; }

	// end inline asm
	add.s32 	%r1362, %r1973, 128;
	mul.wide.u32 	%rd228, %r1362, 2;
	add.s64 	%rd198, %rd340, %rd228;
	// begin inline asm
	cp.async.cg.shared.global.L2::128B [%r1277], [%rd198], 16;

	// end inline asm
	add.s64 	%rd199, %rd213, %rd229;
	// begin inline asm
	{ .reg .u64 smem_ptr; cvta.to.shared.u64 smem_ptr, %rd199; cvt.u32.u64 %r1279, smem_ptr; }

	// end inline asm
	add.s32 	%r1363, %r1974, 128;
	mul.wide.u32 	%rd230, %r1363, 2;
	add.s64 	%rd200, %rd340, %rd230;
	// begin inline asm
	cp.async.cg.shared.global.L2::128B [%r1279], [%rd200], 16;

	// end inline asm
	mul.wide.u32 	%rd231, %r9, 2;
	add.s64 	%rd201, %rd213, %rd231;
	// begin inline asm
	{ .reg .u64 smem_ptr; cvta.to.shared.u64 smem_ptr, %rd201; cvt.u32.u64 %r1281, smem_ptr; }

	// end inline asm
	add.s32 	%r1364, %r1975, 128;
	mul.wide.u32 	%rd232, %r1364, 2;
	add.s64 	%rd202, %rd340, %rd232;
	// begin inline asm
	cp.async.cg.shared.global.L2::128B [%r1281], [%rd202], 16;

	// end inline asm
	mul.wide.u32 	%rd233, %r13, 2;
	add.s64 	%rd203, %rd213, %rd233;
	// begin inline asm
	{ .reg .u64 smem_ptr; cvta.to.shared.u64 smem_ptr, %rd203; cvt.u32.u64 %r1283, smem_ptr; }

	// end inline asm
	add.s32 	%r1365, %r1976, 128;
	mul.wide.u32 	%rd234, %r1365, 2;
	add.s64 	%rd204, %rd340, %rd234;
	// begin inline asm
	cp.async.cg.shared.global.L2::128B [%r1283], [%rd204], 16;

	// end inline asm
	add.s64 	%rd205, %rd220, %rd227;
	// begin inline asm
	{ .reg .u64 smem_ptr; cvta.to.shared.u64 smem_ptr, %rd205; cvt.u32.u64 %r1285, smem_ptr; }

	// end inline asm
	add.s32 	%r1366, %r1980, 128;
	mul.wide.u32 	%rd235, %r1366, 2;
	add.s64 	%rd206, %rd342, %rd235;
	// begin inline asm
	cp.async.cg.shared.global.L2::128B [%r1285], [%rd206], 16;

	// end inline asm
	add.s64 	%rd207, %rd220, %rd229;
	// begin inline asm
	{ .reg .u64 smem_ptr; cvta.to.shared.u64 smem_ptr, %rd207; cvt.u32.u64 %r1287, smem_ptr; }

	// end inline asm
	add.s32 	%r1367, %r1979, 128;
	mul.wide.u32 	%rd236, %r1367, 2;
	add.s64 	%rd208, %rd342, %rd236;
	// begin inline asm
	cp.async.cg.shared.global.L2::128B [%r1287], [%rd208], 16;

	// end inline asm
	add.s64 	%rd209, %rd220, %rd231;
	// begin inline asm
	{ .reg .u64 smem_ptr; cvta.to.shared.u64 smem_ptr, %rd209; cvt.u32.u64 %r1289, smem_ptr; }

	// end inline asm
	add.s32 	%r1368, %r1978, 128;
	mul.wide.u32 	%rd237, %r1368, 2;
	add.s64 	%rd210, %rd342, %rd237;
	// begin inline asm
	cp.async.cg.shared.global.L2::128B [%r1289], [%rd210], 16;

	// end inline asm
	add.s64 	%rd211, %rd220, %rd233;
	// begin inline asm
	{ .reg .u64 smem_ptr; cvta.to.shared.u64 smem_ptr, %rd211; cvt.u32.u64 %r1291, smem_ptr; }

	// end inline asm
	add.s32 	%r1369, %r1977, 128;
	mul.wide.u32 	%rd238, %r1369, 2;
	add.s64 	%rd212, %rd342, %rd238;
	// begin inline asm
	cp.async.cg.shared.global.L2::128B [%r1291], [%rd212], 16;

	// end inline asm
	// begin inline asm
	cp.async.commit_group;

	// end inline asm
	// begin inline asm
	cp.async.wait_group 3;

	// end inline asm
	bar.sync 	0;
	ld.local.u64 	%rd239, [%rd344];
	add.s64 	%rd240, %rd239, %rd214;
	wmma.load.a.sync.aligned.row.m16n16k16.f16 	{%r2076, %r2075, %r2074, %r2073, %r2072, %r2071, %r2070, %r2069}, [%rd240], %r1297;
	add.s64 	%rd241, %rd240, 1024;
	wmma.load.a.sync.aligned.row.m16n16k16.f16 	{%r2068, %r2067, %r2066, %r2065, %r2064, %r2063, %r2062, %r2061}, [%rd241], %r1297;
	add.s64 	%rd242, %rd240, 2048;
	wmma.load.a.sync.aligned.row.m16n16k16.f16 	{%r2060, %r2059, %r2058, %r2057, %r2056, %r2055, %r2054, %r2053}, [%rd242], %r1297;
	add.s64 	%rd243, %rd240, 3072;
	wmma.load.a.sync.aligned.row.m16n16k16.f16 	{%r2052, %r2051, %r2050, %r2049, %r2048, %r2047, %r2046, %r2045}, [%rd243], %r1297;
	ld.local.u64 	%rd244, [%rd345];
	add.s64 	%rd245, %rd244, %rd221;
	wmma.load.b.sync.aligned.col.m16n16k16.f16 	{%r2108, %r2107, %r2106, %r2105, %r2104, %r2103, %r2102, %r2101}, [%rd245], %r1297;
	add.s64 	%rd246, %rd245, 1024;
	wmma.load.b.sync.aligned.col.m16n16k16.f16 	{%r2100, %r2099, %r2098, %r2097, %r2096, %r2095, %r2094, %r2093}, [%rd246], %r1297;
	add.s64 	%rd247, %rd245, 2048;
	wmma.load.b.sync.aligned.col.m16n16k16.f16 	{%r2092, %r2091, %r2090, %r2089, %r2088, %r2087, %r2086, %r2085}, [%rd247], %r1297;
	add.s64 	%rd248, %rd245, 3072;
	wmma.load.b.sync.aligned.col.m16n16k16.f16 	{%r2084, %r2083, %r2082, %r2081, %r2080, %r2079, %r2078, %r2077}, [%rd248], %r1297;
	wmma.mma.sync.aligned.row.col.m16n16k16.f32.f32 {%f3211, %f3210, %f3209, %f3208, %f3207, %f3206, %f3205, %f3204}, {%r1298, %r1299, %r1300, %r1301, %r1302, %r1303, %r1304, %r1305}, {%r1330, %r1331, %r1332, %r1333, %r1334, %r1335, %r1336, %r1337}, {%f1668, %f1669, %f1670, %f1671, %f1672, %f1673, %f1674, %f1675};
	wmma.mma.sync.aligned.row.col.m16n16k16.f32.f32 {%f3203, %f3202, %f3201, %f3200, %f3199, %f3198, %f3197, %f3196}, {%r1298, %r1299, %r1300, %r1301, %r1302, %r1303, %r1304, %r1305}, {%r1338, %r1339, %r1340, %r1341, %r1342, %r1343, %r1344, %r1345}, {%f1676, %f1677, %f1678, %f1679, %f1680, %f1681, %f1682, %f1683};
	wmma.mma.sync.aligned.row.col.m16n16k16.f32.f32 {%f3195, %f3194, %f3193, %f3192, %f3191, %f3190, %f3189, %f3188}, {%r1298, %r1299, %r1300, %r1301, %r1302, %r1303, %r1304, %r1305}, {%r1346, %r1347, %r1348, %r1349, %r1350, %r1351, %r1352, %r1353}, {%f1684, %f1685, %f1686, %f1687, %f1688, %f1689, %f1690, %f1691};
	wmma.mma.sync.aligned.row.col.m16n16k16.f32.f32 {%f3187, %f3186, %f3185, %f3184, %f3183, %f3182, %f3181, %f3180}, {%r1298, %r1299, %r1300, %r1301, %r1302, %r1303, %r1304, %r1305}, {%r1354, %r1355, %r1356, %r1357, %r1358, %r1359, %r1360, %r1361}, {%f1692, %f1693, %f1694, %f1695, %f1696, %f1697, %f1698, %f1699};
	wmma.mma.sync.aligned.row.col.m16n16k16.f32.f32 {%f3179, %f3178, %f3177, %f3176, %f3175, %f3174, %f3173, %f3172}, {%r1306, %r1307, %r1308, %r1309, %r1310, %r1311, %r1312, %r1313}, {%r1330, %r1331, %r1332, %r1333, %r1334, %r1335, %r1336, %r1337}, {%f1700, %f1701, %f1702, %f1703, %f1704, %f1705, %f1706, %f1707};
	wmma.mma.sync.aligned.row.col.m16n16k16.f32.f32 {%f3171, %f3170, %f3169, %f3168, %f3167, %f3166, %f3165, %f3164}, {%r1306, %r1307, %r1308, %r1309, %r1310, %r1311, %r1312, %r1313}, {%r1338, %r1339, %r1340, %r1341, %r1342, %r1343, %r1344, %r1345}, {%f1708, %f1709, %f1710, %f1711, %f1712, %f1713, %f1714, %f1715};
	wmma.mma.sync.aligned.row.col.m16n16k16.f32.f32 {%f3163, %f3162, %f3161, %f3160, %f3159, %f3158, %f3157, %f3156}, {%r1306, %r1307, %r1308, %r1309, %r1310, %r1311, %r1312, %r1313}, {%r1346, %r1347, %r1348, %r1349, %r1350, %r1351, %r1352, %r1353}, {%f1716, %f1717, %f1718, %f1719, %f1720, %f1721, %f1722, %f1723};
	wmma.mma.sync.aligned.row.col.m16n16k16.f32.f32 {%f3155, %f3154, %f3153, %f3152, %f3151, %f3150, %f3149, %f3148}, {%r1306, %r1307, %r1308, %r1309, %r1310, %r1311, %r1312, %r1313}, {%r1354, %r1355, %r1356, %r1357, %r1358, %r1359, %r1360, %r1361}, {%f1724, %f1725, %f1726, %f1727, %f1728, %f1729, %f1730, %f1731};
	wmma.mma.sync.aligned.row.col.m16n16k16.f32.f32 {%f3147, %f3146, %f3145, %f3144, %f3143, %f3142, %f3141, %f3140}, {%r1314, %r1315, %r1316, %r1317, %r1318, %r1319, %r1320, %r1321}, {%r1330, %r1331, %r1332, %r1333, %r1334, %r1335, %r1336, %r1337}, {%f1732, %f1733, %f1734, %f1735, %f1736, %f1737, %f1738, %f1739};
	wmma.mma.sync.aligned.row.col.m16n16k16.f32.f32 {%f3139, %f3138, %f3137, %f3136, %f3135, %f3134, %f3133, %f3132}, {%r1314, %r1315, %r1316, %r1317, %r1318, %r1319, %r1320, %r1321}, {%r1338, %r1339, %r1340, %r1341, %r1342, %r1343, %r1344, %r1345}, {%f1740, %f1741, %f1742, %f1743, %f1744, %f1745, %f1746, %f1747};
	wmma.mma.sync.aligned.row.col.m16n16k16.f32.f32 {%f3131, %f3130, %f3129, %f3128, %f3127, %f3126, %f3125, %f3124}, {%r1314, %r1315, %r1316, %r1317, %r1318, %r1319, %r1320, %r1321}, {%r1346, %r1347, %r1348, %r1349, %r1350, %r1351, %r1352, %r1353}, {%f1748, %f1749, %f1750, %f1751, %f1752, %f1753, %f1754, %f1755};
	wmma.mma.sync.aligned.row.col.m16n16k16.f32.f32 {%f3123, %f3122, %f3121, %f3120, %f3119, %f3118, %f3117, %f3116}, {%r1314, %r1315, %r1316, %r1317, %r1318, %r1319, %r1320, %r1321}, {%r1354, %r1355, %r1356, %r1357, %r1358, %r1359, %r1360, %r1361}, {%f1756, %f1757, %f1758, %f1759, %f1760, %f1761, %f1762, %f1763};
	wmma.mma.sync.aligned.row.col.m16n16k16.f32.f32 {%f3115, %f3114, %f3113, %f3112, %f3111, %f3110, %f3109, %f3108}, {%r1322, %r1323, %r1324, %r1325, %r1326, %r1327, %r1328, %r1329}, {%r1330, %r1331, %r1332, %r1333, %r1334, %r1335, %r1336, %r1337}, {%f1764, %f1765, %f1766, %f1767, %f1768, %f1769, %f1770, %f1771};
	wmma.mma.sync.aligned.row.col.m16n16k16.f32.f32 {%f3107, %f3106, %f3105, %f3104, %f3103, %f3102, %f3101, %f3100}, {%r1322, %r1323, %r1324, %r1325, %r1326, %r1327, %r1328, %r1329}, {%r1338, %r1339, %r1340, %r1341, %r1342, %r1343, %r1344, %r1345}, {%f1772, %f1773, %f1774, %f1775, %f1776, %f1777, %f1778, %f1779};
	wmma.mma.sync.aligned.row.col.m16n16k16.f32.f32 {%f3099, %f3098, %f3097, %f3096, %f3095, %f3094, %f3093, %f3092}, {%r1322, %r1323, %r1324, %r1325, %r1326, %r1327, %r1328, %r1329}, {%r1346, %r1347, %r1348, %r1349, %r1350, %r1351, %r1352, %r1353}, {%f1780, %f1781, %f1782, %f1783, %f1784, %f1785, %f1786, %f1787};
	wmma.mma.sync.aligned.row.col.m16n16k16.f32.f32 {%f3091, %f3090, %f3089, %f3088, %f3087, %f3086, %f3085, %f3084}, {%r1322, %r1323, %r1324, %r1325, %r1326, %r1327, %r1328, %r1329}, {%r1354, %r1355, %r1356, %r1357, %r1358, %r1359, %r1360, %r1361}, {%f1788, %f1789, %f1790, %f1791, %f1792, %f1793, %f1794, %f1795};
	add.s64 	%rd345, %rd345, 8;
	add.s64 	%rd344, %rd344, 8;
	add.s32 	%r1980, %r1980, 32;
	add.s32 	%r1979, %r1979, 32;
	add.s32 	%r1978, %r1978, 32;
	add.s32 	%r1977, %r1977, 32;
	add.s32 	%r1976, %r1976, 32;
	add.s32 	%r1975, %r1975, 32;
	add.s32 	%r1974, %r1974, 32;
	add.s32 	%r1973, %r1973, 32;
	add.s32 	%r1972, %r1972, 1;
	setp.ne.s32 	%p5, %r1972, 0;
	@%p5 bra 	$L__BB0_6;
$L__BB0_7:
	ld.param.u32 	%r1905, [_Z6matmulP6__halfS0_S0_iiiff_param_4];
	ld.param.u64 	%rd343, [_Z6matmulP6__halfS0_S0_iiiff_param_2];
	mov.u32 	%r1372, %tid.y;
	shl.b32 	%r1373, %r1372, 11;
	mov.u32 	%r1374, %tid.z;
	shl.b32 	%r1375, %r1374, 11;
	add.s32 	%r1376, %r117, -1;
	add.s32 	%r1377, %r117, -4;
	shr.u32 	%r1378, %r1377, 30;
	add.s32 	%r1379, %r1377, %r1378;
	and.b32  	%r1380, %r1379, -4;
	sub.s32 	%r1381, %r1377, %r1380;
	mul.wide.s32 	%rd249, %r1381, 8;
	add.s64 	%rd250, %rd1, %rd249;
	ld.local.u64 	%rd251, [%rd250];
	mul.wide.u32 	%rd252, %r1375, 2;
	add.s64 	%rd253, %rd251, %rd252;
	add.s64 	%rd254, %rd253, 512;
	mov.b32 	%r1382, 16;
	wmma.load.a.sync.aligned.row.m16n16k16.f16 	{%r1383, %r1384, %r1385, %r1386, %r1387, %r1388, %r1389, %r1390}, [%rd254], %r1382;
	add.s64 	%rd255, %rd253, 1536;
	wmma.load.a.sync.aligned.row.m16n16k16.f16 	{%r1391, %r1392, %r1393, %r1394, %r1395, %r1396, %r1397, %r1398}, [%rd255], %r1382;
	add.s64 	%rd256, %rd253, 2560;
	wmma.load.a.sync.aligned.row.m16n16k16.f16 	{%r1399, %r1400, %r1401, %r1402, %r1403, %r1404, %r1405, %r1406}, [%rd256], %r1382;
	add.s64 	%rd257, %rd253, 3584;
	wmma.load.a.sync.aligned.row.m16n16k16.f16 	{%r1407, %r1408, %r1409, %r1410, %r1411, %r1412, %r1413, %r1414}, [%rd257], %r1382;
	add.s64 	%rd258, %rd2, %rd249;
	ld.local.u64 	%rd259, [%rd258];
	mul.wide.u32 	%rd260, %r1373, 2;
	add.s64 	%rd261, %rd259, %rd260;
	add.s64 	%rd262, %rd261, 512;
	wmma.load.b.sync.aligned.col.m16n16k16.f16 	{%r1415, %r1416, %r1417, %r1418, %r1419, %r1420, %r1421, %r1422}, [%rd262], %r1382;
	add.s64 	%rd263, %rd261, 1536;
	wmma.load.b.sync.aligned.col.m16n16k16.f16 	{%r1423, %r1424, %r1425, %r1426, %r1427, %r1428, %r1429, %r1430}, [%rd263], %r1382;
	add.s64 	%rd264, %rd261, 2560;
	wmma.load.b.sync.aligned.col.m16n16k16.f16 	{%r1431, %r1432, %r1433, %r1434, %r1435, %r1436, %r1437, %r1438}, [%rd264], %r1382;
	add.s64 	%rd265, %rd261, 3584;
	wmma.load.b.sync.aligned.col.m16n16k16.f16 	{%r1439, %r1440, %r1441, %r1442, %r1443, %r1444, %r1445, %r1446}, [%rd265], %r1382;
	wmma.mma.sync.aligned.row.col.m16n16k16.f32.f32 {%f1796, %f1797, %f1798, %f1799, %f1800, %f1801, %f1802, %f1803}, {%r2076, %r2075, %r2074, %r2073, %r2072, %r2071, %r2070, %r2069}, {%r2108, %r2107, %r2106, %r2105, %r2104, %r2103, %r2102, %r2101}, {%f3211, %f3210, %f3209, %f3208, %f3207, %f3206, %f3205, %f3204};
	wmma.mma.sync.aligned.row.col.m16n16k16.f32.f32 {%f1804, %f1805, %f1806, %f1807, %f1808, %f1809, %f1810, %f1811}, {%r2076, %r2075, %r2074, %r2073, %r2072, %r2071, %r2070, %r2069}, {%r2100, %r2099, %r2098, %r2097, %r2096, %r2095, %r2094, %r2093}, {%f3203, %f3202, %f3201, %f3200, %f3199, %f3198, %f3197, %f3196};
	wmma.mma.sync.aligned.row.col.m16n16k16.f32.f32 {%f1812, %f1813, %f1814, %f1815, %f1816, %f1817, %f1818, %f1819}, {%r2076, %r2075, %r2074, %r2073, %r2072, %r2071, %r2070, %r2069}, {%r2092, %r2091, %r2090, %r2089, %r2088, %r2087, %r2086, %r2085}, {%f3195, %f3194, %f3193, %f3192, %f3191, %f3190, %f3189, %f3188};
	wmma.mma.sync.aligned.row.col.m16n16k16.f32.f32 {%f1820, %f1821, %f1822, %f1823, %f1824, %f1825, %f1826, %f1827}, {%r2076, %r2075, %r2074, %r2073, %r2072, %r2071, %r2070, %r2069}, {%r2084, %r2083, %r2082, %r2081, %r2080, %r2079, %r2078, %r2077}, {%f3187, %f3186, %f3185, %f3184, %f3183, %f3182, %f3181, %f3180};
	wmma.mma.sync.aligned.row.col.m16n16k16.f32.f32 {%f1828, %f1829, %f1830, %f1831, %f1832, %f1833, %f1834, %f1835}, {%r2068, %r2067, %r2066, %r2065, %r2064, %r2063, %r2062, %r2061}, {%r2108, %r2107, %r2106, %r2105, %r2104, %r2103, %r2102, %r2101}, {%f3179, %f3178, %f3177, %f3176, %f3175, %f3174, %f3173, %f3172};
	wmma.mma.sync.aligned.row.col.m16n16k16.f32.f32 {%f1836, %f1837, %f1838, %f1839, %f1840, %f1841, %f1842, %f1843}, {%r2068, %r2067, %r2066, %r2065, %r2064, %r2063, %r2062, %r2061}, {%r2100, %r2099, %r2098, %r2097, %r2096, %r2095, %r2094, %r2093}, {%f3171, %f3170, %f3169, %f3168, %f3167, %f3166, %f3165, %f3164};
	wmma.mma.sync.aligned.row.col.m16n16k16.f32.f32 {%f1844, %f1845, %f1846, %f1847, %f1848, %f1849, %f1850, %f1851}, {%r2068, %r2067, %r2066, %r2065, %r2064, %r2063, %r2062, %r2061}, {%r2092, %r2091, %r2090, %r2089, %r2088, %r2087, %r2086, %r2085}, {%f3163, %f3162, %f3161, %f3160, %f3159, %f3158, %f3157, %f3156};
	wmma.mma.sync.aligned.row.col.m16n16k16.f32.f32 {%f1852, %f1853, %f1854, %f1855, %f1856, %f1857, %f1858, %f1859}, {%r2068, %r2067, %r2066, %r2065, %r2064, %r2063, %r2062, %r2061}, {%r2084, %r2083, %r2082, %r2081, %r2080, %r2079, %r2078, %r2077}, {%f3155, %f3154, %f3153, %f3152, %f3151, %f3150, %f3149, %f3148};
	wmma.mma.sync.aligned.row.col.m16n16k16.f32.f32 {%f1860, %f1861, %f1862, %f1863, %f1864, %f1865, %f1866, %f1867}, {%r2060, %r2059, %r2058, %r2057, %r2056, %r2055, %r2054, %r2053}, {%r2108, %r2107, %r2106, %r2105, %r2104, %r2103, %r2102, %r2101}, {%f3147, %f3146, %f3145, %f3144, %f3143, %f3142, %f3141, %f3140};
	wmma.mma.sync.aligned.row.col.m16n16k16.f32.f32 {%f1868, %f1869, %f1870, %f1871, %f1872, %f1873, %f1874, %f1875}, {%r2060, %r2059, %r2058, %r2057, %r2056, %r2055, %r2054, %r2053}, {%r2100, %r2099, %r2098, %r2097, %r2096, %r2095, %r2094, %r2093}, {%f3139, %f3138, %f3137, %f3136, %f3135, %f3134, %f3133, %f3132};
	wmma.mma.sync.aligned.row.col.m16n16k16.f32.f32 {%f1876, %f1877, %f1878, %f1879, %f1880, %f1881, %f1882, %f1883}, {%r2060, %r2059, %r2058, %r2057, %r2056, %r2055, %r2054, %r2053}, {%r2092, %r2091, %r2090, %r2089, %r2088, %r2087, %r2086, %r2085}, {%f3131, %f3130, %f3129, %f3128, %f3127, %f3126, %f3125, %f3124};
	wmma.mma.sync.aligned.row.col.m16n16k16.f32.f32 {%f1884, %f1885, %f1886, %f1887, %f1888, %f1889, %f1890, %f1891}, {%r2060, %r2059, %r2058, %r2057, %r2056, %r2055, %r2054, %r2053}, {%r2084, %r2083, %r2082, %r2081, %r2080, %r2079, %r2078, %r2077}, {%f3123, %f3122, %f3121, %f3120, %f3119, %f3118, %f3117, %f3116};
	wmma.mma.sync.aligned.row.col.m16n16k16.f32.f32 {%f1892, %f1893, %f1894, %f1895, %f1896, %f1897, %f1898, %f1899}, {%r2052, %r2051, %r2050, %r2049, %r2048, %r2047, %r2046, %r2045}, {%r2108, %r2107, %r2106, %r2105, %r2104, %r2103, %r2102, %r2101}, {%f3115, %f3114, %f3113, %f3112, %f3111, %f3110, %f3109, %f3108};
	wmma.mma.sync.aligned.row.col.m16n16k16.f32.f32 {%f1900, %f1901, %f1902, %f1903, %f1904, %f1905, %f1906, %f1907}, {%r2052, %r2051, %r2050, %r2049, %r2048, %r2047, %r2046, %r2045}, {%r2100, %r2099, %r2098, %r2097, %r2096, %r2095, %r2094, %r2093}, {%f3107, %f3106, %f3105, %f3104, %f3103, %f3102, %f3101, %f3100};
	wmma.mma.sync.aligned.row.col.m16n16k16.f32.f32 {%f1908, %f1909, %f1910, %f1911, %f1912, %f1913, %f1914, %f1915}, {%r2052, %r2051, %r2050, %r2049, %r2048, %r2047, %r2046, %r2045}, {%r2092, %r2091, %r2090, %r2089, %r2088, %r2087, %r2086, %r2085}, {%f3099, %f3098, %f3097, %f3096, %f3095, %f3094, %f3093, %f3092};
	wmma.mma.sync.aligned.row.col.m16n16k16.f32.f32 {%f1916, %f1917, %f1918, %f1919, %f1920, %f1921, %f1922, %f1923}, {%r2052, %r2051, %r2050, %r2049, %r2048, %r2047, %r2046, %r2045}, {%r2084, %r2083, %r2082, %r2081, %r2080, %r2079, %r2078, %r2077}, {%f3091, %f3090, %f3089, %f3088, %f3087, %f3086, %f3085, %f3084};
	// begin inline asm
	cp.async.wait_group 2;

	// end inline asm
	bar.sync 	0;
	add.s32 	%r1447, %r117, -3;
	shr.u32 	%r1448, %r1447, 30;
	add.s32 	%r1449, %r1447, %r1448;
	and.b32  	%r1450, %r1449, -4;
	sub.s32 	%r1451, %r1447, %r1450;
	mul.wide.s32 	%rd266, %r1451, 8;
	add.s64 	%rd267, %rd1, %rd266;
	ld.local.u64 	%rd268, [%rd267];
	add.s64 	%rd269, %rd268, %rd252;
	wmma.load.a.sync.aligned.row.m16n16k16.f16 	{%r1452, %r1453, %r1454, %r1455, %r1456, %r1457, %r1458, %r1459}, [%rd269], %r1382;
	add.s64 	%rd270, %rd269, 1024;
	wmma.load.a.sync.aligned.row.m16n16k16.f16 	{%r1460, %r1461, %r1462, %r1463, %r1464, %r1465, %r1466, %r1467}, [%rd270], %r1382;
	add.s64 	%rd271, %rd269, 2048;
	wmma.load.a.sync.aligned.row.m16n16k16.f16 	{%r1468, %r1469, %r1470, %r1471, %r1472, %r1473, %r1474, %r1475}, [%rd271], %r1382;
	add.s64 	%rd272, %rd269, 3072;
	wmma.load.a.sync.aligned.row.m16n16k16.f16 	{%r1476, %r1477, %r1478, %r1479, %r1480, %r1481, %r1482, %r1483}, [%rd272], %r1382;
	add.s64 	%rd273, %rd2, %rd266;
	ld.local.u64 	%rd274, [%rd273];
	add.s64 	%rd275, %rd274, %rd260;
	wmma.load.b.sync.aligned.col.m16n16k16.f16 	{%r1484, %r1485, %r1486, %r1487, %r1488, %r1489, %r1490, %r1491}, [%rd275], %r1382;
	add.s64 	%rd276, %rd275, 1024;
	wmma.load.b.sync.aligned.col.m16n16k16.f16 	{%r1492, %r1493, %r1494, %r1495, %r1496, %r1497, %r1498, %r1499}, [%rd276], %r1382;
	add.s64 	%rd277, %rd275, 2048;
	wmma.load.b.sync.aligned.col.m16n16k16.f16 	{%r1500, %r1501, %r1502, %r1503, %r1504, %r1505, %r1506, %r1507}, [%rd277], %r1382;
	add.s64 	%rd278, %rd275, 3072;
	wmma.load.b.sync.aligned.col.m16n16k16.f16 	{%r1508, %r1509, %r1510, %r1511, %r1512, %r1513, %r1514, %r1515}, [%rd278], %r1382;
	wmma.mma.sync.aligned.row.col.m16n16k16.f32.f32 {%f1924, %f1925, %f1926, %f1927, %f1928, %f1929, %f1930, %f1931}, {%r1383, %r1384, %r1385, %r1386, %r1387, %r1388, %r1389, %r1390}, {%r1415, %r1416, %r1417, %r1418, %r1419, %r1420, %r1421, %r1422}, {%f1796, %f1797, %f1798, %f1799, %f1800, %f1801, %f1802, %f1803};
	wmma.mma.sync.aligned.row.col.m16n16k16.f32.f32 {%f1932, %f1933, %f1934, %f1935, %f1936, %f1937, %f1938, %f1939}, {%r1383, %r1384, %r1385, %r1386, %r1387, %r1388, %r1389, %r1390}, {%r1423, %r1424, %r1425, %r1426, %r1427, %r1428, %r1429, %r1430}, {%f1804, %f1805, %f1806, %f1807, %f1808, %f1809, %f1810, %f1811};
	wmma.mma.sync.aligned.row.col.m16n16k16.f32.f32 {%f1940, %f1941, %f1942, %f1943, %f1944, %f1945, %f1946, %f1947}, {%r1383, %r1384, %r1385, %r1386, %r1387, %r1388, %r1389, %r1390}, {%r1431, %r1432, %r1433, %r1434, %r1435, %r1436, %r1437, %r1438}, {%f1812, %f1813, %f1814, %f1815, %f1816, %f1817, %f1818, %f1819};
	wmma.mma.sync.aligned.row.col.m16n16k16.f32.f32 {%f1948, %f1949, %f1950, %f1951, %f1952, %f1953, %f1954, %f1955}, {%r1383, %r1384, %r1385, %r1386, %r1387, %r1388, %r1389, %r1390}, {%r1439, %r1440, %r1441, %r1442, %r1443, %r1444, %r1445, %r1446}, {%f1820, %f1821, %f1822, %f1823, %f1824, %f1825, %f1826, %f1827};
	wmma.mma.sync.aligned.row.col.m16n16k16.f32.f32 {%f1956, %f1957, %f1958, %f1959, %f1960, %f1961, %f1962, %f1963}, {%r1391, %r1392, %r1393, %r1394, %r1395, %r1396, %r1397, %r1398}, {%r1415, %r1416, %r1417, %r1418, %r1419, %r1420, %r1421, %r1422}, {%f1828, %f1829, %f1830, %f1831, %f1832, %f1833, %f1834, %f1835};
	wmma.mma.sync.aligned.row.col.m16n16k16.f32.f32 {%f1964, %f1965, %f1966, %f1967, %f1968, %f1969, %f1970, %f1971}, {%r1391, %r1392, %r1393, %r1394, %r1395, %r1396, %r1397, %r1398}, {%r1423, %r1424, %r1425, %r1426, %r1427, %r1428, %r1429, %r1430}, {%f1836, %f1837, %f1838, %f1839, %f1840, %f1841, %f1842, %f1843};
	wmma.mma.sync.aligned.row.col.m16n16k16.f32.f32 {%f1972, %f1973, %f1974, %f1975, %f1976, %f1977, %f1978, %f1979}, {%r1391, %r1392, %r1393, %r1394, %r1395, %r1396, %r1397, %r1398}, {%r1431, %r1432, %r1433, %r1434, %r1435, %r1436, %r1437, %r1438}, {%f1844, %f1845, %f1846, %f1847, %f1848, %f1849, %f1850, %f1851};
	wmma.mma.sync.aligned.row.col.m16n16k16.f32.f32 {%f1980, %f1981, %f1982, %f1983, %f1984, %f1985, %f1986, %f1987}, {%r1391, %r1392, %r1393, %r1394, %r1395, %r1396, %r1397, %r1398}, {%r1439, %r1440, %r1441, %r1442, %r1443, %r1444, %r1445, %r1446}, {%f1852, %f1853, %f1854, %f1855, %f1856, %f1857, %f1858, %f1859};
	wmma.mma.sync.aligned.row.col.m16n16k16.f32.f32 {%f1988, %f1989, %f1990, %f1991, %f1992, %f1993, %f1994, %f1995}, {%r1399, %r1400, %r1401, %r1402, %r1403, %r1404, %r1405, %r1406}, {%r1415, %r1416, %r1417, %r1418, %r1419, %r1420, %r1421, %r1422}, {%f1860, %f1861, %f1862, %f1863, %f1864, %f1865, %f1866, %f1867};
	wmma.mma.sync.aligned.row.col.m16n16k16.f32.f32 {%f1996, %f1997, %f1998, %f1999, %f2000, %f2001, %f2002, %f2003}, {%r1399, %r1400, %r1401, %r1402, %r1403, %r1404, %r1405, %r1406}, {%r1423, %r1424, %r1425, %r1426, %r1427, %r1428, %r1429, %r1430}, {%f1868, %f1869, %f1870, %f1871, %f1872, %f1873, %f1874, %f1875};
	wmma.mma.sync.aligned.row.col.m16n16k16.f32.f32 {%f2004, %f2005, %f2006, %f2007, %f2008, %f2009, %f2010, %f2011}, {%r1399, %r1400, %r1401, %r1402, %r1403, %r1404, %r1405, %r1406}, {%r1431, %r1432, %r1433, %r1434, %r1435, %r1436, %r1437, %r1438}, {%f1876, %f1877, %f1878, %f1879, %f1880, %f1881, %f1882, %f1883};
	wmma.mma.sync.aligned.row.col.m16n16k16.f32.f32 {%f2012, %f2013, %f2014, %f2015, %f2016, %f2017, %f2018, %f2019}, {%r1399, %r1400, %r1401, %r1402, %r1403, %r1404, %r1405, %r1406}, {%r1439, %r1440, %r1441, %r1442, %r1443, %r1444, %r1445, %r1446}, {%f1884, %f1885, %f1886, %f1887, %f1888, %f1889, %f1890, %f1891};
	wmma.mma.sync.aligned.row.col.m16n16k16.f32.f32 {%f2020, %f2021, %f2022, %f2023, %f2024, %f2025, %f2026, %f2027}, {%r1407, %r1408, %r1409, %r1410, %r1411, %r1412, %r1413, %r1414}, {%r1415, %r1416, %r1417, %r1418, %r1419, %r1420, %r1421, %r1422}, {%f1892, %f1893, %f1894, %f1895, %f1896, %f1897, %f1898, %f1899};
	wmma.mma.sync.aligned.row.col.m16n16k16.f32.f32 {%f2028, %f2029, %f2030, %f2031, %f2032, %f2033, %f2034, %f2035}, {%r1407, %r1408, %r1409, %r1410, %r1411, %r1412, %r1413, %r1414}, {%r1423, %r1424, %r1425, %r1426, %r1427, %r1428, %r1429, %r1430}, {%f1900, %f1901, %f1902, %f1903, %f1904, %f1905, %f1906, %f1907};
	wmma.mma.sync.aligned.row.col.m16n16k16.f32.f32 {%f2036, %f2037, %f2038, %f2039, %f2040, %f2041, %f2042, %f2043}, {%r1407, %r1408, %r1409, %r1410, %r1411, %r1412, %r1413, %r1414}, {%r1431, %r1432, %r1433, %r1434, %r1435, %r1436, %r1437, %r1438}, {%f1908, %f1909, %f1910, %f1911, %f1912, %f1913, %f1914, %f1915};
	wmma.mma.sync.aligned.row.col.m16n16k16.f32.f32 {%f2044, %f2045, %f2046, %f2047, %f2048, %f2049, %f2050, %f2051}, {%r1407, %r1408, %r1409, %r1410, %r1411, %r1412, %r1413, %r1414}, {%r1439, %r1440, %r1441, %r1442, %r1443, %r1444, %r1445, %r1446}, {%f1916, %f1917, %f1918, %f1919, %f1920, %f1921, %f1922, %f1923};
	add.s64 	%rd279, %rd269, 512;
	wmma.load.a.sync.aligned.row.m16n16k16.f16 	{%r1516, %r1517, %r1518, %r1519, %r1520, %r1521, %r1522, %r1523}, [%rd279], %r1382;
	add.s64 	%rd280, %rd269, 1536;
	wmma.load.a.sync.aligned.row.m16n16k16.f16 	{%r1524, %r1525, %r1526, %r1527, %r1528, %r1529, %r1530, %r1531}, [%rd280], %r1382;
	add.s64 	%rd281, %rd269, 2560;
	wmma.load.a.sync.aligned.row.m16n16k16.f16 	{%r1532, %r1533, %r1534, %r1535, %r1536, %r1537, %r1538, %r1539}, [%rd281], %r1382;
	add.s64 	%rd282, %rd269, 3584;
	wmma.load.a.sync.aligned.row.m16n16k16.f16 	{%r1540, %r1541, %r1542, %r1543, %r1544, %r1545, %r1546, %r1547}, [%rd282], %r1382;
	add.s64 	%rd283, %rd275, 512;
	wmma.load.b.sync.aligned.col.m16n16k16.f16 	{%r1548, %r1549, %r1550, %r1551, %r1552, %r1553, %r1554, %r1555}, [%rd283], %r1382;
	add.s64 	%rd284, %rd275, 1536;
	wmma.load.b.sync.aligned.col.m16n16k16.f16 	{%r1556, %r1557, %r1558, %r1559, %r1560, %r1561, %r1562, %r1563}, [%rd284], %r1382;
	add.s64 	%rd285, %rd275, 2560;
	wmma.load.b.sync.aligned.col.m16n16k16.f16 	{%r1564, %r1565, %r1566, %r1567, %r1568, %r1569, %r1570, %r1571}, [%rd285], %r1382;
	add.s64 	%rd286, %rd275, 3584;
	wmma.load.b.sync.aligned.col.m16n16k16.f16 	{%r1572, %r1573, %r1574, %r1575, %r1576, %r1577, %r1578, %r1579}, [%rd286], %r1382;
	wmma.mma.sync.aligned.row.col.m16n16k16.f32.f32 {%f2052, %f2053, %f2054, %f2055, %f2056, %f2057, %f2058, %f2059}, {%r1452, %r1453, %r1454, %r1455, %r1456, %r1457, %r1458, %r1459}, {%r1484, %r1485, %r1486, %r1487, %r1488, %r1489, %r1490, %r1491}, {%f1924, %f1925, %f1926, %f1927, %f1928, %f1929, %f1930, %f1931};
	wmma.mma.sync.aligned.row.col.m16n16k16.f32.f32 {%f2060, %f2061, %f2062, %f2063, %f2064, %f2065, %f2066, %f2067}, {%r1452, %r1453, %r1454, %r1455, %r1456, %r1457, %r1458, %r1459}, {%r1492, %r1493, %r1494, %r1495, %r1496, %r1497, %r1498, %r1499}, {%f1932, %f1933, %f1934, %f1935, %f1936, %f1937, %f1938, %f1939};
	wmma.mma.sync.aligned.row.col.m16n16k16.f32.f32 {%f2068, %f2069, %f2070, %f2071, %f2072, %f2073, %f2074, %f2075}, {%r1452, %r1453, %r1454, %r1455, %r1456, %r1457, %r1458, %r1459}, {%r1500, %r1501, %r1502, %r1503, %r1504, %r1505, %r1506, %r1507}, {%f1940, %f1941, %f1942, %f1943, %f1944, %f1945, %f1946, %f1947};
	wmma.mma.sync.aligned.row.col.m16n16k16.f32.f32 {%f2076, %f2077, %f2078, %f2079, %f2080, %f2081, %f2082, %f2083}, {%r1452, %r1453, %r1454, %r1455, %r1456, %r1457, %r1458, %r1459}, {%r1508, %r1509, %r1510, %r1511, %r1512, %r1513, %r1514, %r1515}, {%f1948, %f1949, %f1950, %f1951, %f1952, %f1953, %f1954, %f1955};
	wmma.mma.sync.aligned.row.col.m16n16k16.f32.f32 {%f2084, %f2085, %f2086, %f2087, %f2088, %f2089, %f2090, %f2091}, {%r1460, %r1461, %r1462, %r1463, %r1464, %r1465, %r1466, %r1467}, {%r1484, %r1485, %r1486, %r1487, %r1488, %r1489, %r1490, %r1491}, {%f1956, %f1957, %f1958, %f1959, %f1960, %f1961, %f1962, %f1963};
	wmma.mma.sync.aligned.row.col.m16n16k16.f32.f32 {%f2092, %f2093, %f2094, %f2095, %f2096, %f2097, %f2098, %f2099}, {%r1460, %r1461, %r1462, %r1463, %r1464, %r1465, %r1466, %r1467}, {%r1492, %r1493, %r1494, %r1495, %r1496, %r1497, %r1498, %r1499}, {%f1964, %f1965, %f1966, %f1967, %f1968, %f1969, %f1970, %f1971};
	wmma.mma.sync.aligned.row.col.m16n16k16.f32.f32 {%f2100, %f2101, %f2102, %f2103, %f2104, %f2105, %f2106, %f2107}, {%r1460, %r1461, %r1462, %r1463, %r1464, %r1465, %r1466, %r1467}, {%r1500, %r1501, %r1502, %r1503, %r1504, %r1505, %r1506, %r1507}, {%f1972, %f1973, %f1974, %f1975, %f1976, %f1977, %f1978, %f1979};
	wmma.mma.sync.aligned.row.col.m16n16k16.f32.f32 {%f2108, %f2109, %f2110, %f2111, %f2112, %f2113, %f2114, %f2115}, {%r1460, %r1461, %r1462, %r1463, %r1464, %r1465, %r1466, %r1467}, {%r1508, %r1509, %r1510, %r1511, %r1512, %r1513, %r1514, %r1515}, {%f1980, %f1981, %f1982, %f1983, %f1984, %f1985, %f1986, %f1987};
	wmma.mma.sync.aligned.row.col.m16n16k16.f32.f32 {%f2116, %f2117, %f2118, %f2119, %f2120, %f2121, %f2122, %f2123}, {%r1468, %r1469, %r1470, %r1471, %r1472, %r1473, %r1474, %r1475}, {%r1484, %r1485, %r1486, %r1487, %r1488, %r1489, %r1490, %r1491}, {%f1988, %f1989, %f1990, %f1991, %f1992, %f1993, %f1994, %f1995};
	wmma.mma.sync.aligned.row.col.m16n16k16.f32.f32 {%f2124, %f2125, %f2126, %f2127, %f2128, %f2129, %f2130, %f2131}, {%r1468, %r1469, %r1470, %r1471, %r1472, %r1473, %r1474, %r1475}, {%r1492, %r1493, %r1494, %r1495, %r1496, %r1497, %r1498, %r1499}, {%f1996, %f1997, %f1998, %f1999, %f2000, %f2001, %f2002, %f2003};
	wmma.mma.sync.aligned.row.col.m16n16k16.f32.f32 {%f2132, %f2133, %f2134, %f2135, %f2136, %f2137, %f2138, %f2139}, {%r1468, %r1469, %r1470, %r1471, %r1472, %r1473, %r1474, %r1475}, {%r1500, %r1501, %r1502, %r1503, %r1504, %r1505, %r1506, %r1507}, {%f2004, %f2005, %f2006, %f2007, %f2008, %f2009, %f2010, %f2011};
	wmma.mma.sync.aligned.row.col.m16n16k16.f32.f32 {%f2140, %f2141, %f2142, %f2143, %f2144, %f2145, %f2146, %f2147}, {%r1468, %r1469, %r1470, %r1471, %r1472, %r1473, %r1474, %r1475}, {%r1508, %r1509, %r1510, %r1511, %r1512, %r1513, %r1514, %r1515}, {%f2012, %f2013, %f2014, %f2015, %f2016, %f2017, %f2018, %f2019};
	wmma.mma.sync.aligned.row.col.m16n16k16.f32.f32 {%f2148, %f2149, %f2150, %f2151, %f2152, %f2153, %f2154, %f2155}, {%r1476, %r1477, %r1478, %r1479, %r1480, %r1481, %r1482, %r1483}, {%r1484, %r1485, %r1486, %r1487, %r1488, %r1489, %r1490, %r1491}, {%f2020, %f2021, %f2022, %f2023, %f2024, %f2025, %f2026, %f2027};
	wmma.mma.sync.aligned.row.col.m16n16k16.f32.f32 {%f2156, %f2157, %f2158, %f2159, %f2160, %f2161, %f2162, %f2163}, {%r1476, %r1477, %r1478, %r1479, %r1480, %r1481, %r1482, %r1483}, {%r1492, %r1493, %r1494, %r1495, %r1496, %r1497, %r1498, %r1499}, {%f2028, %f2029, %f2030, %f2031, %f2032, %f2033, %f2034, %f2035};
	wmma.mma.sync.aligned.row.col.m16n16k16.f32.f32 {%f2164, %f2165, %f2166, %f2167, %f2168, %f2169, %f2170, %f2171}, {%r1476, %r1477, %r1478, %r1479, %r1480, %r1481, %r1482, %r1483}, {%r1500, %r1501, %r1502, %r1503, %r1504, %r1505, %r1506, %r1507}, {%f2036, %f2037, %f2038, %f2039, %f2040, %f2041, %f2042, %f2043};
	wmma.mma.sync.aligned.row.col.m16n16k16.f32.f32 {%f2172, %f2173, %f2174, %f2175, %f2176, %f2177, %f2178, %f2179}, {%r1476, %r1477, %r1478, %r1479, %r1480, %r1481, %r1482, %r1483}, {%r1508, %r1509, %r1510, %r1511, %r1512, %r1513, %r1514, %r1515}, {%f2044, %f2045, %f2046, %f2047, %f2048, %f2049, %f2050, %f2051};
	// begin inline asm
	cp.async.wait_group 2;

	// end inline asm
	bar.sync 	0;
	add.s32 	%r1580, %r117, -2;
	shr.u32 	%r1581, %r1580, 30;
	add.s32 	%r1582, %r1580, %r1581;
	and.b32  	%r1583, %r1582, -4;
	sub.s32 	%r1584, %r1580, %r1583;
	mul.wide.s32 	%rd287, %r1584, 8;
	add.s64 	%rd288, %rd1, %rd287;
	ld.local.u64 	%rd289, [%rd288];
	add.s64 	%rd290, %rd289, %rd252;
	wmma.load.a.sync.aligned.row.m16n16k16.f16 	{%r1585, %r1586, %r1587, %r1588, %r1589, %r1590, %r1591, %r1592}, [%rd290], %r1382;
	add.s64 	%rd291, %rd290, 1024;
	wmma.load.a.sync.aligned.row.m16n16k16.f16 	{%r1593, %r1594, %r1595, %r1596, %r1597, %r1598, %r1599, %r1600}, [%rd291], %r1382;
	add.s64 	%rd292, %rd290, 2048;
	wmma.load.a.sync.aligned.row.m16n16k16.f16 	{%r1601, %r1602, %r1603, %r1604, %r1605, %r1606, %r1607, %r1608}, [%rd292], %r1382;
	add.s64 	%rd293, %rd290, 3072;
	wmma.load.a.sync.aligned.row.m16n16k16.f16 	{%r1609, %r1610, %r1611, %r1612, %r1613, %r1614, %r1615, %r1616}, [%rd293], %r1382;
	add.s64 	%rd294, %rd2, %rd287;
	ld.local.u64 	%rd295, [%rd294];
	add.s64 	%rd296, %rd295, %rd260;
	wmma.load.b.sync.aligned.col.m16n16k16.f16 	{%r1617, %r1618, %r1619, %r1620, %r1621, %r1622, %r1623, %r1624}, [%rd296], %r1382;
	add.s64 	%rd297, %rd296, 1024;
	wmma.load.b.sync.aligned.col.m16n16k16.f16 	{%r1625, %r1626, %r1627, %r1628, %r1629, %r1630, %r1631, %r1632}, [%rd297], %r1382;
	add.s64 	%rd298, %rd296, 2048;
	wmma.load.b.sync.aligned.col.m16n16k16.f16 	{%r1633, %r1634, %r1635, %r1636, %r1637, %r1638, %r1639, %r1640}, [%rd298], %r1382;
	add.s64 	%rd299, %rd296, 3072;
	wmma.load.b.sync.aligned.col.m16n16k16.f16 	{%r1641, %r1642, %r1643, %r1644, %r1645, %r1646, %r1647, %r1648}, [%rd299], %r1382;
	wmma.mma.sync.aligned.row.col.m16n16k16.f32.f32 {%f2180, %f2181, %f2182, %f2183, %f2184, %f2185, %f2186, %f2187}, {%r1516, %r1517, %r1518, %r1519, %r1520, %r1521, %r1522, %r1523}, {%r1548, %r1549, %r1550, %r1551, %r1552, %r1553, %r1554, %r1555}, {%f2052, %f2053, %f2054, %f2055, %f2056, %f2057, %f2058, %f2059};
	wmma.mma.sync.aligned.row.col.m16n16k16.f32.f32 {%f2188, %f2189, %f2190, %f2191, %f2192, %f2193, %f2194, %f2195}, {%r1516, %r1517, %r1518, %r1519, %r1520, %r1521, %r1522, %r1523}, {%r1556, %r1557, %r1558, %r1559, %r1560, %r1561, %r1562, %r1563}, {%f2060, %f2061, %f2062, %f2063, %f2064, %f2065, %f2066, %f2067};
	wmma.mma.sync.aligned.row.col.m16n16k16.f32.f32 {%f2196, %f2197, %f2198, %f2199, %f2200, %f2201, %f2202, %f2203}, {%r1516, %r1517, %r1518, %r1519, %r1520, %r1521, %r1522, %r1523}, {%r1564, %r1565, %r1566, %r1567, %r1568, %r1569, %r1570, %r1571}, {%f2068, %f2069, %f2070, %f2071, %f2072, %f2073, %f2074, %f2075};
	wmma.mma.sync.aligned.row.col.m16n16k16.f32.f32 {%f2204, %f2205, %f2206, %f2207, %f2208, %f2209, %f2210, %f2211}, {%r1516, %r1517, %r1518, %r1519, %r1520, %r1521, %r1522, %r1523}, {%r1572, %r1573, %r1574, %r1575, %r1576, %r1577, %r1578, %r1579}, {%f2076, %f2077, %f2078, %f2079, %f2080, %f2081, %f2082, %f2083};
	wmma.mma.sync.aligned.row.col.m16n16k16.f32.f32 {%f2212, %f2213, %f2214, %f2215, %f2216, %f2217, %f2218, %f2219}, {%r1524, %r1525, %r1526, %r1527, %r1528, %r1529, %r1530, %r1531}, {%r1548, %r1549, %r1550, %r1551, %r1552, %r1553, %r1554, %r1555}, {%f2084, %f2085, %f2086, %f2087, %f2088, %f2089, %f2090, %f2091};
	wmma.mma.sync.aligned.row.col.m16n16k16.f32.f32 {%f2220, %f2221, %f2222, %f2223, %f2224, %f2225, %f2226, %f2227}, {%r1524, %r1525, %r1526, %r1527, %r1528, %r1529, %r1530, %r1531}, {%r1556, %r1557, %r1558, %r1559, %r1560, %r1561, %r1562, %r1563}, {%f2092, %f2093, %f2094, %f2095, %f2096, %f2097, %f2098, %f2099};
	wmma.mma.sync.aligned.row.col.m16n16k16.f32.f32 {%f2228, %f2229, %f2230, %f2231, %f2232, %f2233, %f2234, %f2235}, {%r1524, %r1525, %r1526, %r1527, %r1528, %r1529, %r1530, %r1531}, {%r1564, %r1565, %r1566, %r1567, %r1568, %r1569, %r1570, %r1571}, {%f2100, %f2101, %f2102, %f2103, %f2104, %f2105, %f2106, %f2107};
	wmma.mma.sync.aligned.row.col.m16n16k16.f32.f32 {%f2236, %f2237, %f2238, %f2239, %f2240, %f2241, %f2242, %f2243}, {%r1524, %r1525, %r1526, %r1527, %r1528, %r1529, %r1530, %r1531}, {%r1572, %r1573, %r1574, %r1575, %r1576, %r1577, %r1578, %r1579}, {%f2108, %f2109, %f2110, %f2111, %f2112, %f2113, %f2114, %f2115};
	wmma.mma.sync.aligned.row.col.m16n16k16.f32.f32 {%f2244, %f2245, %f2246, %f2247, %f2248, %f2249, %f2250, %f2251}, {%r1532, %r1533, %r1534, %r1535, %r1536, %r1537, %r1538, %r1539}, {%r1548, %r1549, %r1550, %r1551, %r1552, %r1553, %r1554, %r1555}, {%f2116, %f2117, %f2118, %f2119, %f2120, %f2121, %f2122, %f2123};
	wmma.mma.sync.aligned.row.col.m16n16k16.f32.f32 {%f2252, %f2253, %f2254, %f2255, %f2256, %f2257, %f2258, %f2259}, {%r1532, %r1533, %r1534, %r1535, %r1536, %r1537, %r1538, %r1539}, {%r1556, %r1557, %r1558, %r1559, %r1560, %r1561, %r1562, %r1563}, {%f2124, %f2125, %f2126, %f2127, %f2128, %f2129, %f2130, %f2131};
	wmma.mma.sync.aligned.row.col.m16n16k16.f32.f32 {%f2260, %f2261, %f2262, %f2263, %f2264, %f2265, %f2266, %f2267}, {%r1532, %r1533, %r1534, %r1535, %r1536, %r1537, %r1538, %r1539}, {%r1564, %r1565, %r1566, %r1567, %r1568, %r1569, %r1570, %r1571}, {%f2132, %f2133, %f2134, %f2135, %f2136, %f2137, %f2138, %f2139};
	wmma.mma.sync.aligned.row.col.m16n16k16.f32.f32 {%f2268, %f2269, %f2270, %f2271, %f2272, %f2273, %f2274, %f2275}, {%r1532, %r1533, %r1534, %r1535, %r1536, %r1537, %r1538, %r1539}, {%r1572, %r1573, %r1574, %r1575, %r1576, %r1577, %r1578, %r1579}, {%f2140, %f2141, %f2142, %f2143, %f2144, %f2145, %f2146, %f2147};
	wmma.mma.sync.aligned.row.col.m16n16k16.f32.f32 {%f2276, %f2277, %f2278, %f2279, %f2280, %f2281, %f2282, %f2283}, {%r1540, %r1541, %r1542, %r1543, %r1544, %r1545, %r1546, %r1547}, {%r1548, %r1549, %r1550, %r1551, %r1552, %r1553, %r1554, %r1555}, {%f2148, %f2149, %f2150, %f2151, %f2152, %f2153, %f2154, %f2155};
	wmma.mma.sync.aligned.row.col.m16n16k16.f32.f32 {%f2284, %f2285, %f2286, %f2287, %f2288, %f2289, %f2290, %f2291}, {%r1540, %r1541, %r1542, %r1543, %r1544, %r1545, %r1546, %r1547}, {%r1556, %r1557, %r1558, %r1559, %r1560, %r1561, %r1562, %r1563}, {%f2156, %f2157, %f2158, %f2159, %f2160, %f2161, %f2162, %f2163};
	wmma.mma.sync.aligned.row.col.m16n16k16.f32.f32 {%f2292, %f2293, %f2294, %f2295, %f2296, %f2297, %f2298, %f2299}, {%r1540, %r1541, %r1542, %r1543, %r1544, %r1545, %r1546, %r1547}, {%r1564, %r1565, %r1566, %r1567, %r1568, %r1569, %r1570, %r1571}, {%f2164, %f2165, %f2166, %f2167, %f2168, %f2169, %f2170, %f2171};
	wmma.mma.sync.aligned.row.col.m16n16k16.f32.f32 {%f2300, %f2301, %f2302, %f2303, %f2304, %f2305, %f2306, %f2307}, {%r1540, %r1541, %r1542, %r1543, %r1544, %r1545, %r1546, %r1547}, {%r1572, %r1573, %r1574, %r1575, %r1576, %r1577, %r1578, %r1579}, {%f2172, %f2173, %f2174, %f2175, %f2176, %f2177, %f2178, %f2179};
	add.s64 	%rd300, %rd290, 512;
	wmma.load.a.sync.aligned.row.m16n16k16.f16 	{%r1649, %r1650, %r1651, %r1652, %r1653, %r1654, %r1655, %r1656}, [%rd300], %r1382;
	add.s64 	%rd301, %rd290, 1536;
	wmma.load.a.sync.aligned.row.m16n16k16.f16 	{%r1657, %r1658, %r1659, %r1660, %r1661, %r1662, %r1663, %r1664}, [%rd301], %r1382;
	add.s64 	%rd302, %rd290, 2560;
	wmma.load.a.sync.aligned.row.m16n16k16.f16 	{%r1665, %r1666, %r1667, %r1668, %r1669, %r1670, %r1671, %r1672}, [%rd302], %r1382;
	add.s64 	%rd303, %rd290, 3584;
	wmma.load.a.sync.aligned.row.m16n16k16.f16 	{%r1673, %r1674, %r1675, %r1676, %r1677, %r1678, %r1679, %r1680}, [%rd303], %r1382;
	add.s64 	%rd304, %rd296, 512;
	wmma.load.b.sync.aligned.col.m16n16k16.f16 	{%r1681, %r1682, %r1683, %r1684, %r1685, %r1686, %r1687, %r1688}, [%rd304], %r1382;
	add.s64 	%rd305, %rd296, 1536;
	wmma.load.b.sync.aligned.col.m16n16k16.f16 	{%r1689, %r1690, %r1691, %r1692, %r1693, %r1694, %r1695, %r1696}, [%rd305], %r1382;
	add.s64 	%rd306, %rd296, 2560;
	wmma.load.b.sync.aligned.col.m16n16k16.f16 	{%r1697, %r1698, %r1699, %r1700, %r1701, %r1702, %r1703, %r1704}, [%rd306], %r1382;
	add.s64 	%rd307, %rd296, 3584;
	wmma.load.b.sync.aligned.col.m16n16k16.f16 	{%r1705, %r1706, %r1707, %r1708, %r1709, %r1710, %r1711, %r1712}, [%rd307], %r1382;
	wmma.mma.sync.aligned.row.col.m16n16k16.f32.f32 {%f2308, %f2309, %f2310, %f2311, %f2312, %f2313, %f2314, %f2315}, {%r1585, %r1586, %r1587, %r1588, %r1589, %r1590, %r1591, %r1592}, {%r1617, %r1618, %r1619, %r1620, %r1621, %r1622, %r1623, %r1624}, {%f2180, %f2181, %f2182, %f2183, %f2184, %f2185, %f2186, %f2187};
	wmma.mma.sync.aligned.row.col.m16n16k16.f32.f32 {%f2316, %f2317, %f2318, %f2319, %f2320, %f2321, %f2322, %f2323}, {%r1585, %r1586, %r1587, %r1588, %r1589, %r1590, %r1591, %r1592}, {%r1625, %r1626, %r1627, %r1628, %r1629, %r1630, %r1631, %r1632}, {%f2188, %f2189, %f2190, %f2191, %f2192, %f2193, %f2194, %f2195};
	wmma.mma.sync.aligned.row.col.m16n16k16.f32.f32 {%f2324, %f2325, %f2326, %f2327, %f2328, %f2329, %f2330, %f2331}, {%r1585, %r1586, %r1587, %r1588, %r1589, %r1590, %r1591, %r1592}, {%r1633, %r1634, %r1635, %r1636, %r1637, %r1638, %r1639, %r1640}, {%f2196, %f2197, %f2198, %f2199, %f2200, %f2201, %f2202, %f2203};
	wmma.mma.sync.aligned.row.col.m16n16k16.f32.f32 {%f2332, %f2333, %f2334, %f2335, %f2336, %f2337, %f2338, %f2339}, {%r1585, %r1586, %r1587, %r1588, %r1589, %r1590, %r1591, %r1592}, {%r1641, %r1642, %r1643, %r1644, %r1645, %r1646, %r1647, %r1648}, {%f2204, %f2205, %f2206, %f2207, %f2208, %f2209, %f2210, %f2211};
	wmma.mma.sync.aligned.row.col.m16n16k16.f32.f32 {%f2340, %f2341, %f2342, %f2343, %f2344, %f2345, %f2346, %f2347}, {%r1593, %r1594, %r1595, %r1596, %r1597, %r1598, %r1599, %r1600}, {%r1617, %r1618, %r1619, %r1620, %r1621, %r1622, %r1623, %r1624}, {%f2212, %f2213, %f2214, %f2215, %f2216, %f2217, %f2218, %f2219};
	wmma.mma.sync.aligned.row.col.m16n16k16.f32.f32 {%f2348, %f2349, %f2350, %f2351, %f2352, %f2353, %f2354, %f2355}, {%r1593, %r1594, %r1595, %r1596, %r1597, %r1598, %r1599, %r1600}, {%r1625, %r1626, %r1627, %r1628, %r1629, %r1630, %r1631, %r1632}, {%f2220, %f2221, %f2222, %f2223, %f2224, %f2225, %f2226, %f2227};
	wmma.mma.sync.aligned.row.col.m16n16k16.f32.f32 {%f2356, %f2357, %f2358, %f2359, %f2360, %f2361, %f2362, %f2363}, {%r1593, %r1594, %r1595, %r1596, %r1597, %r1598, %r1599, %r1600}, {%r1633, %r1634, %r1635, %r1636, %r1637, %r1638, %r1639, %r1640}, {%f2228, %f2229, %f2230, %f2231, %f2232, %f2233, %f2234, %f2235};
	wmma.mma.sync.aligned.row.col.m16n16k16.f32.f32 {%f2364, %f2365, %f2366, %f2367, %f2368, %f2369, %f2370, %f2371}, {%r1593, %r1594, %r1595, %r1596, %r1597, %r1598, %r1599, %r1600}, {%r1641, %r1642, %r1643, %r1644, %r1645, %r1646, %r1647, %r1648}, {%f2236, %f2237, %f2238, %f2239, %f2240, %f2241, %f2242, %f2243};
	wmma.mma.sync.aligned.row.col.m16n16k16.f32.f32 {%f2372, %f2373, %f2374, %f2375, %f2376, %f2377, %f2378, %f2379}, {%r1601, %r1602, %r1603, %r1604, %r1605, %r1606, %r1607, %r1608}, {%r1617, %r1618, %r1619, %r1620, %r1621, %r1622, %r1623, %r1624}, {%f2244, %f2245, %f2246, %f2247, %f2248, %f2249, %f2250, %f2251};
	wmma.mma.sync.aligned.row.col.m16n16k16.f32.f32 {%f2380, %f2381, %f2382, %f2383, %f2384, %f2385, %f2386, %f2387}, {%r1601, %r1602, %r1603, %r1604, %r1605, %r1606, %r1607, %r1608}, {%r1625, %r1626, %r1627, %r1628, %r1629, %r1630, %r1631, %r1632}, {%f2252, %f2253, %f2254, %f2255, %f2256, %f2257, %f2258, %f2259};
	wmma.mma.sync.aligned.row.col.m16n16k16.f32.f32 {%f2388, %f2389, %f2390, %f2391, %f2392, %f2393, %f2394, %f2395}, {%r1601, %r1602, %r1603, %r1604, %r1605, %r1606, %r1607, %r1608}, {%r1633, %r1634, %r1635, %r1636, %r1637, %r1638, %r1639, %r1640}, {%f2260, %f2261, %f2262, %f2263, %f2264, %f2265, %f2266, %f2267};
	wmma.mma.sync.aligned.row.col.m16n16k16.f32.f32 {%f2396, %f2397, %f2398, %f2399, %f2400, %f2401, %f2402, %f2403}, {%r1601, %r1602, %r1603, %r1604, %r1605, %r1606, %r1607, %r1608}, {%r1641, %r1642, %r1643, %r1644, %r1645, %r1646, %r1647, %r1648}, {%f2268, %f2269, %f2270, %f2271, %f2272, %f2273, %f2274, %f2275};
	wmma.mma.sync.aligned.row.col.m16n16k16.f32.f32 {%f2404, %f2405, %f2406, %f2407, %f2408, %f2409, %f2410, %f2411}, {%r1609, %r1610, %r1611, %r1612, %r1613, %r1614, %r1615, %r1616}, {%r1617, %r1618, %r1619, %r1620, %r1621, %r1622, %r1623, %r1624}, {%f2276, %f2277, %f2278, %f2279, %f2280, %f2281, %f2282, %f2283};
	wmma.mma.sync.aligned.row.col.m16n16k16.f32.f32 {%f2412, %f2413, %f2414, %f2415, %f2416, %f2417, %f2418, %f2419}, {%r1609, %r1610, %r1611, %r1612, %r1613, %r1614, %r1615, %r1616}, {%r1625, %r1626, %r1627, %r1628, %r1629, %r1630, %r1631, %r1632}, {%f2284, %f2285, %f2286, %f2287, %f2288, %f2289, %f2290, %f2291};
	wmma.mma.sync.aligned.row.col.m16n16k16.f32.f32 {%f2420, %f2421, %f2422, %f2423, %f2424, %f2425, %f2426, %f2427}, {%r1609, %r1610, %r1611, %r1612, %r1613, %r1614, %r1615, %r1616}, {%r1633, %r1634, %r1635, %r1636, %r1637, %r1638, %r1639, %r1640}, {%f2292, %f2293, %f2294, %f2295, %f2296, %f2297, %f2298, %f2299};
	wmma.mma.sync.aligned.row.col.m16n16k16.f32.f32 {%f2428, %f2429, %f2430, %f2431, %f2432, %f2433, %f2434, %f2435}, {%r1609, %r1610, %r1611, %r1612, %r1613, %r1614, %r1615, %r1616}, {%r1641, %r1642, %r1643, %r1644, %r1645, %r1646, %r1647, %r1648}, {%f2300, %f2301, %f2302, %f2303, %f2304, %f2305, %f2306, %f2307};
	// begin inline asm
	cp.async.wait_group 2;

	// end inline asm
	bar.sync 	0;
	shr.u32 	%r1713, %r1376, 30;
	add.s32 	%r1714, %r1376, %r1713;
	and.b32  	%r1715, %r1714, -4;
	sub.s32 	%r1716, %r1376, %r1715;
	mul.wide.s32 	%rd308, %r1716, 8;
	add.s64 	%rd309, %rd1, %rd308;
	ld.local.u64 	%rd310, [%rd309];
	add.s64 	%rd311, %rd310, %rd252;
	wmma.load.a.sync.aligned.row.m16n16k16.f16 	{%r1717, %r1718, %r1719, %r1720, %r1721, %r1722, %r1723, %r1724}, [%rd311], %r1382;
	add.s64 	%rd312, %rd311, 1024;
	wmma.load.a.sync.aligned.row.m16n16k16.f16 	{%r1725, %r1726, %r1727, %r1728, %r1729, %r1730, %r1731, %r1732}, [%rd312], %r1382;
	add.s64 	%rd313, %rd311, 2048;
	wmma.load.a.sync.aligned.row.m16n16k16.f16 	{%r1733, %r1734, %r1735, %r1736, %r1737, %r1738, %r1739, %r1740}, [%rd313], %r1382;
	add.s64 	%rd314, %rd311, 3072;
	wmma.load.a.sync.aligned.row.m16n16k16.f16 	{%r1741, %r1742, %r1743, %r1744, %r1745, %r1746, %r1747, %r1748}, [%rd314], %r1382;
	add.s64 	%rd315, %rd2, %rd308;
	ld.local.u64 	%rd316, [%rd315];
	add.s64 	%rd317, %rd316, %rd260;
	wmma.load.b.sync.aligned.col.m16n16k16.f16 	{%r1749, %r1750, %r1751, %r1752, %r1753, %r1754, %r1755, %r1756}, [%rd317], %r1382;
	add.s64 	%rd318, %rd317, 1024;
	wmma.load.b.sync.aligned.col.m16n16k16.f16 	{%r1757, %r1758, %r1759, %r1760, %r1761, %r1762, %r1763, %r1764}, [%rd318], %r1382;
	add.s64 	%rd319, %rd317, 2048;
	wmma.load.b.sync.aligned.col.m16n16k16.f16 	{%r1765, %r1766, %r1767, %r1768, %r1769, %r1770, %r1771, %r1772}, [%rd319], %r1382;
	add.s64 	%rd320, %rd317, 3072;
	wmma.load.b.sync.aligned.col.m16n16k16.f16 	{%r1773, %r1774, %r1775, %r1776, %r1777, %r1778, %r1779, %r1780}, [%rd320], %r1382;
	wmma.mma.sync.aligned.row.col.m16n16k16.f32.f32 {%f2436, %f2437, %f2438, %f2439, %f2440, %f2441, %f2442, %f2443}, {%r1649, %r1650, %r1651, %r1652, %r1653, %r1654, %r1655, %r1656}, {%r1681, %r1682, %r1683, %r1684, %r1685, %r1686, %r1687, %r1688}, {%f2308, %f2309, %f2310, %f2311, %f2312, %f2313, %f2314, %f2315};
	wmma.mma.sync.aligned.row.col.m16n16k16.f32.f32 {%f2444, %f2445, %f2446, %f2447, %f2448, %f2449, %f2450, %f2451}, {%r1649, %r1650, %r1651, %r1652, %r1653, %r1654, %r1655, %r1656}, {%r1689, %r1690, %r1691, %r1692, %r1693, %r1694, %r1695, %r1696}, {%f2316, %f2317, %f2318, %f2319, %f2320, %f2321, %f2322, %f2323};
	wmma.mma.sync.aligned.row.col.m16n16k16.f32.f32 {%f2452, %f2453, %f2454, %f2455, %f2456, %f2457, %f2458, %f2459}, {%r1649, %r1650, %r1651, %r1652, %r1653, %r1654, %r1655, %r1656}, {%r1697, %r1698, %r1699, %r1700, %r1701, %r1702, %r1703, %r1704}, {%f2324, %f2325, %f2326, %f2327, %f2328, %f2329, %f2330, %f2331};
	wmma.mma.sync.aligned.row.col.m16n16k16.f32.f32 {%f2460, %f2461, %f2462, %f2463, %f2464, %f2465, %f2466, %f2467}, {%r1649, %r1650, %r1651, %r1652, %r1653, %r1654, %r1655, %r1656}, {%r1705, %r1706, %r1707, %r1708, %r1709, %r1710, %r1711, %r1712}, {%f2332, %f2333, %f2334, %f2335, %f2336, %f2337, %f2338, %f2339};
	wmma.mma.sync.aligned.row.col.m16n16k16.f32.f32 {%f2468, %f2469, %f2470, %f2471, %f2472, %f2473, %f2474, %f2475}, {%r1657, %r1658, %r1659, %r1660, %r1661, %r1662, %r1663, %r1664}, {%r1681, %r1682, %r1683, %r1684, %r1685, %r1686, %r1687, %r1688}, {%f2340, %f2341, %f2342, %f2343, %f2344, %f2345, %f2346, %f2347};
	wmma.mma.sync.aligned.row.col.m16n16k16.f32.f32 {%f2476, %f2477, %f2478, %f2479, %f2480, %f2481, %f2482, %f2483}, {%r1657, %r1658, %r1659, %r1660, %r1661, %r1662, %r1663, %r1664}, {%r1689, %r1690, %r1691, %r1692, %r1693, %r1694, %r1695, %r1696}, {%f2348, %f2349, %f2350, %f2351, %f2352, %f2353, %f2354, %f2355};
	wmma.mma.sync.aligned.row.col.m16n16k16.f32.f32 {%f2484, %f2485, %f2486, %f2487, %f2488, %f2489, %f2490, %f2491}, {%r1657, %r1658, %r1659, %r1660, %r1661, %r1662, %r1663, %r1664}, {%r1697, %r1698, %r1699, %r1700, %r1701, %r1702, %r1703, %r1704}, {%f2356, %f2357, %f2358, %f2359, %f2360, %f2361, %f2362, %f2363};
	wmma.mma.sync.aligned.row.col.m16n16k16.f32.f32 {%f2492, %f2493, %f2494, %f2495, %f2496, %f2497, %f2498, %f2499}, {%r1657, %r1658, %r1659, %r1660, %r1661, %r1662, %r1663, %r1664}, {%r1705, %r1706, %r1707, %r1708, %r1709, %r1710, %r1711, %r1712}, {%f2364, %f2365, %f2366, %f2367, %f2368, %f2369, %f2370, %f2371};
	wmma.mma.sync.aligned.row.col.m16n16k16.f32.f32 {%f2500, %f2501, %f2502, %f2503, %f2504, %f2505, %f2506, %f2507}, {%r1665, %r1666, %r1667, %r1668, %r1669, %r1670, %r1671, %r1672}, {%r1681, %r1682, %r1683, %r1684, %r1685, %r1686, %r1687, %r1688}, {%f2372, %f2373, %f2374, %f2375, %f2376, %f2377, %f2378, %f2379};
	wmma.mma.sync.aligned.row.col.m16n16k16.f32.f32 {%f2508, %f2509, %f2510, %f2511, %f2512, %f2513, %f2514, %f2515}, {%r1665, %r1666, %r1667, %r1668, %r1669, %r1670, %r1671, %r1672}, {%r1689, %r1690, %r1691, %r1692, %r1693, %r1694, %r1695, %r1696}, {%f2380, %f2381, %f2382, %f2383, %f2384, %f2385, %f2386, %f2387};
	wmma.mma.sync.aligned.row.col.m16n16k16.f32.f32 {%f2516, %f2517, %f2518, %f2519, %f2520, %f2521, %f2522, %f2523}, {%r1665, %r1666, %r1667, %r1668, %r1669, %r1670, %r1671, %r1672}, {%r1697, %r1698, %r1699, %r1700, %r1701, %r1702, %r1703, %r1704}, {%f2388, %f2389, %f2390, %f2391, %f2392, %f2393, %f2394, %f2395};
	wmma.mma.sync.aligned.row.col.m16n16k16.f32.f32 {%f2524, %f2525, %f2526, %f2527, %f2528, %f2529, %f2530, %f2531}, {%r1665, %r1666, %r1667, %r1668, %r1669, %r1670, %r1671, %r1672}, {%r1705, %r1706, %r1707, %r1708, %r1709, %r1710, %r1711, %r1712}, {%f2396, %f2397, %f2398, %f2399, %f2400, %f2401, %f2402, %f2403};
	wmma.mma.sync.aligned.row.col.m16n16k16.f32.f32 {%f2532, %f2533, %f2534, %f2535, %f2536, %f2537, %f2538, %f2539}, {%r1673, %r1674, %r1675, %r1676, %r1677, %r1678, %r1679, %r1680}, {%r1681, %r1682, %r1683, %r1684, %r1685, %r1686, %r1687, %r1688}, {%f2404, %f2405, %f2406, %f2407, %f2408, %f2409, %f2410, %f2411};
	wmma.mma.sync.aligned.row.col.m16n16k16.f32.f32 {%f2540, %f2541, %f2542, %f2543, %f2544, %f2545, %f2546, %f2547}, {%r1673, %r1674, %r1675, %r1676, %r1677, %r1678, %r1679, %r1680}, {%r1689, %r1690, %r1691, %r1692, %r1693, %r1694, %r1695, %r1696}, {%f2412, %f2413, %f2414, %f2415, %f2416, %f2417, %f2418, %f2419};
	wmma.mma.sync.aligned.row.col.m16n16k16.f32.f32 {%f2548, %f2549, %f2550, %f2551, %f2552, %f2553, %f2554, %f2555}, {%r1673, %r1674, %r1675, %r1676, %r1677, %r1678, %r1679, %r1680}, {%r1697, %r1698, %r1699, %r1700, %r1701, %r1702, %r1703, %r1704}, {%f2420, %f2421, %f2422, %f2423, %f2424, %f2425, %f2426, %f2427};
	wmma.mma.sync.aligned.row.col.m16n16k16.f32.f32 {%f2556, %f2557, %f2558, %f2559, %f2560, %f2561, %f2562, %f2563}, {%r1673, %r1674, %r1675, %r1676, %r1677, %r1678, %r1679, %r1680}, {%r1705, %r1706, %r1707, %r1708, %r1709, %r1710, %r1711, %r1712}, {%f2428, %f2429, %f2430, %f2431, %f2432, %f2433, %f2434, %f2435};
	add.s64 	%rd321, %rd311, 512;
	wmma.load.a.sync.aligned.row.m16n16k16.f16 	{%r1781, %r1782, %r1783, %r1784, %r1785, %r1786, %r1787, %r1788}, [%rd321], %r1382;
	add.s64 	%rd322, %rd311, 1536;
	wmma.load.a.sync.aligned.row.m16n16k16.f16 	{%r1789, %r1790, %r1791, %r1792, %r1793, %r1794, %r1795, %r1796}, [%rd322], %r1382;
	add.s64 	%rd323, %rd311, 2560;
	wmma.load.a.sync.aligned.row.m16n16k16.f16 	{%r1797, %r1798, %r1799, %r1800, %r1801, %r1802, %r1803, %r1804}, [%rd323], %r1382;
	add.s64 	%rd324, %rd311, 3584;
	wmma.load.a.sync.aligned.row.m16n16k16.f16 	{%r1805, %r1806, %r1807, %r1808, %r1809, %r1810, %r1811, %r1812}, [%rd324], %r1382;
	add.s64 	%rd325, %rd317, 512;
	wmma.load.b.sync.aligned.col.m16n16k16.f16 	{%r1813, %r1814, %r1815, %r1816, %r1817, %r1818, %r1819, %r1820}, [%rd325], %r1382;
	add.s64 	%rd326, %rd317, 1536;
	wmma.load.b.sync.aligned.col.m16n16k16.f16 	{%r1821, %r1822, %r1823, %r1824, %r1825, %r1826, %r1827, %r1828}, [%rd326], %r1382;
	add.s64 	%rd327, %rd317, 2560;
	wmma.load.b.sync.aligned.col.m16n16k16.f16 	{%r1829, %r1830, %r1831, %r1832, %r1833, %r1834, %r1835, %r1836}, [%rd327], %r1382;
	add.s64 	%rd328, %rd317, 3584;
	wmma.load.b.sync.aligned.col.m16n16k16.f16 	{%r1837, %r1838, %r1839, %r1840, %r1841, %r1842, %r1843, %r1844}, [%rd328], %r1382;
	wmma.mma.sync.aligned.row.col.m16n16k16.f32.f32 {%f2564, %f2565, %f2566, %f2567, %f2568, %f2569, %f2570, %f2571}, {%r1717, %r1718, %r1719, %r1720, %r1721, %r1722, %r1723, %r1724}, {%r1749, %r1750, %r1751, %r1752, %r1753, %r1754, %r1755, %r1756}, {%f2436, %f2437, %f2438, %f2439, %f2440, %f2441, %f2442, %f2443};
	wmma.mma.sync.aligned.row.col.m16n16k16.f32.f32 {%f2572, %f2573, %f2574, %f2575, %f2576, %f2577, %f2578, %f2579}, {%r1717, %r1718, %r1719, %r1720, %r1721, %r1722, %r1723, %r1724}, {%r1757, %r1758, %r1759, %r1760, %r1761, %r1762, %r1763, %r1764}, {%f2444, %f2445, %f2446, %f2447, %f2448, %f2449, %f2450, %f2451};
	wmma.mma.sync.aligned.row.col.m16n16k16.f32.f32 {%f2580, %f2581, %f2582, %f2583, %f2584, %f2585, %f2586, %f2587}, {%r1717, %r1718, %r1719, %r1720, %r1721, %r1722, %r1723, %r1724}, {%r1765, %r1766, %r1767, %r1768, %r1769, %r1770, %r1771, %r1772}, {%f2452, %f2453, %f2454, %f2455, %f2456, %f2457, %f2458, %f2459};
	wmma.mma.sync.aligned.row.col.m16n16k16.f32.f32 {%f2588, %f2589, %f2590, %f2591, %f2592, %f2593, %f2594, %f2595}, {%r1717, %r1718, %r1719, %r1720, %r1721, %r1722, %r1723, %r1724}, {%r1773, %r1774, %r1775, %r1776, %r1777, %r1778, %r1779, %r1780}, {%f2460, %f2461, %f2462, %f2463, %f2464, %f2465, %f2466, %f2467};
	wmma.mma.sync.aligned.row.col.m16n16k16.f32.f32 {%f2596, %f2597, %f2598, %f2599, %f2600, %f2601, %f2602, %f2603}, {%r1725, %r1726, %r1727, %r1728, %r1729, %r1730, %r1731, %r1732}, {%r1749, %r1750, %r1751, %r1752, %r1753, %r1754, %r1755, %r1756}, {%f2468, %f2469, %f2470, %f2471, %f2472, %f2473, %f2474, %f2475};
	wmma.mma.sync.aligned.row.col.m16n16k16.f32.f32 {%f2604, %f2605, %f2606, %f2607, %f2608, %f2609, %f2610, %f2611}, {%r1725, %r1726, %r1727, %r1728, %r1729, %r1730, %r1731, %r1732}, {%r1757, %r1758, %r1759, %r1760, %r1761, %r1762, %r1763, %r1764}, {%f2476, %f2477, %f2478, %f2479, %f2480, %f2481, %f2482, %f2483};
	wmma.mma.sync.aligned.row.col.m16n16k16.f32.f32 {%f2612, %f2613, %f2614, %f2615, %f2616, %f2617, %f2618, %f2619}, {%r1725, %r1726, %r1727, %r1728, %r1729, %r1730, %r1731, %r1732}, {%r1765, %r1766, %r1767, %r1768, %r1769, %r1770, %r1771, %r1772}, {%f2484, %f2485, %f2486, %f2487, %f2488, %f2489, %f2490, %f2491};
	wmma.mma.sync.aligned.row.col.m16n16k16.f32.f32 {%f2620, %f2621, %f2622, %f2623, %f2624, %f2625, %f2626, %f2627}, {%r1725, %r1726, %r1727, %r1728, %r1729, %r1730, %r1731, %r1732}, {%r1773, %r1774, %r1775, %r1776, %r1777, %r1778, %r1779, %r1780}, {%f2492, %f2493, %f2494, %f2495, %f2496, %f2497, %f2498, %f2499};
	wmma.mma.sync.aligned.row.col.m16n16k16.f32.f32 {%f2628, %f2629, %f2630, %f2631, %f2632, %f2633, %f2634, %f2635}, {%r1733, %r1734, %r1735, %r1736, %r1737, %r1738, %r1739, %r1740}, {%r1749, %r1750, %r1751, %r1752, %r1753, %r1754, %r1755, %r1756}, {%f2500, %f2501, %f2502, %f2503, %f2504, %f2505, %f2506, %f2507};
	wmma.mma.sync.aligned.row.col.m16n16k16.f32.f32 {%f2636, %f2637, %f2638, %f2639, %f2640, %f2641, %f2642, %f2643}, {%r1733, %r1734, %r1735, %r1736, %r1737, %r1738, %r1739, %r1740}, {%r1757, %r1758, %r1759, %r1760, %r1761, %r1762, %r1763, %r1764}, {%f2508, %f2509, %f2510, %f2511, %f2512, %f2513, %f2514, %f2515};
	wmma.mma.sync.aligned.row.col.m16n16k16.f32.f32 {%f2644, %f2645, %f2646, %f2647, %f2648, %f2649, %f2650, %f2651}, {%r1733, %r1734, %r1735, %r1736, %r1737, %r1738, %r1739, %r1740}, {%r1765, %r1766, %r1767, %r1768, %r1769, %r1770, %r1771, %r1772}, {%f2516, %f2517, %f2518, %f2519, %f2520, %f2521, %f2522, %f2523};
	wmma.mma.sync.aligned.row.col.m16n16k16.f32.f32 {%f2652, %f2653, %f2654, %f2655, %f2656, %f2657, %f2658, %f2659}, {%r1733, %r1734, %r1735, %r1736, %r1737, %r1738, %r1739, %r1740}, {%r1773, %r1774, %r1775, %r1776, %r1777, %r1778, %r1779, %r1780}, {%f2524, %f2525, %f2526, %f2527, %f2528, %f2529, %f2530, %f2531};
	wmma.mma.sync.aligned.row.col.m16n16k16.f32.f32 {%f2660, %f2661, %f2662, %f2663, %f2664, %f2665, %f2666, %f2667}, {%r1741, %r1742, %r1743, %r1744, %r1745, %r1746, %r1747, %r1748}, {%r1749, %r1750, %r1751, %r1752, %r1753, %r1754, %r1755, %r1756}, {%f2532, %f2533, %f2534, %f2535, %f2536, %f2537, %f2538, %f2539};
	wmma.mma.sync.aligned.row.col.m16n16k16.f32.f32 {%f2668, %f2669, %f2670, %f2671, %f2672, %f2673, %f2674, %f2675}, {%r1741, %r1742, %r1743, %r1744, %r1745, %r1746, %r1747, %r1748}, {%r1757, %r1758, %r1759, %r1760, %r1761, %r1762, %r1763, %r1764}, {%f2540, %f2541, %f2542, %f2543, %f2544, %f2545, %f2546, %f2547};
	wmma.mma.sync.aligned.row.col.m16n16k16.f32.f32 {%f2676, %f2677, %f2678, %f2679, %f2680, %f2681, %f2682, %f2683}, {%r1741, %r1742, %r1743, %r1744, %r1745, %r1746, %r1747, %r1748}, {%r1765, %r1766, %r1767, %r1768, %r1769, %r1770, %r1771, %r1772}, {%f2548, %f2549, %f2550, %f2551, %f2552, %f2553, %f2554, %f2555};
	wmma.mma.sync.aligned.row.col.m16n16k16.f32.f32 {%f2684, %f2685, %f2686, %f2687, %f2688, %f2689, %f2690, %f2691}, {%r1741, %r1742, %r1743, %r1744, %r1745, %r1746, %r1747, %r1748}, {%r1773, %r1774, %r1775, %r1776, %r1777, %r1778, %r1779, %r1780}, {%f2556, %f2557, %f2558, %f2559, %f2560, %f2561, %f2562, %f2563};
	wmma.mma.sync.aligned.row.col.m16n16k16.f32.f32 {%f2692, %f2693, %f2694, %f2695, %f2696, %f2697, %f2698, %f2699}, {%r1781, %r1782, %r1783, %r1784, %r1785, %r1786, %r1787, %r1788}, {%r1813, %r1814, %r1815, %r1816, %r1817, %r1818, %r1819, %r1820}, {%f2564, %f2565, %f2566, %f2567, %f2568, %f2569, %f2570, %f2571};
	wmma.mma.sync.aligned.row.col.m16n16k16.f32.f32 {%f2700, %f2701, %f2702, %f2703, %f2704, %f2705, %f2706, %f2707}, {%r1781, %r1782, %r1783, %r1784, %r1785, %r1786, %r1787, %r1788}, {%r1821, %r1822, %r1823, %r1824, %r1825, %r1826, %r1827, %r1828}, {%f2572, %f2573, %f2574, %f2575, %f2576, %f2577, %f2578, %f2579};
	wmma.mma.sync.aligned.row.col.m16n16k16.f32.f32 {%f2708, %f2709, %f2710, %f2711, %f2712, %f2713, %f2714, %f2715}, {%r1781, %r1782, %r1783, %r1784, %r1785, %r1786, %r1787, %r1788}, {%r1829, %r1830, %r1831, %r1832, %r1833, %r1834, %r1835, %r1836}, {%f2580, %f2581, %f2582, %f2583, %f2584, %f2585, %f2586, %f2587};
	wmma.mma.sync.aligned.row.col.m16n16k16.f32.f32 {%f2716, %f2717, %f2718, %f2719, %f2720, %f2721, %f2722, %f2723}, {%r1781, %r1782, %r1783, %r1784, %r1785, %r1786, %r1787, %r1788}, {%r1837, %r1838, %r1839, %r1840, %r1841, %r1842, %r1843, %r1844}, {%f2588, %f2589, %f2590, %f2591, %f2592, %f2593, %f2594, %f2595};
	wmma.mma.sync.aligned.row.col.m16n16k16.f32.f32 {%f2724, %f2725, %f2726, %f2727, %f2728, %f2729, %f2730, %f2731}, {%r1789, %r1790, %r1791, %r1792, %r1793, %r1794, %r1795, %r1796}, {%r1813, %r1814, %r1815, %r1816, %r1817, %r1818, %r1819, %r1820}, {%f2596, %f2597, %f2598, %f2599, %f2600, %f2601, %f2602, %f2603};
	wmma.mma.sync.aligned.row.col.m16n16k16.f32.f32 {%f2732, %f2733, %f2734, %f2735, %f2736, %f2737, %f2738, %f2739}, {%r1789, %r1790, %r1791, %r1792, %r1793, %r1794, %r1795, %r1796}, {%r1821, %r1822, %r1823, %r1824, %r1825, %r1826, %r1827, %r1828}, {%f2604, %f2605, %f2606, %f2607, %f2608, %f2609, %f2610, %f2611};
	wmma.mma.sync.aligned.row.col.m16n16k16.f32.f32 {%f2740, %f2741, %f2742, %f2743, %f2744, %f2745, %f2746, %f2747}, {%r1789, %r1790, %r1791, %r1792, %r1793, %r1794, %r1795, %r1796}, {%r1829, %r1830, %r1831, %r1832, %r1833, %r1834, %r1835, %r1836}, {%f2612, %f2613, %f2614, %f2615, %f2616, %f2617, %f2618, %f2619};
	wmma.mma.sync.aligned.row.col.m16n16k16.f32.f32 {%f2748, %f2749, %f2750, %f2751, %f2752, %f2753, %f2754, %f2755}, {%r1789, %r1790, %r1791, %r1792, %r1793, %r1794, %r1795, %r1796}, {%r1837, %r1838, %r1839, %r1840, %r1841, %r1842, %r1843, %r1844}, {%f2620, %f2621, %f2622, %f2623, %f2624, %f2625, %f2626, %f2627};
	wmma.mma.sync.aligned.row.col.m16n16k16.f32.f32 {%f2756, %f2757, %f2758, %f2759, %f2760, %f2761, %f2762, %f2763}, {%r1797, %r1798, %r1799, %r1800, %r1801, %r1802, %r1803, %r1804}, {%r1813, %r1814, %r1815, %r1816, %r1817, %r1818, %r1819, %r1820}, {%f2628, %f2629, %f2630, %f2631, %f2632, %f2633, %f2634, %f2635};
	wmma.mma.sync.aligned.row.col.m16n16k16.f32.f32 {%f2764, %f2765, %f2766, %f2767, %f2768, %f2769, %f2770, %f2771}, {%r1797, %r1798, %r1799, %r1800, %r1801, %r1802, %r1803, %r1804}, {%r1821, %r1822, %r1823, %r1824, %r1825, %r1826, %r1827, %r1828}, {%f2636, %f2637, %f2638, %f2639, %f2640, %f2641, %f2642, %f2643};
	wmma.mma.sync.aligned.row.col.m16n16k16.f32.f32 {%f2772, %f2773, %f2774, %f2775, %f2776, %f2777, %f2778, %f2779}, {%r1797, %r1798, %r1799, %r1800, %r1801, %r1802, %r1803, %r1804}, {%r1829, %r1830, %r1831, %r1832, %r1833, %r1834, %r1835, %r1836}, {%f2644, %f2645, %f2646, %f2647, %f2648, %f2649, %f2650, %f2651};
	wmma.mma.sync.aligned.row.col.m16n16k16.f32.f32 {%f2780, %f2781, %f2782, %f2783, %f2784, %f2785, %f2786, %f2787}, {%r1797, %r1798, %r1799, %r1800, %r1801, %r1802, %r1803, %r1804}, {%r1837, %r1838, %r1839, %r1840, %r1841, %r1842, %r1843, %r1844}, {%f2652, %f2653, %f2654, %f2655, %f2656, %f2657, %f2658, %f2659};
	wmma.mma.sync.aligned.row.col.m16n16k16.f32.f32 {%f2788, %f2789, %f2790, %f2791, %f2792, %f2793, %f2794, %f2795}, {%r1805, %r1806, %r1807, %r1808, %r1809, %r1810, %r1811, %r1812}, {%r1813, %r1814, %r1815, %r1816, %r1817, %r1818, %r1819, %r1820}, {%f2660, %f2661, %f2662, %f2663, %f2664, %f2665, %f2666, %f2667};
	wmma.mma.sync.aligned.row.col.m16n16k16.f32.f32 {%f2796, %f2797, %f2798, %f2799, %f2800, %f2801, %f2802, %f2803}, {%r1805, %r1806, %r1807, %r1808, %r1809, %r1810, %r1811, %r1812}, {%r1821, %r1822, %r1823, %r1824, %r1825, %r1826, %r1827, %r1828}, {%f2668, %f2669, %f2670, %f2671, %f2672, %f2673, %f2674, %f2675};
	wmma.mma.sync.aligned.row.col.m16n16k16.f32.f32 {%f2804, %f2805, %f2806, %f2807, %f2808, %f2809, %f2810, %f2811}, {%r1805, %r1806, %r1807, %r1808, %r1809, %r1810, %r1811, %r1812}, {%r1829, %r1830, %r1831, %r1832, %r1833, %r1834, %r1835, %r1836}, {%f2676, %f2677, %f2678, %f2679, %f2680, %f2681, %f2682, %f2683};
	wmma.mma.sync.aligned.row.col.m16n16k16.f32.f32 {%f2812, %f2813, %f2814, %f2815, %f2816, %f2817, %f2818, %f2819}, {%r1805, %r1806, %r1807, %r1808, %r1809, %r1810, %r1811, %r1812}, {%r1837, %r1838, %r1839, %r1840, %r1841, %r1842, %r1843, %r1844}, {%f2684, %f2685, %f2686, %f2687, %f2688, %f2689, %f2690, %f2691};
	shl.b32 	%r1845, %r1374, 13;
	shl.b32 	%r1846, %r1372, 10;
	add.s32 	%r1847, %r1846, %r1845;
	shl.b32 	%r1848, %r1847, 2;
	mov.u32 	%r1849, shared_storage;
	add.s32 	%r1850, %r1849, %r1848;
	wmma.store.d.sync.aligned.row.m16n16k16.shared.f32 	[%r1850], {%f2692, %f2693, %f2694, %f2695, %f2696, %f2697, %f2698, %f2699}, %r1382;
	add.s32 	%r1851, %r1850, 1024;
	wmma.store.d.sync.aligned.row.m16n16k16.shared.f32 	[%r1851], {%f2700, %f2701, %f2702, %f2703, %f2704, %f2705, %f2706, %f2707}, %r1382;
	add.s32 	%r1852, %r1850, 2048;
	wmma.store.d.sync.aligned.row.m16n16k16.shared.f32 	[%r1852], {%f2708, %f2709, %f2710, %f2711, %f2712, %f2713, %f2714, %f2715}, %r1382;
	add.s32 	%r1853, %r1850, 3072;
	wmma.store.d.sync.aligned.row.m16n16k16.shared.f32 	[%r1853], {%f2716, %f2717, %f2718, %f2719, %f2720, %f2721, %f2722, %f2723}, %r1382;
	add.s32 	%r1854, %r1850, 8192;
	wmma.store.d.sync.aligned.row.m16n16k16.shared.f32 	[%r1854], {%f2724, %f2725, %f2726, %f2727, %f2728, %f2729, %f2730, %f2731}, %r1382;
	add.s32 	%r1855, %r1850, 9216;
	wmma.store.d.sync.aligned.row.m16n16k16.shared.f32 	[%r1855], {%f2732, %f2733, %f2734, %f2735, %f2736, %f2737, %f2738, %f2739}, %r1382;
	add.s32 	%r1856, %r1850, 10240;
	wmma.store.d.sync.aligned.row.m16n16k16.shared.f32 	[%r1856], {%f2740, %f2741, %f2742, %f2743, %f2744, %f2745, %f2746, %f2747}, %r1382;
	add.s32 	%r1857, %r1850, 11264;
	wmma.store.d.sync.aligned.row.m16n16k16.shared.f32 	[%r1857], {%f2748, %f2749, %f2750, %f2751, %f2752, %f2753, %f2754, %f2755}, %r1382;
	add.s32 	%r1858, %r1850, 16384;
	wmma.store.d.sync.aligned.row.m16n16k16.shared.f32 	[%r1858], {%f2756, %f2757, %f2758, %f2759, %f2760, %f2761, %f2762, %f2763}, %r1382;
	add.s32 	%r1859, %r1850, 17408;
	wmma.store.d.sync.aligned.row.m16n16k16.shared.f32 	[%r1859], {%f2764, %f2765, %f2766, %f2767, %f2768, %f2769, %f2770, %f2771}, %r1382;
	add.s32 	%r1860, %r1850, 18432;
	wmma.store.d.sync.aligned.row.m16n16k16.shared.f32 	[%r1860], {%f2772, %f2773, %f2774, %f2775, %f2776, %f2777, %f2778, %f2779}, %r1382;
	add.s32 	%r1861, %r1850, 19456;
	wmma.store.d.sync.aligned.row.m16n16k16.shared.f32 	[%r1861], {%f2780, %f2781, %f2782, %f2783, %f2784, %f2785, %f2786, %f2787}, %r1382;
	add.s32 	%r1862, %r1850, 24576;
	wmma.store.d.sync.aligned.row.m16n16k16.shared.f32 	[%r1862], {%f2788, %f2789, %f2790, %f2791, %f2792, %f2793, %f2794, %f2795}, %r1382;
	add.s32 	%r1863, %r1850, 25600;
	wmma.store.d.sync.aligned.row.m16n16k16.shared.f32 	[%r1863], {%f2796, %f2797, %f2798, %f2799, %f2800, %f2801, %f2802, %f2803}, %r1382;
	add.s32 	%r1864, %r1850, 26624;
	wmma.store.d.sync.aligned.row.m16n16k16.shared.f32 	[%r1864], {%f2804, %f2805, %f2806, %f2807, %f2808, %f2809, %f2810, %f2811}, %r1382;
	add.s32 	%r1865, %r1850, 27648;
	wmma.store.d.sync.aligned.row.m16n16k16.shared.f32 	[%r1865], {%f2812, %f2813, %f2814, %f2815, %f2816, %f2817, %f2818, %f2819}, %r1382;
	bar.sync 	0;
	shl.b32 	%r1866, %r1372, 5;
	mov.u32 	%r1867, %tid.x;
	add.s32 	%r1868, %r1866, %r1867;
	shl.b32 	%r1869, %r1374, 6;
	add.s32 	%r1870, %r1868, %r1869;
	shl.b32 	%r1871, %r1870, 4;
	and.b32  	%r1872, %r1871, 2096896;
	and.b32  	%r1873, %r1867, 15;
	or.b32  	%r415, %r1872, %r1873;
	mov.u32 	%r1874, %ctaid.y;
	mul.lo.s32 	%r1875, %r1874, %r1905;
	shl.b32 	%r1876, %r1875, 7;
	add.s32 	%r1877, %r1867, %r1876;
	mov.u32 	%r1878, %ctaid.x;
	shl.b32 	%r1879, %r1878, 7;
	add.s32 	%r1880, %r1877, %r1879;
	add.s32 	%r1881, %r1880, %r1869;
	add.s32 	%r2183, %r1881, %r1866;
	shl.b32 	%r417, %r1905, 3;
	cvta.to.global.u64 	%rd9, %rd343;
	mov.b32 	%r2184, 4;
	mov.b32 	%r2182, 0;
$L__BB0_8:
	ld.param.u32 	%r1906, [_Z6matmulP6__halfS0_S0_iiiff_param_4];
	and.b32  	%r1882, %r2182, 14336;
	shl.b32 	%r1883, %r2184, 4;
	add.s32 	%r1884, %r1883, -64;
	and.b32  	%r1885, %r1884, 128;
	add.s32 	%r1886, %r415, %r1882;
	add.s32 	%r1887, %r1886, %r1885;
	shl.b32 	%r1888, %r1887, 2;
	add.s32 	%r1890, %r1849, %r1888;
	ld.shared.f32 	%f2820, [%r1890];
	// begin inline asm
	{  cvt.rn.f16.f32 %rs1, %f2820;}

	// end inline asm
	mul.wide.s32 	%rd329, %r2183, 2;
	add.s64 	%rd330, %rd9, %rd329;
	st.global.u16 	[%rd330], %rs1;
	add.s32 	%r1891, %r1883, -48;
	and.b32  	%r1892, %r1891, 144;
	add.s32 	%r1893, %r1886, %r1892;
	shl.b32 	%r1894, %r1893, 2;
	add.s32 	%r1895, %r1849, %r1894;
	ld.shared.f32 	%f2821, [%r1895];
	// begin inline asm
	{  cvt.rn.f16.f32 %rs2, %f2821;}

	// end inline asm
	mul.wide.s32 	%rd331, %r1906, 2;
	add.s64 	%rd332, %rd330, %rd331;
	st.global.u16 	[%rd332], %rs2;
	add.s32 	%r1896, %r1883, -32;
	and.b32  	%r1897, %r1896, 160;
	add.s32 	%r1898, %r1886, %r1897;
	shl.b32 	%r1899, %r1898, 2;
	add.s32 	%r1900, %r1849, %r1899;
	ld.shared.f32 	%f2822, [%r1900];
	// begin inline asm
	{  cvt.rn.f16.f32 %rs3, %f2822;}

	// end inline asm
	add.s64 	%rd333, %rd332, %rd331;
	st.global.u16 	[%rd333], %rs3;
	ld.shared.f32 	%f2823, [%r1895+128];
	// begin inline asm
	{  cvt.rn.f16.f32 %rs4, %f2823;}

	// end inline asm
	add.s64 	%rd334, %rd333, %rd331;
	st.global.u16 	[%rd334], %rs4;
	and.b32  	%r1901, %r1883, 192;
	add.s32 	%r1902, %r1886, %r1901;
	shl.b32 	%r1903, %r1902, 2;
	add.s32 	%r1904, %r1849, %r1903;
	ld.shared.f32 	%f2824, [%r1904];
	// begin inline asm
	{  cvt.rn.f16.f32 %rs5, %f2824;}

	// end inline asm
	add.s64 	%rd335, %rd334, %rd331;
	st.global.u16 	[%rd335], %rs5;
	ld.shared.f32 	%f2825, [%r1895+256];
	// begin inline asm
	{  cvt.rn.f16.f32 %rs6, %f2825;}

	// end inline asm
	add.s64 	%rd336, %rd335, %rd331;
	st.global.u16 	[%rd336], %rs6;
	ld.shared.f32 	%f2826, [%r1900+256];
	// begin inline asm
	{  cvt.rn.f16.f32 %rs7, %f2826;}

	// end inline asm
	add.s64 	%rd337, %rd336, %rd331;
	st.global.u16 	[%rd337], %rs7;
	ld.shared.f32 	%f2827, [%r1895+384];
	// begin inline asm
	{  cvt.rn.f16.f32 %rs8, %f2827;}

	// end inline asm
	add.s64 	%rd338, %rd337, %rd331;
	st.global.u16 	[%rd338], %rs8;
	add.s32 	%r2184, %r2184, 8;
	add.s32 	%r2183, %r2183, %r417;
	add.s32 	%r2182, %r2182, 1024;
	setp.ne.s32 	%p6, %r2184, 132;
	@%p6 bra 	$L__BB0_8;
	ret;

}


// ===== COMPILED SASS (sm_100) =====

	.target	sm_100

	.elftype	@"ET_EXEC"


//--------------------- .note.nv.tkinfo           --------------------------
	.section	.note.nv.tkinfo,"",@"SHT_NOTE"
	.sectionflags	@"SHF_NOTE_NV_TKINFO"
	.tkinfo
        /*0018*/ 	.word	0x00000002
        /*0030*/ 	.string	""
        /*0030*/ 	.string	"ptxas"
        /*0030*/ 	.string	"Cuda compilation tools, release 13.0, V13.0.88"
        /*0030*/ 	.string	"Build cuda_13.0.r13.0/compiler.36424714_0"
        /*0030*/ 	.string	"-arch sm_100 -m 64 "



//--------------------- .note.nv.cuinfo           --------------------------
	.section	.note.nv.cuinfo,"",@"SHT_NOTE"
	.sectionflags	@"SHF_NOTE_NV_CUINFO"
        /*0018*/ 	.short	0x0002
        /*001a*/ 	.short	0x0064
        /*001c*/ 	.short	0x0082
	.zero		2


//--------------------- .nv.info                  --------------------------
	.section	.nv.info,"",@"SHT_CUDA_INFO"
	.align	4


	//----- nvinfo : EIATTR_REGCOUNT
	.align		4
        /*0000*/ 	.byte	0x04, 0x2f
        /*0002*/ 	.short	(.L_1 - .L_0)
	.align		4
.L_0:
        /*0004*/ 	.word	index@(_Z6matmulP6__halfS0_S0_iiiff)
        /*0008*/ 	.word	0x000000ff


	//----- nvinfo : EIATTR_FRAME_SIZE
	.align		4
.L_1:
        /*000c*/ 	.byte	0x04, 0x11
        /*000e*/ 	.short	(.L_3 - .L_2)
	.align		4
.L_2:
        /*0010*/ 	.word	index@(_Z6matmulP6__halfS0_S0_iiiff)
        /*0014*/ 	.word	0x00000040


	//----- nvinfo : EIATTR_MIN_STACK_SIZE
	.align		4
.L_3:
        /*0018*/ 	.byte	0x04, 0x12
        /*001a*/ 	.short	(.L_5 - .L_4)
	.align		4
.L_4:
        /*001c*/ 	.word	index@(_Z6matmulP6__halfS0_S0_iiiff)
        /*0020*/ 	.word	0x00000040
.L_5:


//--------------------- .nv.compat                --------------------------
	.section	.nv.compat,"",@"SHT_CUDA_COMPAT_INFO"
	.align	4
        /*0000*/ 	.byte	0x02, 0x09, 0x00, 0x00, 0x02, 0x02, 0x01, 0x00, 0x02, 0x05, 0x05, 0x00, 0x03, 0x07, 0x01, 0x01
        /*0010*/ 	.byte	0x02, 0x03, 0x00, 0x00, 0x02, 0x06, 0x01, 0x00, 0x04, 0x0b, 0x08, 0x00, 0x09, 0x00, 0x00, 0x00
        /*0020*/ 	.byte	0x00, 0x00, 0x00, 0x00


//--------------------- .nv.info._Z6matmulP6__halfS0_S0_iiiff --------------------------
	.section	.nv.info._Z6matmulP6__halfS0_S0_iiiff,"",@"SHT_CUDA_INFO"
	.sectionflags	@""
	.align	4


	//----- nvinfo : EIATTR_CUDA_API_VERSION
	.align		4
        /*0000*/ 	.byte	0x04, 0x37
        /*0002*/ 	.short	(.L_7 - .L_6)
.L_6:
        /*0004*/ 	.word	0x00000082


	//----- nvinfo : EIATTR_KPARAM_INFO
	.align		4
.L_7:
        /*0008*/ 	.byte	0x04, 0x17
        /*000a*/ 	.short	(.L_9 - .L_8)
.L_8:
        /*000c*/ 	.word	0x00000000
        /*0010*/ 	.short	0x0007
        /*0012*/ 	.short	0x0028
        /*0014*/ 	.byte	0x00, 0xf0, 0x11, 0x00


	//----- nvinfo : EIATTR_KPARAM_INFO
	.align		4
.L_9:
        /*0018*/ 	.byte	0x04, 0x17
        /*001a*/ 	.short	(.L_11 - .L_10)
.L_10:
        /*001c*/ 	.word	0x00000000
        /*0020*/ 	.short	0x0006
        /*0022*/ 	.short	0x0024
        /*0024*/ 	.byte	0x00, 0xf0, 0x11, 0x00


	//----- nvinfo : EIATTR_KPARAM_INFO
	.align		4
.L_11:
        /*0028*/ 	.byte	0x04, 0x17
        /*002a*/ 	.short	(.L_13 - .L_12)
.L_12:
        /*002c*/ 	.word	0x00000000
        /*0030*/ 	.short	0x0005
        /*0032*/ 	.short	0x0020
        /*0034*/ 	.byte	0x00, 0xf0, 0x11, 0x00


	//----- nvinfo : EIATTR_KPARAM_INFO
	.align		4
.L_13:
        /*0038*/ 	.byte	0x04, 0x17
        /*003a*/ 	.short	(.L_15 - .L_14)
.L_14:
        /*003c*/ 	.word	0x00000000
        /*0040*/ 	.short	0x0004
        /*0042*/ 	.short	0x001c
        /*0044*/ 	.byte	0x00, 0xf0, 0x11, 0x00


	//----- nvinfo : EIATTR_KPARAM_INFO
	.align		4
.L_15:
        /*0048*/ 	.byte	0x04, 0x17
        /*004a*/ 	.short	(.L_17 - .L_16)
.L_16:
        /*004c*/ 	.word	0x00000000
        /*0050*/ 	.short	0x0003
        /*0052*/ 	.short	0x0018
        /*0054*/ 	.byte	0x00, 0xf0, 0x11, 0x00


	//----- nvinfo : EIATTR_KPARAM_INFO
	.align		4
.L_17:
        /*0058*/ 	.byte	0x04, 0x17
        /*005a*/ 	.short	(.L_19 - .L_18)
.L_18:
        /*005c*/ 	.word	0x00000000
        /*0060*/ 	.short	0x0002
        /*0062*/ 	.short	0x0010
        /*0064*/ 	.byte	0x00, 0xf5, 0x21, 0x00


	//----- nvinfo : EIATTR_KPARAM_INFO
	.align		4
.L_19:
        /*0068*/ 	.byte	0x04, 0x17
        /*006a*/ 	.short	(.L_21 - .L_20)
.L_20:
        /*006c*/ 	.word	0x00000000
        /*0070*/ 	.short	0x0001
        /*0072*/ 	.short	0x0008
        /*0074*/ 	.byte	0x00, 0xf5, 0x21, 0x00


	//----- nvinfo : EIATTR_KPARAM_INFO
	.align		4
.L_21:
        /*0078*/ 	.byte	0x04, 0x17
        /*007a*/ 	.short	(.L_23 - .L_22)
.L_22:
        /*007c*/ 	.word	0x00000000
        /*0080*/ 	.short	0x0000
        /*0082*/ 	.short	0x0000
        /*0084*/ 	.byte	0x00, 0xf5, 0x21, 0x00


	//----- nvinfo : EIATTR_SPARSE_MMA_MASK
	.align		4
.L_23:
        /*0088*/ 	.byte	0x03, 0x50
        /*008a*/ 	.short	0x0000


	//----- nvinfo : EIATTR_WMMA_USED
	.align		4
        /*008c*/ 	.byte	0x01, 0x2b
	.zero		2


	//----- nvinfo : EIATTR_MAXREG_COUNT
	.align		4
        /*0090*/ 	.byte	0x03, 0x1b
        /*0092*/ 	.short	0x00ff


	//----- nvinfo : EIATTR_NUM_BARRIERS
	.align		4
        /*0094*/ 	.byte	0x02, 0x4c
        /*0096*/ 	.byte	0x01
	.zero		1


	//----- nvinfo : EIATTR_MERCURY_ISA_VERSION
	.align		4
        /*0098*/ 	.byte	0x03, 0x5f
        /*009a*/ 	.short	0x0101


	//----- nvinfo : EIATTR_VRC_CTA_INIT_COUNT
	.align		4
        /*009c*/ 	.byte	0x02, 0x4a
	.zero		1
	.zero		1


	//----- nvinfo : EIATTR_EXIT_INSTR_OFFSETS
	.align		4
        /*00a0*/ 	.byte	0x04, 0x1c
        /*00a2*/ 	.short	(.L_25 - .L_24)


	//   ....[0]....
.L_24:
        /*00a4*/ 	.word	0x0000a790


	//----- nvinfo : EIATTR_CBANK_PARAM_SIZE
	.align		4
.L_25:
        /*00a8*/ 	.byte	0x03, 0x19
        /*00aa*/ 	.short	0x002c


	//----- nvinfo : EIATTR_PARAM_CBANK
	.align		4
        /*00ac*/ 	.byte	0x04, 0x0a
        /*00ae*/ 	.short	(.L_27 - .L_26)
	.align		4
.L_26:
        /*00b0*/ 	.word	index@(.nv.constant0._Z6matmulP6__halfS0_S0_iiiff)
        /*00b4*/ 	.short	0x0380
        /*00b6*/ 	.short	0x002c


	//----- nvinfo : EIATTR_SW_WAR
	.align		4
.L_27:
        /*00b8*/ 	.byte	0x04, 0x36
        /*00ba*/ 	.short	(.L_29 - .L_28)
.L_28:
        /*00bc*/ 	.word	0x00000008
.L_29:


//--------------------- .nv.callgraph             --------------------------
	.section	.nv.callgraph,"",@"SHT_CUDA_CALLGRAPH"
	.align	4
	.sectionentsize	8
	.align		4
        /*0000*/ 	.word	0x00000000
	.align		4
        /*0004*/ 	.word	0xffffffff
	.align		4
        /*0008*/ 	.word	0x00000000
	.align		4
        /*000c*/ 	.word	0xfffffffe
	.align		4
        /*0010*/ 	.word	0x00000000
	.align		4
        /*0014*/ 	.word	0xfffffffd
	.align		4
        /*0018*/ 	.word	0x00000000
	.align		4
        /*001c*/ 	.word	0xfffffffc


//--------------------- .text._Z6matmulP6__halfS0_S0_iiiff --------------------------
	.section	.text._Z6matmulP6__halfS0_S0_iiiff,"ax",@progbits
	.align	128
        .global         _Z6matmulP6__halfS0_S0_iiiff
        .type           _Z6matmulP6__halfS0_S0_iiiff,@function
        .size           _Z6matmulP6__halfS0_S0_iiiff,(.L_x_5 - _Z6matmulP6__halfS0_S0_iiiff)
        .other          _Z6matmulP6__halfS0_S0_iiiff,@"STO_CUDA_ENTRY STV_DEFAULT"
_Z6matmulP6__halfS0_S0_iiiff:
.text._Z6matmulP6__halfS0_S0_iiiff:
[----:B------:R-:W1:Y:S01]  /*0000*/  LDC R1, c[0x0][0x37c] ;  /* 0x0000df00ff017b82 */ /* 0x000e620000000800 */
[----:B------:R-:W2:Y:S07]  /*0010*/  S2R R4, SR_TID.X ;  /* 0x0000000000047919 */ /* 0x000eae0000002100 */
[----:B------:R-:W3:Y:S01]  /*0020*/  S2UR UR5, SR_CgaCtaId ;  /* 0x00000000000579c3 */ /* 0x000ee20000008800 */
[----:B------:R-:W-:Y:S01]  /*0030*/  UMOV UR4, 0x400 ;  /* 0x0000040000047882 */ /* 0x000fe20000000000 */
[----:B------:R-:W4:Y:S01]  /*0040*/  LDCU UR7, c[0x0][0x3a0] ;  /* 0x00007400ff0777ac */ /* 0x000f220008000800 */
[----:B------:R-:W5:Y:S01]  /*0050*/  S2R R190, SR_LANEID ;  /* 0x0000000000be7919 */ /* 0x000f620000000000 */
[----:B-1----:R-:W-:Y:S01]  /*0060*/  VIADD R1, R1, 0xffffffc0 ;  /* 0xffffffc001017836 */ /* 0x002fe20000000000 */
[----:B------:R-:W-:Y:S01]  /*0070*/  CS2R R94, SRZ ;  /* 0x00000000005e7805 */ /* 0x000fe2000001ff00 */
[----:B------:R-:W1:Y:S01]  /*0080*/  LDCU.64 UR10, c[0x0][0x388] ;  /* 0x00007100ff0a77ac */ /* 0x000e620008000a00 */
[----:B------:R-:W1:Y:S01]  /*0090*/  S2R R245, SR_TID.Y ;  /* 0x0000000000f57919 */ /* 0x000e620000002200 */
[----:B------:R-:W-:-:S02]  /*00a0*/  CS2R R98, SRZ ;  /* 0x0000000000627805 */ /* 0x000fc4000001ff00 */
[----:B------:R-:W-:Y:S01]  /*00b0*/  CS2R R96, SRZ ;  /* 0x0000000000607805 */ /* 0x000fe2000001ff00 */
[----:B------:R-:W1:Y:S01]  /*00c0*/  LDCU.64 UR8, c[0x0][0x358] ;  /* 0x00006b00ff0877ac */ /* 0x000e620008000a00 */
[----:B------:R-:W1:Y:S01]  /*00d0*/  S2R R0, SR_TID.Z ;  /* 0x0000000000007919 */ /* 0x000e620000002300 */
[----:B------:R-:W-:Y:S02]  /*00e0*/  CS2R R102, SRZ ;  /* 0x0000000000667805 */ /* 0x000fe4000001ff00 */
[----:B------:R-:W-:Y:S02]  /*00f0*/  CS2R R100, SRZ ;  /* 0x0000000000647805 */ /* 0x000fe4000001ff00 */
[----:B------:R-:W-:Y:S01]  /*0100*/  CS2R R106, SRZ ;  /* 0x00000000006a7805 */ /* 0x000fe2000001ff00 */
[----:B------:R-:W1:Y:S01]  /*0110*/  S2R R13, SR_SWINHI ;  /* 0x00000000000d7919 */ /* 0x000e620000002f00 */
[----:B------:R-:W-:Y:S02]  /*0120*/  CS2R R104, SRZ ;  /* 0x0000000000687805 */ /* 0x000fe4000001ff00 */
[----:B------:R-:W-:-:S02]  /*0130*/  CS2R R110, SRZ ;  /* 0x00000000006e7805 */ /* 0x000fc4000001ff00 */
[----:B------:R-:W-:Y:S01]  /*0140*/  CS2R R108, SRZ ;  /* 0x00000000006c7805 */ /* 0x000fe2000001ff00 */
[----:B------:R-:W1:Y:S01]  /*0150*/  S2R R8, SR_CTAID.Y ;  /* 0x0000000000087919 */ /* 0x000e620000002600 */
[----:B----4-:R-:W-:Y:S01]  /*0160*/  UISETP.GE.AND UP0, UPT, UR7, 0xa0, UPT ;  /* 0x000000a00700788c */ /* 0x010fe2000bf06270 */
[----:B------:R-:W-:Y:S02]  /*0170*/  CS2R R114, SRZ ;  /* 0x0000000000727805 */ /* 0x000fe4000001ff00 */
[----:B------:R-:W-:Y:S01]  /*0180*/  CS2R R112, SRZ ;  /* 0x0000000000707805 */ /* 0x000fe2000001ff00 */
[----:B------:R-:W4:Y:S01]  /*0190*/  S2R R10, SR_CTAID.X ;  /* 0x00000000000a7919 */ /* 0x000f220000002500 */
[----:B---3--:R-:W-:Y:S01]  /*01a0*/  ULEA UR4, UR5, UR4, 0x18 ;  /* 0x0000000405047291 */ /* 0x008fe2000f8ec0ff */
[----:B------:R-:W-:Y:S02]  /*01b0*/  CS2R R118, SRZ ;  /* 0x0000000000767805 */ /* 0x000fe4000001ff00 */
[----:B------:R-:W-:-:S02]  /*01c0*/  CS2R R116, SRZ ;  /* 0x0000000000747805 */ /* 0x000fc4000001ff00 */
[----:B------:R-:W-:Y:S02]  /*01d0*/  CS2R R122, SRZ ;  /* 0x00000000007a7805 */ /* 0x000fe4000001ff00 */
[----:B------:R-:W-:Y:S02]  /*01e0*/  CS2R R120, SRZ ;  /* 0x0000000000787805 */ /* 0x000fe4000001ff00 */
[----:B------:R-:W-:Y:S01]  /*01f0*/  CS2R R126, SRZ ;  /* 0x00000000007e7805 */ /* 0x000fe2000001ff00 */
[----:B------:R-:W-:Y:S01]  /*0200*/  IMAD.U32 R244, RZ, RZ, UR4 ;  /* 0x00000004fff47e24 */ /* 0x000fe2000f8e00ff */
[----:B------:R-:W-:Y:S01]  /*0210*/  CS2R R124, SRZ ;  /* 0x00000000007c7805 */ /* 0x000fe2000001ff00 */
[C---:B--2---:R-:W-:Y:S01]  /*0220*/  IMAD.SHL.U32 R9, R4.reuse, 0x8, RZ ;  /* 0x0000000804097824 */ /* 0x044fe200078e00ff */
[----:B------:R-:W-:Y:S01]  /*0230*/  CS2R R130, SRZ ;  /* 0x0000000000827805 */ /* 0x000fe2000001ff00 */
[----:B------:R-:W-:Y:S01]  /*0240*/  IMAD.SHL.U32 R2, R4, 0x80, RZ ;  /* 0x0000008004027824 */ /* 0x000fe200078e00ff */
[----:B-----5:R-:W-:Y:S01]  /*0250*/  SHF.R.U32.HI R7, RZ, 0x4, R190 ;  /* 0x00000004ff077819 */ /* 0x020fe200000116be */
[----:B------:R-:W2:Y:S01]  /*0260*/  LDCU.64 UR4, c[0x0][0x380] ;  /* 0x00007000ff0477ac */ /* 0x000ea20008000a00 */
[----:B------:R-:W-:-:S02]  /*0270*/  LOP3.LUT R3, R9, 0x8, RZ, 0xc0, !PT ;  /* 0x0000000809037812 */ /* 0x000fc400078ec0ff */
[----:B------:R-:W-:Y:S02]  /*0280*/  CS2R R128, SRZ ;  /* 0x0000000000807805 */ /* 0x000fe4000001ff00 */
[----:B------:R-:W-:Y:S02]  /*0290*/  LOP3.LUT R9, R9, 0x18, RZ, 0xc0, !PT ;  /* 0x0000001809097812 */ /* 0x000fe400078ec0ff */
[----:B------:R-:W-:Y:S02]  /*02a0*/  CS2R R134, SRZ ;  /* 0x0000000000867805 */ /* 0x000fe4000001ff00 */
[----:B------:R-:W-:Y:S01]  /*02b0*/  LOP3.LUT R5, R3, 0x100, R2, 0xf8, !PT ;  /* 0x0000010003057812 */ /* 0x000fe200078ef802 */
[----:B-1----:R-:W-:Y:S01]  /*02c0*/  IMAD R3, R245, 0x20, R4 ;  /* 0x00000020f5037824 */ /* 0x002fe200078e0204 */
[----:B------:R-:W-:Y:S01]  /*02d0*/  SHF.R.U32.HI R2, RZ, 0x3, R190 ;  /* 0x00000003ff027819 */ /* 0x000fe200000116be */
[----:B------:R-:W-:Y:S01]  /*02e0*/  IMAD R32, R0, 0x1000, R244 ;  /* 0x0000100000207824 */ /* 0x000fe200078e02f4 */
[----:B------:R-:W-:Y:S01]  /*02f0*/  LOP3.LUT R4, R190, 0x7, RZ, 0xc0, !PT ;  /* 0x00000007be047812 */ /* 0x000fe200078ec0ff */
[----:B------:R-:W-:Y:S01]  /*0300*/  IMAD R3, R0, 0x40, R3 ;  /* 0x0000004000037824 */ /* 0x000fe200078e0203 */
[C---:B------:R-:W-:Y:S01]  /*0310*/  SHF.L.U32 R12, R2.reuse, 0x3, RZ ;  /* 0x00000003020c7819 */ /* 0x040fe200000006ff */
[----:B------:R-:W-:Y:S01]  /*0320*/  IMAD.SHL.U32 R11, R2, 0x8, RZ ;  /* 0x00000008020b7824 */ /* 0x000fe200078e00ff */
[----:B------:R-:W-:Y:S01]  /*0330*/  CS2R R132, SRZ ;  /* 0x0000000000847805 */ /* 0x000fe2000001ff00 */
[----:B------:R-:W-:Y:S01]  /*0340*/  IMAD.SHL.U32 R2, R3, 0x4, RZ ;  /* 0x0000000403027824 */ /* 0x000fe200078e00ff */
[----:B------:R-:W-:Y:S01]  /*0350*/  SHF.R.U32.HI R3, RZ, 0x2, R3 ;  /* 0x00000002ff037819 */ /* 0x000fe20000011603 */
[----:B------:R-:W-:Y:S01]  /*0360*/  VIADD R28, R32, 0x400 ;  /* 0x00000400201c7836 */ /* 0x000fe20000000000 */
[--C-:B------:R-:W-:Y:S01]  /*0370*/  LOP3.LUT R6, R11, 0x8, R4.reuse, 0xe2, !PT ;  /* 0x000000080b067812 */ /* 0x100fe200078ee204 */
[C---:B------:R-:W-:Y:S01]  /*0380*/  IMAD R11, R7.reuse, 0x8, R4 ;  /* 0x00000008070b7824 */ /* 0x040fe200078e0204 */
[----:B------:R-:W-:Y:S01]  /*0390*/  LOP3.LUT R4, R12, 0x8, RZ, 0xe2, !PT ;  /* 0x000000080c047812 */ /* 0x000fe200078ee2ff */
[----:B------:R-:W-:Y:S01]  /*03a0*/  IMAD.SHL.U32 R7, R7, 0x8, RZ ;  /* 0x0000000807077824 */ /* 0x000fe200078e00ff */
[----:B------:R-:W-:Y:S01]  /*03b0*/  LOP3.LUT R2, R5, 0xf0, R2, 0xf8, !PT ;  /* 0x000000f005027812 */ /* 0x000fe200078ef802 */
[----:B------:R-:W-:Y:S01]  /*03c0*/  IMAD R19, R8, 0x80, R3 ;  /* 0x0000008008137824 */ /* 0x000fe200078e0203 */
[----:B------:R-:W-:Y:S01]  /*03d0*/  LEA R5, R11, R4, 0x4 ;  /* 0x000000040b057211 */ /* 0x000fe200078e20ff */
[----:B------:R-:W-:Y:S01]  /*03e0*/  IMAD R4, R245, 0x1000, R244 ;  /* 0x00001000f5047824 */ /* 0x000fe200078e02f4 */
[----:B------:R-:W-:Y:S01]  /*03f0*/  CS2R R138, SRZ ;  /* 0x00000000008a7805 */ /* 0x000fe2000001ff00 */
[----:B------:R-:W-:Y:S01]  /*0400*/  IMAD R7, R6, 0x10, R7 ;  /* 0x0000001006077824 */ /* 0x000fe200078e0207 */
[----:B------:R-:W-:Y:S01]  /*0410*/  CS2R R136, SRZ ;  /* 0x0000000000887805 */ /* 0x000fe2000001ff00 */
[C---:B------:R-:W-:Y:S01]  /*0420*/  VIADD R70, R4.reuse, 0x8400 ;  /* 0x0000840004467836 */ /* 0x040fe20000000000 */
[----:B------:R-:W-:Y:S01]  /*0430*/  CS2R R142, SRZ ;  /* 0x00000000008e7805 */ /* 0x000fe2000001ff00 */
[C---:B------:R-:W-:Y:S01]  /*0440*/  VIADD R18, R4.reuse, 0x8000 ;  /* 0x0000800004127836 */ /* 0x040fe20000000000 */
[----:B------:R-:W-:Y:S01]  /*0450*/  CS2R R140, SRZ ;  /* 0x00000000008c7805 */ /* 0x000fe2000001ff00 */
[C---:B------:R-:W-:Y:S01]  /*0460*/  VIADD R6, R4.reuse, 0x8800 ;  /* 0x0000880004067836 */ /* 0x040fe20000000000 */
[C---:B------:R-:W-:Y:S01]  /*0470*/  LEA R70, R5.reuse, R70, 0x1 ;  /* 0x0000004605467211 */ /* 0x040fe200078e08ff */
[----:B------:R-:W-:Y:S01]  /*0480*/  VIADD R68, R4, 0x8c00 ;  /* 0x00008c0004447836 */ /* 0x000fe20000000000 */
[----:B------:R-:W-:Y:S01]  /*0490*/  CS2R R146, SRZ ;  /* 0x0000000000927805 */ /* 0x000fe2000001ff00 */
[C---:B------:R-:W-:Y:S01]  /*04a0*/  IMAD.U32 R18, R5.reuse, 0x2, R18 ;  /* 0x0000000205127824 */ /* 0x040fe200078e0012 */
[----:B------:R-:W-:Y:S01]  /*04b0*/  CS2R R144, SRZ ;  /* 0x0000000000907805 */ /* 0x000fe2000001ff00 */
[C---:B------:R-:W-:Y:S01]  /*04c0*/  IMAD.U32 R11, R5.reuse, 0x2, R6 ;  /* 0x00000002050b7824 */ /* 0x040fe200078e0006 */
[----:B------:R-:W-:Y:S01]  /*04d0*/  CS2R R150, SRZ ;  /* 0x0000000000967805 */ /* 0x000fe2000001ff00 */
[----:B------:R-:W-:Y:S01]  /*04e0*/  IMAD.U32 R68, R5, 0x2, R68 ;  /* 0x0000000205447824 */ /* 0x000fe200078e0044 */
[----:B------:R-:W-:-:S02]  /*04f0*/  MOV R4, R244 ;  /* 0x000000f400047202 */ /* 0x000fc40000000f00 */
[----:B------:R-:W-:Y:S01]  /*0500*/  MOV R5, R13 ;  /* 0x0000000d00057202 */ /* 0x000fe20000000f00 */
[----:B----4-:R-:W-:Y:S01]  /*0510*/  IMAD R21, R10, 0x80, R3 ;  /* 0x000000800a157824 */ /* 0x010fe200078e0203 */
[----:B------:R-:W-:Y:S01]  /*0520*/  CS2R R148, SRZ ;  /* 0x0000000000947805 */ /* 0x000fe2000001ff00 */
[----:B------:R-:W-:Y:S01]  /*0530*/  IMAD.SHL.U32 R3, R3, 0x20, RZ ;  /* 0x0000002003037824 */ /* 0x000fe200078e00ff */
[----:B------:R-:W-:Y:S01]  /*0540*/  IADD3 R14, P0, PT, R4, 0x6000, RZ ;  /* 0x00006000040e7810 */ /* 0x000fe20007f1e0ff */
[----:B------:R-:W-:Y:S01]  /*0550*/  VIADD R24, R32, 0x800 ;  /* 0x0000080020187836 */ /* 0x000fe20000000000 */
[----:B------:R-:W-:Y:S01]  /*0560*/  IADD3 R12, P1, PT, R4, 0x4000, RZ ;  /* 0x00004000040c7810 */ /* 0x000fe20007f3e0ff */
[----:B------:R-:W-:Y:S01]  /*0570*/  VIADD R20, R32, 0xc00 ;  /* 0x00000c0020147836 */ /* 0x000fe20000000000 */
[C---:B------:R-:W-:Y:S01]  /*0580*/  IADD3 R8, P2, PT, R4.reuse, 0xa000, RZ ;  /* 0x0000a00004087810 */ /* 0x040fe20007f5e0ff */
[--C-:B------:R-:W-:Y:S01]  /*0590*/  IMAD.X R15, RZ, RZ, R5.reuse, P0 ;  /* 0x000000ffff0f7224 */ /* 0x100fe200000e0605 */
[----:B------:R-:W-:Y:S01]  /*05a0*/  IADD3 R6, P3, PT, R4, 0x8000, RZ ;  /* 0x0000800004067810 */ /* 0x000fe20007f7e0ff */
[----:B------:R-:W-:Y:S01]  /*05b0*/  IMAD.X R13, RZ, RZ, R5, P1 ;  /* 0x000000ffff0d7224 */ /* 0x000fe200008e0605 */
[C---:B------:R-:W-:Y:S01]  /*05c0*/  IADD3 R197, PT, PT, R3.reuse, 0x800, RZ ;  /* 0x0000080003c57810 */ /* 0x040fe20007ffe0ff */
[C---:B------:R-:W-:Y:S01]  /*05d0*/  VIADD R199, R3.reuse, 0x400 ;  /* 0x0000040003c77836 */ /* 0x040fe20000000000 */
[C---:B------:R-:W-:Y:S01]  /*05e0*/  LOP3.LUT R201, R2.reuse, 0xffe00, R3, 0xf8, !PT ;  /* 0x000ffe0002c97812 */ /* 0x040fe200078ef803 */
[----:B------:R-:W-:Y:S01]  /*05f0*/  VIADD R191, R3, 0xc00 ;  /* 0x00000c0003bf7836 */ /* 0x000fe20000000000 */
[----:B------:R1:W-:Y:S01]  /*0600*/  STL.128 [R1+0x10], R12 ;  /* 0x0000100c01007387 */ /* 0x0003e20000100c00 */
[C---:B------:R-:W-:Y:S01]  /*0610*/  IMAD.U32 R28, R7.reuse, 0x2, R28 ;  /* 0x00000002071c7824 */ /* 0x040fe200078e001c */
[C---:B------:R-:W-:Y:S01]  /*0620*/  LEA R32, R7.reuse, R32, 0x1 ;  /* 0x0000002007207211 */ /* 0x040fe200078e08ff */
[C---:B------:R-:W-:Y:S01]  /*0630*/  IMAD.U32 R24, R7.reuse, 0x2, R24 ;  /* 0x0000000207187824 */ /* 0x040fe200078e0018 */
[C---:B------:R-:W-:Y:S01]  /*0640*/  LOP3.LUT R199, R2.reuse, 0x7ffffe00, R199, 0xf8, !PT ;  /* 0x7ffffe0002c77812 */ /* 0x040fe200078ef8c7 */
[----:B------:R-:W-:Y:S01]  /*0650*/  IMAD.U32 R20, R7, 0x2, R20 ;  /* 0x0000000207147824 */ /* 0x000fe200078e0014 */
[C---:B------:R-:W-:Y:S01]  /*0660*/  LOP3.LUT R197, R2.reuse, 0x7ffffe00, R197, 0xf8, !PT ;  /* 0x7ffffe0002c57812 */ /* 0x040fe200078ef8c5 */
[----:B------:R-:W-:Y:S01]  /*0670*/  IMAD.X R3, RZ, RZ, R5, P2 ;  /* 0x000000ffff037224 */ /* 0x000fe200010e0605 */
[----:B------:R-:W-:Y:S01]  /*0680*/  LOP3.LUT R191, R2, 0x7ffffe00, R191, 0xf8, !PT ;  /* 0x7ffffe0002bf7812 */ /* 0x000fe200078ef8bf */
[----:B------:R-:W-:Y:S01]  /*0690*/  IMAD.X R7, RZ, RZ, R5, P3 ;  /* 0x000000ffff077224 */ /* 0x000fe200018e0605 */
[C---:B------:R-:W-:Y:S01]  /*06a0*/  IADD3 R2, P1, PT, R4.reuse, 0xc000, RZ ;  /* 0x0000c00004027810 */ /* 0x040fe20007f3e0ff */
[----:B------:R-:W-:Y:S01]  /*06b0*/  IMAD R226, R21, UR7, RZ ;  /* 0x0000000715e27c24 */ /* 0x000fe2000f8e02ff */
[----:B------:R-:W-:Y:S01]  /*06c0*/  CS2R R154, SRZ ;  /* 0x00000000009a7805 */ /* 0x000fe2000001ff00 */
[----:B--2---:R-:W-:Y:S01]  /*06d0*/  IMAD.U32 R238, RZ, RZ, UR4 ;  /* 0x00000004ffee7e24 */ /* 0x004fe2000f8e00ff */
[----:B------:R-:W-:Y:S01]  /*06e0*/  CS2R R152, SRZ ;  /* 0x0000000000987805 */ /* 0x000fe2000001ff00 */
[----:B------:R-:W-:Y:S01]  /*06f0*/  IMAD.U32 R239, RZ, RZ, UR5 ;  /* 0x00000005ffef7e24 */ /* 0x000fe2000f8e00ff */
[----:B-1----:R-:W-:Y:S01]  /*0700*/  MOV R15, R3 ;  /* 0x00000003000f7202 */ /* 0x002fe20000000f00 */
[----:B------:R-:W-:Y:S01]  /*0710*/  IMAD.MOV.U32 R12, RZ, RZ, R6 ;  /* 0x000000ffff0c7224 */ /* 0x000fe200078e0006 */
[C---:B------:R-:W-:Y:S01]  /*0720*/  IADD3 R6, P0, PT, R4.reuse, 0xe000, RZ ;  /* 0x0000e00004067810 */ /* 0x040fe20007f1e0ff */
[----:B------:R-:W-:Y:S01]  /*0730*/  IMAD.MOV.U32 R14, RZ, RZ, R8 ;  /* 0x000000ffff0e7224 */ /* 0x000fe200078e0008 */
[----:B------:R-:W1:Y:S01]  /*0740*/  LDCU.64 UR4, c[0x0][0x380] ;  /* 0x00007000ff0477ac */ /* 0x000e620008000a00 */
[----:B------:R-:W-:Y:S01]  /*0750*/  IMAD.MOV.U32 R13, RZ, RZ, R7 ;  /* 0x000000ffff0d7224 */ /* 0x000fe200078e0007 */
[----:B------:R-:W-:Y:S01]  /*0760*/  CS2R R158, SRZ ;  /* 0x00000000009e7805 */ /* 0x000fe2000001ff00 */
[--C-:B------:R-:W-:Y:S01]  /*0770*/  IMAD.X R7, RZ, RZ, R5.reuse, P0 ;  /* 0x000000ffff077224 */ /* 0x100fe200000e0605 */
[----:B------:R-:W-:Y:S01]  /*0780*/  IADD3 R8, P0, PT, R4, 0x2000, RZ ;  /* 0x0000200004087810 */ /* 0x000fe20007f1e0ff */
[--C-:B------:R-:W-:Y:S01]  /*0790*/  IMAD.X R3, RZ, RZ, R5.reuse, P1 ;  /* 0x000000ffff037224 */ /* 0x100fe200008e0605 */
[----:B------:R2:W-:Y:S01]  /*07a0*/  STL.128 [R1+0x20], R12 ;  /* 0x0000200c01007387 */ /* 0x0005e20000100c00 */
[----:B------:R-:W-:Y:S01]  /*07b0*/  IMAD.WIDE.U32 R26, R201, 0x2, R4 ;  /* 0x00000002c91a7825 */ /* 0x000fe200078e0004 */
[----:B------:R-:W-:-:S02]  /*07c0*/  CS2R R156, SRZ ;  /* 0x00000000009c7805 */ /* 0x000fc4000001ff00 */
[----:B------:R-:W-:Y:S02]  /*07d0*/  CS2R R162, SRZ ;  /* 0x0000000000a27805 */ /* 0x000fe4000001ff00 */
[----:B------:R-:W-:Y:S01]  /*07e0*/  CS2R R160, SRZ ;  /* 0x0000000000a07805 */ /* 0x000fe2000001ff00 */
[C---:B------:R-:W-:Y:S01]  /*07f0*/  IMAD R234, R19.reuse, UR7, RZ ;  /* 0x0000000713ea7c24 */ /* 0x040fe2000f8e02ff */
[----:B------:R-:W-:Y:S01]  /*0800*/  IADD3 R202, P6, PT, R26, 0x2000, RZ ;  /* 0x000020001aca7810 */ /* 0x000fe20007fde0ff */
[----:B------:R-:W-:Y:S01]  /*0810*/  VIADD R232, R19, 0x20 ;  /* 0x0000002013e87836 */ /* 0x000fe20000000000 */
[----:B------:R-:W-:Y:S01]  /*0820*/  MOV R210, R26 ;  /* 0x0000001a00d27202 */ /* 0x000fe20000000f00 */
[----:B------:R-:W-:Y:S01]  /*0830*/  IMAD.WIDE.U32 R30, R199, 0x2, R4 ;  /* 0x00000002c71e7825 */ /* 0x000fe200078e0004 */
[----:B------:R-:W-:Y:S02]  /*0840*/  IADD3 R211, PT, PT, R9, R234, RZ ;  /* 0x000000ea09d37210 */ /* 0x000fe40007ffe0ff */
[----:B------:R-:W-:-:S02]  /*0850*/  CS2R R166, SRZ ;  /* 0x0000000000a67805 */ /* 0x000fc4000001ff00 */
[----:B------:R-:W-:Y:S01]  /*0860*/  IADD3 R16, P3, PT, R26, 0x4000, RZ ;  /* 0x000040001a107810 */ /* 0x000fe20007f7e0ff */
[----:B------:R-:W-:Y:S01]  /*0870*/  IMAD R232, R232, UR7, RZ ;  /* 0x00000007e8e87c24 */ /* 0x000fe2000f8e02ff */
[C---:B------:R-:W-:Y:S01]  /*0880*/  IADD3 R66, P4, PT, R26.reuse, 0xc000, RZ ;  /* 0x0000c0001a427810 */ /* 0x040fe20007f9e0ff */
[----:B------:R-:W-:Y:S01]  /*0890*/  IMAD.X R203, RZ, RZ, R27, P6 ;  /* 0x000000ffffcb7224 */ /* 0x000fe200030e061b */
[----:B------:R-:W-:Y:S01]  /*08a0*/  IADD3 R86, P6, PT, R26, 0xe000, RZ ;  /* 0x0000e0001a567810 */ /* 0x000fe20007fde0ff */
[----:B--2---:R-:W-:Y:S01]  /*08b0*/  IMAD.MOV.U32 R14, RZ, RZ, R6 ;  /* 0x000000ffff0e7224 */ /* 0x004fe200078e0006 */
[----:B------:R-:W-:Y:S01]  /*08c0*/  MOV R6, R8 ;  /* 0x0000000800067202 */ /* 0x000fe20000000f00 */
[----:B------:R-:W-:Y:S01]  /*08d0*/  IMAD.MOV.U32 R15, RZ, RZ, R7 ;  /* 0x000000ffff0f7224 */ /* 0x000fe200078e0007 */
[C---:B------:R-:W-:Y:S01]  /*08e0*/  IADD3 R10, P1, PT, R9.reuse, R234, RZ ;  /* 0x000000ea090a7210 */ /* 0x040fe20007f3e0ff */
[----:B------:R-:W-:Y:S01]  /*08f0*/  IMAD.MOV.U32 R12, RZ, RZ, R2 ;  /* 0x000000ffff0c7224 */ /* 0x000fe200078e0002 */
[----:B------:R-:W-:Y:S01]  /*0900*/  MOV R209, R30 ;  /* 0x0000001e00d17202 */ /* 0x000fe20000000f00 */
[----:B------:R-:W-:Y:S01]  /*0910*/  IMAD.MOV.U32 R13, RZ, RZ, R3 ;  /* 0x000000ffff0d7224 */ /* 0x000fe200078e0003 */
[----:B------:R-:W-:Y:S01]  /*0920*/  LEA.HI.X.SX32 R23, R234, RZ, 0x1, P1 ;  /* 0x000000ffea177211 */ /* 0x000fe200008f0eff */
[----:B------:R-:W-:Y:S01]  /*0930*/  IMAD.X R7, RZ, RZ, R5, P0 ;  /* 0x000000ffff077224 */ /* 0x000fe200000e0605 */
[----:B------:R-:W-:Y:S01]  /*0940*/  IADD3 R8, P0, PT, R9, R226, RZ ;  /* 0x000000e209087210 */ /* 0x000fe20007f1e0ff */
[----:B------:R-:W-:Y:S01]  /*0950*/  IMAD.WIDE R2, R211, 0x2, R238 ;  /* 0x00000002d3027825 */ /* 0x000fe200078e02ee */
[----:B------:R2:W-:Y:S01]  /*0960*/  STL.128 [R1+0x30], R12 ;  /* 0x0000300c01007387 */ /* 0x0005e20000100c00 */
[----:B-1----:R-:W-:-:S02]  /*0970*/  LEA R22, P1, R10, UR4, 0x1 ;  /* 0x000000040a167c11 */ /* 0x002fc4000f8208ff */
[----:B------:R-:W-:Y:S01]  /*0980*/  CS2R R164, SRZ ;  /* 0x0000000000a47805 */ /* 0x000fe2000001ff00 */
[----:B------:R-:W-:Y:S01]  /*0990*/  IMAD.IADD R69, R9, 0x1, R232 ;  /* 0x0000000109457824 */ /* 0x000fe200078e02e8 */
[----:B------:R1:W-:Y:S01]  /*09a0*/  STL.128 [R1], R4 ;  /* 0x0000000401007387 */ /* 0x0003e20000100c00 */
[--C-:B------:R-:W-:Y:S01]  /*09b0*/  IMAD.X R17, RZ, RZ, R27.reuse, P3 ;  /* 0x000000ffff117224 */ /* 0x100fe200018e061b */
[C---:B------:R-:W-:Y:S01]  /*09c0*/  IADD3 R60, P3, PT, R30.reuse, 0x4000, RZ ;  /* 0x000040001e3c7810 */ /* 0x040fe20007f7e0ff */
[--C-:B------:R-:W-:Y:S01]  /*09d0*/  IMAD.X R67, RZ, RZ, R27.reuse, P4 ;  /* 0x000000ffff437224 */ /* 0x100fe200020e061b */
[----:B------:R-:W-:Y:S01]  /*09e0*/  @!PT LDS RZ, [RZ] ;  /* 0x00000000fffff984 */ /* 0x000fe20000000800 */
[----:B------:R-:W-:Y:S01]  /*09f0*/  @!PT LDS RZ, [RZ] ;  /* 0x00000000fffff984 */ /* 0x000fe20000000800 */
[----:B------:R-:W-:Y:S01]  /*0a00*/  @!PT LDS RZ, [RZ] ;  /* 0x00000000fffff984 */ /* 0x000fe20000000800 */
[----:B------:R3:W-:Y:S01]  /*0a10*/  LDGSTS.E.BYPASS.LTC128B.128 [R210], desc[UR8][R2.64] ;  /* 0x0000000002d27fae */ /* 0x0007e2000b981a08 */
[----:B------:R-:W-:Y:S01]  /*0a20*/  IMAD.X R87, RZ, RZ, R27, P6 ;  /* 0x000000ffff577224 */ /* 0x000fe200030e061b */
[----:B------:R-:W-:Y:S01]  /*0a30*/  IADD3 R72, P4, PT, R30, 0xc000, RZ ;  /* 0x0000c0001e487810 */ /* 0x000fe20007f9e0ff */
[C---:B------:R-:W-:Y:S01]  /*0a40*/  VIADD R230, R19.reuse, 0x40 ;  /* 0x0000004013e67836 */ /* 0x040fe20000000000 */
[----:B------:R-:W-:Y:S01]  /*0a50*/  LEA.HI.X R23, R10, UR5, R23, 0x1, P1 ;  /* 0x000000050a177c11 */ /* 0x000fe200088f0c17 */
[--C-:B------:R-:W-:Y:S01]  /*0a60*/  IMAD.X R61, RZ, RZ, R31.reuse, P3 ;  /* 0x000000ffff3d7224 */ /* 0x100fe200018e061f */
[----:B------:R-:W-:Y:S01]  /*0a70*/  IADD3 R48, P1, PT, R30, 0x2000, RZ ;  /* 0x000020001e307810 */ /* 0x000fe20007f3e0ff */
[----:B------:R-:W-:Y:S01]  /*0a80*/  IMAD.X R73, RZ, RZ, R31, P4 ;  /* 0x000000ffff497224 */ /* 0x000fe200020e061f */
[----:B--2---:R-:W-:Y:S01]  /*0a90*/  IADD3 R12, P5, PT, R26, 0x8000, RZ ;  /* 0x000080001a0c7810 */ /* 0x004fe20007fbe0ff */
[----:B------:R-:W-:Y:S01]  /*0aa0*/  IMAD R230, R230, UR7, RZ ;  /* 0x00000007e6e67c24 */ /* 0x000fe2000f8e02ff */
[----:B------:R-:W-:Y:S01]  /*0ab0*/  IADD3 R14, P2, PT, R26, 0xa000, RZ ;  /* 0x0000a0001a0e7810 */ /* 0x000fe20007f5e0ff */
[----:B------:R-:W-:Y:S01]  /*0ac0*/  VIADD R228, R19, 0x60 ;  /* 0x0000006013e47836 */ /* 0x000fe20000000000 */
[----:B-1----:R-:W-:Y:S01]  /*0ad0*/  LEA.HI.X.SX32 R7, R226, RZ, 0x1, P0 ;  /* 0x000000ffe2077211 */ /* 0x002fe200000f0eff */
[--C-:B------:R-:W-:Y:S01]  /*0ae0*/  IMAD.X R13, RZ, RZ, R27.reuse, P5 ;  /* 0x000000ffff0d7224 */ /* 0x100fe200028e061b */
[----:B------:R-:W-:Y:S01]  /*0af0*/  LEA R6, P0, R8, UR10, 0x1 ;  /* 0x0000000a08067c11 */ /* 0x000fe2000f8008ff */
[----:B------:R-:W-:Y:S01]  /*0b00*/  IMAD.X R15, RZ, RZ, R27, P2 ;  /* 0x000000ffff0f7224 */ /* 0x000fe200010e061b */
[----:B------:R-:W-:Y:S01]  /*0b10*/  IADD3 R78, P5, PT, R26, 0x6000, RZ ;  /* 0x000060001a4e7810 */ /* 0x000fe20007fbe0ff */
[----:B---3--:R-:W-:Y:S01]  /*0b20*/  IMAD.WIDE R2, R69, 0x2, R238 ;  /* 0x0000000245027825 */ /* 0x008fe200078e02ee */
[----:B------:R-:W-:-:S02]  /*0b30*/  LEA.HI.X R7, R8, UR11, R7, 0x1, P0 ;  /* 0x0000000b08077c11 */ /* 0x000fc400080f0c07 */
[C---:B------:R-:W-:Y:S01]  /*0b40*/  IADD3 R42, P0, PT, R30.reuse, 0x8000, RZ ;  /* 0x000080001e2a7810 */ /* 0x040fe20007f1e0ff */
[----:B------:R-:W-:Y:S01]  /*0b50*/  IMAD.X R49, RZ, RZ, R31, P1 ;  /* 0x000000ffff317224 */ /* 0x000fe200008e061f */
[----:B------:R-:W-:Y:S01]  /*0b60*/  IADD3.X R79, PT, PT, RZ, R27, RZ, P5, !PT ;  /* 0x0000001bff4f7210 */ /* 0x000fe20002ffe4ff */
[----:B------:R-:W-:Y:S01]  /*0b70*/  IMAD.WIDE.U32 R26, R197, 0x2, R4 ;  /* 0x00000002c51a7825 */ /* 0x000fe200078e0004 */
[C---:B------:R-:W-:Y:S01]  /*0b80*/  IADD3 R80, P5, PT, R30.reuse, 0x6000, RZ ;  /* 0x000060001e507810 */ /* 0x040fe20007fbe0ff */
[----:B------:R1:W-:Y:S01]  /*0b90*/  LDGSTS.E.BYPASS.LTC128B.128 [R209], desc[UR8][R2.64] ;  /* 0x0000000002d17fae */ /* 0x0003e2000b981a08 */
[C---:B------:R-:W-:Y:S01]  /*0ba0*/  IADD3 R54, P2, PT, R30.reuse, 0xa000, RZ ;  /* 0x0000a0001e367810 */ /* 0x040fe20007f5e0ff */
[--C-:B------:R-:W-:Y:S01]  /*0bb0*/  IMAD.X R43, RZ, RZ, R31.reuse, P0 ;  /* 0x000000ffff2b7224 */ /* 0x100fe200000e061f */
[----:B------:R-:W-:Y:S01]  /*0bc0*/  IADD3 R88, P0, PT, R30, 0xe000, RZ ;  /* 0x0000e0001e587810 */ /* 0x000fe20007f1e0ff */
[----:B------:R-:W-:Y:S01]  /*0bd0*/  IMAD R228, R228, UR7, RZ ;  /* 0x00000007e4e47c24 */ /* 0x000fe2000f8e02ff */
[----:B------:R-:W-:Y:S01]  /*0be0*/  IADD3.X R81, PT, PT, RZ, R31, RZ, P5, !PT ;  /* 0x0000001fff517210 */ /* 0x000fe20002ffe4ff */
[--C-:B------:R-:W-:Y:S01]  /*0bf0*/  IMAD.X R55, RZ, RZ, R31.reuse, P2 ;  /* 0x000000ffff377224 */ /* 0x100fe200010e061f */
[C---:B------:R-:W-:Y:S01]  /*0c00*/  IADD3 R44, P5, PT, R26.reuse, 0x8000, RZ ;  /* 0x000080001a2c7810 */ /* 0x040fe20007fbe0ff */
[----:B------:R-:W-:Y:S01]  /*0c10*/  IMAD.X R89, RZ, RZ, R31, P0 ;  /* 0x000000ffff597224 */ /* 0x000fe200000e061f */
[C---:B------:R-:W-:Y:S01]  /*0c20*/  IADD3 R50, P4, PT, R26.reuse, 0x2000, RZ ;  /* 0x000020001a327810 */ /* 0x040fe20007f9e0ff */
[----:B------:R-:W-:Y:S01]  /*0c30*/  VIADD R224, R21, 0x20 ;  /* 0x0000002015e07836 */ /* 0x000fe20000000000 */
[C---:B------:R-:W-:Y:S01]  /*0c40*/  IADD3 R74, P0, PT, R26.reuse, 0xc000, RZ ;  /* 0x0000c0001a4a7810 */ /* 0x040fe20007f1e0ff */
[--C-:B------:R-:W-:Y:S01]  /*0c50*/  IMAD.X R45, RZ, RZ, R27.reuse, P5 ;  /* 0x000000ffff2d7224 */ /* 0x100fe200028e061b */
[----:B-1----:R-:W-:Y:S01]  /*0c60*/  IADD3 R2, P3, PT, R9, R232, RZ ;  /* 0x000000e809027210 */ /* 0x002fe20007f7e0ff */
[--C-:B------:R-:W-:Y:S01]  /*0c70*/  IMAD.X R51, RZ, RZ, R27.reuse, P4 ;  /* 0x000000ffff337224 */ /* 0x100fe200020e061b */
[----:B------:R-:W-:Y:S01]  /*0c80*/  IADD3 R56, P2, PT, R26, 0xa000, RZ ;  /* 0x0000a0001a387810 */ /* 0x000fe20007f5e0ff */
[--C-:B------:R-:W-:Y:S01]  /*0c90*/  IMAD.X R75, RZ, RZ, R27.reuse, P0 ;  /* 0x000000ffff4b7224 */ /* 0x100fe200000e061b */
[----:B------:R-:W-:Y:S01]  /*0ca0*/  LEA.HI.X.SX32 R3, R232, RZ, 0x1, P3 ;  /* 0x000000ffe8037211 */ /* 0x000fe200018f0eff */
[----:B------:R-:W-:Y:S01]  /*0cb0*/  IMAD R224, R224, UR7, RZ ;  /* 0x00000007e0e07c24 */ /* 0x000fe2000f8e02ff */
[C---:B------:R-:W-:Y:S01]  /*0cc0*/  IADD3 R82, P3, PT, R26.reuse, 0x6000, RZ ;  /* 0x000060001a527810 */ /* 0x040fe20007f7e0ff */
[--C-:B------:R-:W-:Y:S01]  /*0cd0*/  IMAD.X R57, RZ, RZ, R27.reuse, P2 ;  /* 0x000000ffff397224 */ /* 0x100fe200010e061b */
[C---:B------:R-:W-:Y:S01]  /*0ce0*/  IADD3 R90, P5, PT, R26.reuse, 0xe000, RZ ;  /* 0x0000e0001a5a7810 */ /* 0x040fe20007fbe0ff */
[C---:B------:R-:W-:Y:S01]  /*0cf0*/  VIADD R222, R21.reuse, 0x40 ;  /* 0x0000004015de7836 */ /* 0x040fe20000000000 */
[----:B------:R-:W-:Y:S01]  /*0d00*/  IADD3 R62, P1, PT, R26, 0x4000, RZ ;  /* 0x000040001a3e7810 */ /* 0x000fe20007f3e0ff */
[--C-:B------:R-:W-:Y:S01]  /*0d10*/  IMAD.X R83, RZ, RZ, R27.reuse, P3 ;  /* 0x000000ffff537224 */ /* 0x100fe200018e061b */
[----:B------:R-:W-:Y:S01]  /*0d20*/  MOV R208, R26 ;  /* 0x0000001a00d07202 */ /* 0x000fe20000000f00 */
[----:B------:R-:W-:Y:S01]  /*0d30*/  IMAD.X R91, RZ, RZ, R27, P5 ;  /* 0x000000ffff5b7224 */ /* 0x000fe200028e061b */
[----:B------:R-:W-:Y:S01]  /*0d40*/  LEA R26, P4, R2, UR4, 0x1 ;  /* 0x00000004021a7c11 */ /* 0x000fe2000f8808ff */
[----:B------:R-:W-:Y:S01]  /*0d50*/  VIADD R220, R21, 0x60 ;  /* 0x0000006015dc7836 */ /* 0x000fe20000000000 */
[----:B------:R-:W-:Y:S01]  /*0d60*/  IADD3 R8, P0, PT, R9, R230, RZ ;  /* 0x000000e609087210 */ /* 0x000fe20007f1e0ff */
[----:B------:R-:W-:Y:S01]  /*0d70*/  IMAD R222, R222, UR7, RZ ;  /* 0x00000007dede7c24 */ /* 0x000fe2000f8e02ff */
[----:B------:R-:W-:Y:S01]  /*0d80*/  IADD3.X R63, PT, PT, RZ, R27, RZ, P1, !PT ;  /* 0x0000001bff3f7210 */ /* 0x000fe20000ffe4ff */
[----:B------:R-:W-:Y:S01]  /*0d90*/  IMAD R220, R220, UR7, RZ ;  /* 0x00000007dcdc7c24 */ /* 0x000fe2000f8e02ff */
[----:B------:R-:W-:Y:S01]  /*0da0*/  LEA.HI.X R27, R2, UR5, R3, 0x1, P4 ;  /* 0x00000005021b7c11 */ /* 0x000fe2000a0f0c03 */
[----:B------:R-:W-:Y:S01]  /*0db0*/  IMAD.WIDE.U32 R4, R191, 0x2, R4 ;  /* 0x00000002bf047825 */ /* 0x000fe200078e0004 */
[----:B------:R-:W-:-:S02]  /*0dc0*/  LEA.HI.X.SX32 R19, R230, RZ, 0x1, P0 ;  /* 0x000000ffe6137211 */ /* 0x000fc400000f0eff */
[C---:B------:R-:W-:Y:S01]  /*0dd0*/  IADD3 R2, P1, PT, R9.reuse, R228, RZ ;  /* 0x000000e409027210 */ /* 0x040fe20007f3e0ff */
[C---:B------:R-:W-:Y:S01]  /*0de0*/  IMAD.IADD R71, R9.reuse, 0x1, R228 ;  /* 0x0000000109477824 */ /* 0x040fe200078e02e4 */
[----:B------:R-:W-:Y:S01]  /*0df0*/  LEA R30, P0, R8, UR4, 0x1 ;  /* 0x00000004081e7c11 */ /* 0x000fe2000f8008ff */
[C---:B------:R-:W-:Y:S01]  /*0e00*/  IMAD.IADD R171, R9.reuse, 0x1, R226 ;  /* 0x0000000109ab7824 */ /* 0x040fe200078e02e2 */
[----:B------:R-:W-:Y:S01]  /*0e10*/  LEA.HI.X.SX32 R3, R228, RZ, 0x1, P1 ;  /* 0x000000ffe4037211 */ /* 0x000fe200008f0eff */
[C---:B------:R-:W-:Y:S01]  /*0e20*/  IMAD.IADD R217, R9.reuse, 0x1, R224 ;  /* 0x0000000109d97824 */ /* 0x040fe200078e02e0 */
[----:B------:R-:W-:Y:S01]  /*0e30*/  LEA.HI.X R31, R8, UR5, R19, 0x1, P0 ;  /* 0x00000005081f7c11 */ /* 0x000fe200080f0c13 */
[C---:B------:R-:W-:Y:S01]  /*0e40*/  IMAD.IADD R169, R9.reuse, 0x1, R222 ;  /* 0x0000000109a97824 */ /* 0x040fe200078e02de */
[----:B------:R-:W-:Y:S02]  /*0e50*/  LEA R34, P1, R2, UR4, 0x1 ;  /* 0x0000000402227c11 */ /* 0x000fe4000f8208ff */
[----:B------:R-:W-:-:S02]  /*0e60*/  IADD3 R10, P0, PT, R9, R224, RZ ;  /* 0x000000e0090a7210 */ /* 0x000fc40007f1e0ff */
[----:B------:R-:W-:Y:S01]  /*0e70*/  LEA.HI.X R35, R2, UR5, R3, 0x1, P1 ;  /* 0x0000000502237c11 */ /* 0x000fe200088f0c03 */
[----:B------:R-:W1:Y:S01]  /*0e80*/  LDCU.64 UR4, c[0x0][0x388] ;  /* 0x00007100ff0477ac */ /* 0x000e620008000a00 */
[----:B------:R-:W-:Y:S02]  /*0e90*/  LEA.HI.X.SX32 R21, R224, RZ, 0x1, P0 ;  /* 0x000000ffe0157211 */ /* 0x000fe400000f0eff */
[C---:B------:R-:W-:Y:S02]  /*0ea0*/  IADD3 R8, P1, PT, R9.reuse, R222, RZ ;  /* 0x000000de09087210 */ /* 0x040fe40007f3e0ff */
[----:B------:R-:W-:Y:S02]  /*0eb0*/  IADD3 R2, P2, PT, R9, R220, RZ ;  /* 0x000000dc09027210 */ /* 0x000fe40007f5e0ff */
[----:B------:R-:W-:Y:S02]  /*0ec0*/  LEA R36, P0, R10, UR10, 0x1 ;  /* 0x0000000a0a247c11 */ /* 0x000fe4000f8008ff */
[----:B------:R-:W-:-:S02]  /*0ed0*/  LEA.HI.X.SX32 R19, R222, RZ, 0x1, P1 ;  /* 0x000000ffde137211 */ /* 0x000fc400008f0eff */
[----:B------:R-:W-:Y:S02]  /*0ee0*/  LEA.HI.X.SX32 R3, R220, RZ, 0x1, P2 ;  /* 0x000000ffdc037211 */ /* 0x000fe400010f0eff */
[----:B------:R-:W-:Y:S02]  /*0ef0*/  LEA.HI.X R37, R10, UR11, R21, 0x1, P0 ;  /* 0x0000000b0a257c11 */ /* 0x000fe400080f0c15 */
[----:B------:R-:W-:Y:S02]  /*0f00*/  LEA R38, P1, R8, UR10, 0x1 ;  /* 0x0000000a08267c11 */ /* 0x000fe4000f8208ff */
[----:B------:R-:W-:Y:S01]  /*0f10*/  LEA R40, P2, R2, UR10, 0x1 ;  /* 0x0000000a02287c11 */ /* 0x000fe2000f8408ff */
[----:B-1----:R-:W-:Y:S01]  /*0f20*/  IMAD.U32 R240, RZ, RZ, UR4 ;  /* 0x00000004fff07e24 */ /* 0x002fe2000f8e00ff */
[----:B------:R-:W-:Y:S01]  /*0f30*/  IADD3 R46, P0, PT, R4, 0x8000, RZ ;  /* 0x00008000042e7810 */ /* 0x000fe20007f1e0ff */
[----:B------:R-:W-:Y:S01]  /*0f40*/  IMAD.U32 R241, RZ, RZ, UR5 ;  /* 0x00000005fff17e24 */ /* 0x000fe2000f8e00ff */
[----:B------:R-:W-:Y:S01]  /*0f50*/  LEA.HI.X R39, R8, UR11, R19, 0x1, P1 ;  /* 0x0000000b08277c11 */ /* 0x000fe200088f0c13 */
[----:B------:R-:W-:Y:S01]  /*0f60*/  USHF.R.S32.HI UR4, URZ, 0x1f, UR7 ;  /* 0x0000001fff047899 */ /* 0x000fe20008011407 */
[----:B------:R-:W-:Y:S01]  /*0f70*/  LEA.HI.X R41, R2, UR11, R3, 0x1, P2 ;  /* 0x0000000b02297c11 */ /* 0x000fe200090f0c03 */
[----:B------:R-:W-:Y:S01]  /*0f80*/  IMAD.X R47, RZ, RZ, R5, P0 ;  /* 0x000000ffff2f7224 */ /* 0x000fe200000e0605 */
[----:B------:R-:W-:Y:S01]  /*0f90*/  IADD3 R213, PT, PT, R9, R230, RZ ;  /* 0x000000e609d57210 */ /* 0x000fe20007ffe0ff */
[----:B------:R-:W-:Y:S01]  /*0fa0*/  ULEA.HI UR4, UR4, UR7, URZ, 0x5 ;  /* 0x0000000704047291 */ /* 0x000fe2000f8f28ff */
[----:B------:R-:W-:-:S02]  /*0fb0*/  IADD3 R52, P1, PT, R4, 0x2000, RZ ;  /* 0x0000200004347810 */ /* 0x000fc40007f3e0ff */
[C---:B------:R-:W-:Y:S01]  /*0fc0*/  IADD3 R58, P2, PT, R4.reuse, 0xa000, RZ ;  /* 0x0000a000043a7810 */ /* 0x040fe20007f5e0ff */
[----:B------:R-:W-:Y:S01]  /*0fd0*/  IMAD.WIDE R2, R213, 0x2, R238 ;  /* 0x00000002d5027825 */ /* 0x000fe200078e02ee */
[C---:B------:R-:W-:Y:S02]  /*0fe0*/  IADD3 R64, P3, PT, R4.reuse, 0x4000, RZ ;  /* 0x0000400004407810 */ /* 0x040fe40007f7e0ff */
[C---:B------:R-:W-:Y:S01]  /*0ff0*/  IADD3 R76, P4, PT, R4.reuse, 0xc000, RZ ;  /* 0x0000c000044c7810 */ /* 0x040fe20007f9e0ff */
[--C-:B------:R-:W-:Y:S01]  /*1000*/  IMAD.X R53, RZ, RZ, R5.reuse, P1 ;  /* 0x000000ffff357224 */ /* 0x100fe200008e0605 */
[C---:B------:R-:W-:Y:S01]  /*1010*/  IADD3 R84, P5, PT, R4.reuse, 0x6000, RZ ;  /* 0x0000600004547810 */ /* 0x040fe20007fbe0ff */
[--C-:B------:R-:W-:Y:S01]  /*1020*/  IMAD.X R59, RZ, RZ, R5.reuse, P2 ;  /* 0x000000ffff3b7224 */ /* 0x100fe200010e0605 */
[----:B------:R-:W-:Y:S01]  /*1030*/  IADD3 R92, P0, PT, R4, 0xe000, RZ ;  /* 0x0000e000045c7810 */ /* 0x000fe20007f1e0ff */
[--C-:B------:R-:W-:Y:S01]  /*1040*/  IMAD.X R65, RZ, RZ, R5.reuse, P3 ;  /* 0x000000ffff417224 */ /* 0x100fe200018e0605 */
[----:B------:R-:W-:Y:S01]  /*1050*/  MOV R207, R4 ;  /* 0x0000000400cf7202 */ /* 0x000fe20000000f00 */
[--C-:B------:R-:W-:Y:S01]  /*1060*/  IMAD.X R77, RZ, RZ, R5.reuse, P4 ;  /* 0x000000ffff4d7224 */ /* 0x100fe200020e0605 */
[----:B------:R-:W-:Y:S01]  /*1070*/  IADD3.X R93, PT, PT, RZ, R5, RZ, P0, !PT ;  /* 0x00000005ff5d7210 */ /* 0x000fe200007fe4ff */
[----:B------:R-:W-:Y:S01]  /*1080*/  IMAD.X R85, RZ, RZ, R5, P5 ;  /* 0x000000ffff557224 */ /* 0x000fe200028e0605 */
[----:B------:R-:W-:Y:S01]  /*1090*/  LDGSTS.E.BYPASS.LTC128B.128 [R208], desc[UR8][R2.64] ;  /* 0x0000000002d07fae */ /* 0x000fe2000b981a08 */
[----:B------:R-:W-:Y:S01]  /*10a0*/  IMAD.WIDE R4, R71, 0x2, R238 ;  /* 0x0000000247047825 */ /* 0x000fe200078e02ee */
[----:B------:R-:W-:-:S02]  /*10b0*/  IADD3 R215, PT, PT, R9, R220, RZ ;  /* 0x000000dc09d77210 */ /* 0x000fc40007ffe0ff */
[----:B------:R-:W-:Y:S01]  /*10c0*/  MOV R206, R12 ;  /* 0x0000000c00ce7202 */ /* 0x000fe20000000f00 */
[--C-:B------:R-:W-:Y:S01]  /*10d0*/  IMAD.WIDE R8, R217, 0x2, R240.reuse ;  /* 0x00000002d9087825 */ /* 0x100fe200078e02f0 */
[----:B------:R1:W-:Y:S01]  /*10e0*/  LDGSTS.E.BYPASS.LTC128B.128 [R207], desc[UR8][R4.64] ;  /* 0x0000000004cf7fae */ /* 0x0003e2000b981a08 */
[----:B------:R-:W-:Y:S02]  /*10f0*/  MOV R205, R42 ;  /* 0x0000002a00cd7202 */ /* 0x000fe40000000f00 */
[----:B------:R-:W-:Y:S02]  /*1100*/  CS2R R42, SRZ ;  /* 0x00000000002a7805 */ /* 0x000fe4000001ff00 */
[----:B------:R-:W-:Y:S01]  /*1110*/  MOV R202, R202 ;  /* 0x000000ca00ca7202 */ /* 0x000fe20000000f00 */
[--C-:B------:R-:W-:Y:S01]  /*1120*/  IMAD.WIDE R12, R169, 0x2, R240.reuse ;  /* 0x00000002a90c7825 */ /* 0x100fe200078e02f0 */
[----:B------:R-:W-:Y:S02]  /*1130*/  MOV R195, R14 ;  /* 0x0000000e00c37202 */ /* 0x000fe40000000f00 */
[----:B------:R-:W-:Y:S01]  /*1140*/  MOV R204, R44 ;  /* 0x0000002c00cc7202 */ /* 0x000fe20000000f00 */
[----:B------:R-:W-:Y:S01]  /*1150*/  IMAD.WIDE R14, R215, 0x2, R240 ;  /* 0x00000002d70e7825 */ /* 0x000fe200078e02f0 */
[----:B------:R-:W-:-:S02]  /*1160*/  MOV R203, R46 ;  /* 0x0000002e00cb7202 */ /* 0x000fc40000000f00 */
[----:B------:R-:W-:Y:S02]  /*1170*/  CS2R R46, SRZ ;  /* 0x00000000002e7805 */ /* 0x000fe4000001ff00 */
[----:B------:R-:W-:Y:S01]  /*1180*/  MOV R200, R48 ;  /* 0x0000003000c87202 */ /* 0x000fe20000000f00 */
[----:B-1----:R-:W-:Y:S01]  /*1190*/  IMAD.WIDE R4, R171, 0x2, R240 ;  /* 0x00000002ab047825 */ /* 0x002fe200078e02f0 */
[----:B------:R-:W-:Y:S02]  /*11a0*/  MOV R198, R50 ;  /* 0x0000003200c67202 */ /* 0x000fe40000000f00 */
[----:B------:R-:W-:Y:S02]  /*11b0*/  CS2R R50, SRZ ;  /* 0x0000000000327805 */ /* 0x000fe4000001ff00 */
[----:B------:R-:W-:Y:S02]  /*11c0*/  MOV R196, R52 ;  /* 0x0000003400c47202 */ /* 0x000fe40000000f00 */
[----:B------:R-:W-:Y:S01]  /*11d0*/  CS2R R52, SRZ ;  /* 0x0000000000347805 */ /* 0x000fe2000001ff00 */
[----:B------:R-:W-:Y:S01]  /*11e0*/  LDGSTS.E.BYPASS.LTC128B.128 [R206], desc[UR8][R4.64] ;  /* 0x0000000004ce7fae */ /* 0x000fe2000b981a08 */
[----:B------:R-:W-:-:S02]  /*11f0*/  MOV R194, R54 ;  /* 0x0000003600c27202 */ /* 0x000fc40000000f00 */
[----:B------:R-:W-:Y:S02]  /*1200*/  CS2R R54, SRZ ;  /* 0x0000000000367805 */ /* 0x000fe4000001ff00 */
[----:B------:R-:W-:Y:S01]  /*1210*/  MOV R193, R56 ;  /* 0x0000003800c17202 */ /* 0x000fe20000000f00 */
[----:B------:R-:W-:Y:S01]  /*1220*/  LDGSTS.E.BYPASS.LTC128B.128 [R205], desc[UR8][R8.64] ;  /* 0x0000000008cd7fae */ /* 0x000fe2000b981a08 */
[----:B------:R-:W-:Y:S02]  /*1230*/  MOV R192, R58 ;  /* 0x0000003a00c07202 */ /* 0x000fe40000000f00 */
[----:B------:R-:W-:Y:S02]  /*1240*/  CS2R R58, SRZ ;  /* 0x00000000003a7805 */ /* 0x000fe4000001ff00 */
[----:B------:R-:W-:Y:S01]  /*1250*/  MOV R189, R16 ;  /* 0x0000001000bd7202 */ /* 0x000fe20000000f00 */
        /* <DEDUP_REMOVED lines=8> */
[----:B------:R-:W0:Y:S01]  /*12e0*/  LDGDEPBAR ;  /* 0x00000000000079af */ /* 0x000e220000000000 */
        /* <DEDUP_REMOVED lines=22> */
[----:B------:R-:W-:Y:S01]  /*1450*/  CS2R R56, SRZ ;  /* 0x0000000000387805 */ /* 0x000fe2000001ff00 */
[----:B------:R-:W-:Y:S01]  /*1460*/  LDGSTS.E.BYPASS.LTC128B.128 [R194], desc[UR8][R36.64+0x40] ;  /* 0x0000004024c27fae */ /* 0x000fe2000b981a08 */
[----:B------:R-:W-:-:S02]  /*1470*/  CS2R R48, SRZ ;  /* 0x0000000000307805 */ /* 0x000fc4000001ff00 */
[----:B------:R-:W-:Y:S02]  /*1480*/  CS2R R44, SRZ ;  /* 0x00000000002c7805 */ /* 0x000fe4000001ff00 */
[----:B------:R-:W-:Y:S01]  /*1490*/  CS2R R82, SRZ ;  /* 0x0000000000527805 */ /* 0x000fe2000001ff00 */
[----:B------:R-:W-:Y:S01]  /*14a0*/  LDGSTS.E.BYPASS.LTC128B.128 [R193], desc[UR8][R38.64+0x40] ;  /* 0x0000004026c17fae */ /* 0x000fe2000b981a08 */
[----:B------:R-:W-:Y:S02]  /*14b0*/  CS2R R80, SRZ ;  /* 0x0000000000507805 */ /* 0x000fe4000001ff00 */
[----:B------:R-:W-:Y:S02]  /*14c0*/  CS2R R86, SRZ ;  /* 0x0000000000567805 */ /* 0x000fe4000001ff00 */
[----:B------:R-:W-:Y:S01]  /*14d0*/  CS2R R84, SRZ ;  /* 0x0000000000547805 */ /* 0x000fe2000001ff00 */
[----:B------:R-:W-:Y:S01]  /*14e0*/  LDGSTS.E.BYPASS.LTC128B.128 [R192], desc[UR8][R40.64+0x40] ;  /* 0x0000004028c07fae */ /* 0x000fe2000b981a08 */
[----:B------:R-:W-:-:S02]  /*14f0*/  CS2R R90, SRZ ;  /* 0x00000000005a7805 */ /* 0x000fc4000001ff00 */
[----:B------:R-:W-:Y:S02]  /*1500*/  CS2R R88, SRZ ;  /* 0x0000000000587805 */ /* 0x000fe4000001ff00 */
[----:B------:R-:W-:Y:S01]  /*1510*/  CS2R R92, SRZ ;  /* 0x00000000005c7805 */ /* 0x000fe2000001ff00 */
[----:B------:R-:W0:Y:S04]  /*1520*/  LDGDEPBAR ;  /* 0x00000000000079af */ /* 0x000e280000000000 */
[----:B------:R-:W-:Y:S04]  /*1530*/  LDGSTS.E.BYPASS.LTC128B.128 [R189], desc[UR8][R22.64+0x80] ;  /* 0x0000008016bd7fae */ /* 0x000fe8000b981a08 */
[----:B------:R-:W-:Y:S04]  /*1540*/  LDGSTS.E.BYPASS.LTC128B.128 [R188], desc[UR8][R26.64+0x80] ;  /* 0x000000801abc7fae */ /* 0x000fe8000b981a08 */
[----:B------:R-:W-:Y:S04]  /*1550*/  LDGSTS.E.BYPASS.LTC128B.128 [R187], desc[UR8][R30.64+0x80] ;  /* 0x000000801ebb7fae */ /* 0x000fe8000b981a08 */
[----:B------:R-:W-:Y:S04]  /*1560*/  LDGSTS.E.BYPASS.LTC128B.128 [R186], desc[UR8][R34.64+0x80] ;  /* 0x0000008022ba7fae */ /* 0x000fe8000b981a08 */
[----:B------:R-:W-:Y:S04]  /*1570*/  LDGSTS.E.BYPASS.LTC128B.128 [R185], desc[UR8][R6.64+0x80] ;  /* 0x0000008006b97fae */ /* 0x000fe8000b981a08 */
[----:B------:R-:W-:Y:S04]  /*1580*/  LDGSTS.E.BYPASS.LTC128B.128 [R184], desc[UR8][R36.64+0x80] ;  /* 0x0000008024b87fae */ /* 0x000fe8000b981a08 */
[----:B------:R-:W-:Y:S04]  /*1590*/  LDGSTS.E.BYPASS.LTC128B.128 [R183], desc[UR8][R38.64+0x80] ;  /* 0x0000008026b77fae */ /* 0x000fe8000b981a08 */
[----:B------:R-:W-:Y:S04]  /*15a0*/  LDGSTS.E.BYPASS.LTC128B.128 [R182], desc[UR8][R40.64+0x80] ;  /* 0x0000008028b67fae */ /* 0x000fe8000b981a08 */
[----:B------:R-:W0:Y:S04]  /*15b0*/  LDGDEPBAR ;  /* 0x00000000000079af */ /* 0x000e280000000000 */
[----:B------:R-:W-:Y:S04]  /*15c0*/  LDGSTS.E.BYPASS.LTC128B.128 [R181], desc[UR8][R22.64+0xc0] ;  /* 0x000000c016b57fae */ /* 0x000fe8000b981a08 */
[----:B------:R-:W-:Y:S04]  /*15d0*/  LDGSTS.E.BYPASS.LTC128B.128 [R180], desc[UR8][R26.64+0xc0] ;  /* 0x000000c01ab47fae */ /* 0x000fe8000b981a08 */
[----:B------:R-:W-:Y:S04]  /*15e0*/  LDGSTS.E.BYPASS.LTC128B.128 [R179], desc[UR8][R30.64+0xc0] ;  /* 0x000000c01eb37fae */ /* 0x000fe8000b981a08 */
[----:B------:R-:W-:Y:S04]  /*15f0*/  LDGSTS.E.BYPASS.LTC128B.128 [R178], desc[UR8][R34.64+0xc0] ;  /* 0x000000c022b27fae */ /* 0x000fe8000b981a08 */
[----:B------:R-:W-:Y:S04]  /*1600*/  LDGSTS.E.BYPASS.LTC128B.128 [R177], desc[UR8][R6.64+0xc0] ;  /* 0x000000c006b17fae */ /* 0x000fe8000b981a08 */
[----:B------:R1:W-:Y:S04]  /*1610*/  LDGSTS.E.BYPASS.LTC128B.128 [R176], desc[UR8][R36.64+0xc0] ;  /* 0x000000c024b07fae */ /* 0x0003e8000b981a08 */
[----:B------:R2:W-:Y:S04]  /*1620*/  LDGSTS.E.BYPASS.LTC128B.128 [R3], desc[UR8][R38.64+0xc0] ;  /* 0x000000c026037fae */ /* 0x0005e8000b981a08 */
[----:B------:R3:W-:Y:S04]  /*1630*/  LDGSTS.E.BYPASS.LTC128B.128 [R2], desc[UR8][R40.64+0xc0] ;  /* 0x000000c028027fae */ /* 0x0007e8000b981a08 */
[----:B------:R-:W0:Y:S01]  /*1640*/  LDGDEPBAR ;  /* 0x00000000000079af */ /* 0x000e220000000000 */
[----:B-1----:R-:W-:-:S02]  /*1650*/  CS2R R36, SRZ ;  /* 0x0000000000247805 */ /* 0x002fc4000001ff00 */
[----:B--2---:R-:W-:Y:S02]  /*1660*/  CS2R R38, SRZ ;  /* 0x0000000000267805 */ /* 0x004fe4000001ff00 */
[----:B---3--:R-:W-:Y:S01]  /*1670*/  CS2R R40, SRZ ;  /* 0x0000000000287805 */ /* 0x008fe2000001ff00 */
[----:B------:R-:W-:-:S04]  /*1680*/  DEPBAR.LE SB0, 0x3 ;  /* 0x000080c00000791a */ /* 0x000fc80000000000 */
[----:B------:R-:W-:Y:S06]  /*1690*/  BAR.SYNC.DEFER_BLOCKING 0x0 ;  /* 0x0000000000007b1d */ /* 0x000fec0000010000 */
[----:B------:R-:W1:Y:S04]  /*16a0*/  LDSM.16.M88.4 R32, [R32] ;  /* 0x000000002020783b */ /* 0x000e680000000200 */
[----:B------:R-:W2:Y:S04]  /*16b0*/  LDSM.16.M88.4 R28, [R28] ;  /* 0x000000001c1c783b */ /* 0x000ea80000000200 */
[----:B------:R-:W3:Y:S04]  /*16c0*/  LDSM.16.M88.4 R24, [R24] ;  /* 0x000000001818783b */ /* 0x000ee80000000200 */
[----:B------:R-:W4:Y:S04]  /*16d0*/  LDSM.16.M88.4 R20, [R20] ;  /* 0x000000001414783b */ /* 0x000f280000000200 */
[----:B------:R-:W1:Y:S04]  /*16e0*/  LDSM.16.M88.4 R16, [R18] ;  /* 0x000000001210783b */ /* 0x000e680000000200 */
[----:B------:R1:W1:Y:S04]  /*16f0*/  LDSM.16.M88.4 R12, [R70] ;  /* 0x00000000460c783b */ /* 0x0002680000000200 */
[----:B------:R-:W1:Y:S04]  /*1700*/  LDSM.16.M88.4 R8, [R11] ;  /* 0x000000000b08783b */ /* 0x000e680000000200 */
[----:B------:R1:W1:Y:S01]  /*1710*/  LDSM.16.M88.4 R4, [R68] ;  /* 0x000000004404783b */ /* 0x0002620000000200 */
[----:B------:R-:W-:Y:S05]  /*1720*/  BRA.U !UP0, `(.L_x_0) ;  /* 0x00000039084c7547 */ /* 0x000fea000b800000 */
[----:B------:R-:W5:Y:S01]  /*1730*/  LDCU UR5, c[0x0][0x3a0] ;  /* 0x00007400ff0577ac */ /* 0x000f620008000800 */
[----:B------:R-:W-:Y:S02]  /*1740*/  IMAD.MOV.U32 R219, RZ, RZ, RZ ;  /* 0x000000ffffdb7224 */ /* 0x000fe400078e00ff */
[----:B------:R-:W-:Y:S01]  /*1750*/  IMAD.MOV.U32 R79, RZ, RZ, RZ ;  /* 0x000000ffff4f7224 */ /* 0x000fe200078e00ff */
[----:B------:R-:W-:Y:S02]  /*1760*/  UISETP.GE.U32.AND UP1, UPT, UR7, 0x100, UPT ;  /* 0x000001000700788c */ /* 0x000fe4000bf26070 */
[----:B------:R-:W-:-:S04]  /*1770*/  ULEA.HI.SX32 UR4, UR4, 0xfffffffc, 0x1b ;  /* 0xfffffffc04047891 */ /* 0x000fc8000f8fdaff */
[----:B------:R-:W-:-:S04]  /*1780*/  UISETP.LT.AND UP2, UPT, UR4, 0x1, UPT ;  /* 0x000000010400788c */ /* 0x000fc8000bf41270 */
[----:B------:R-:W-:Y:S02]  /*1790*/  USEL UR4, UR4, 0x1, !UP2 ;  /* 0x0000000104047887 */ /* 0x000fe4000d000000 */
[----:B-----5:R-:W-:-:S04]  /*17a0*/  USHF.R.S32.HI UR6, URZ, 0x1f, UR5 ;  /* 0x0000001fff067899 */ /* 0x020fc80008011405 */
[----:B------:R-:W-:-:S04]  /*17b0*/  ULEA.HI UR6, UR6, UR5, URZ, 0x5 ;  /* 0x0000000506067291 */ /* 0x000fc8000f8f28ff */
[----:B------:R-:W-:-:S04]  /*17c0*/  ULEA.HI.SX32 UR6, UR6, 0xfffffffc, 0x1b ;  /* 0xfffffffc06067891 */ /* 0x000fc8000f8fdaff */
[----:B------:R-:W-:-:S04]  /*17d0*/  UISETP.LT.AND UP0, UPT, UR6, 0x1, UPT ;  /* 0x000000010600788c */ /* 0x000fc8000bf01270 */
[----:B------:R-:W-:-:S04]  /*17e0*/  USEL UR6, UR6, 0x1, !UP0 ;  /* 0x0000000106067887 */ /* 0x000fc8000c000000 */
[----:B------:R-:W-:-:S04]  /*17f0*/  ULOP3.LUT UR6, UR6, 0x3, URZ, 0xc0, !UPT ;  /* 0x0000000306067892 */ /* 0x000fc8000f8ec0ff */
[----:B------:R-:W-:Y:S01]  /*1800*/  UISETP.NE.AND UP0, UPT, UR6, URZ, UPT ;  /* 0x000000ff0600728c */ /* 0x000fe2000bf05270 */
[----:B------:R-:W-:Y:S10]  /*1810*/  BRA.U !UP1, `(.L_x_1) ;  /* 0x00000029096c7547 */ /* 0x000ff4000b800000 */
[----:B------:R-:W1:Y:S01]  /*1820*/  LDC.64 R238, c[0x0][0x380] ;  /* 0x0000e000ffee7b82 */ /* 0x000e620000000a00 */
[----:B------:R-:W-:Y:S01]  /*1830*/  ULOP3.LUT UR4, UR4, 0x7fffffc, URZ, 0xc0, !UPT ;  /* 0x07fffffc04047892 */ /* 0x000fe2000f8ec0ff */
[----:B------:R-:W-:Y:S01]  /*1840*/  VIADD R218, R171, 0x80 ;  /* 0x00000080abda7836 */ /* 0x000fe20000000000 */
[----:B------:R-:W-:Y:S01]  /*1850*/  IADD3 R214, PT, PT, R71, 0x80, RZ ;  /* 0x0000008047d67810 */ /* 0x000fe20007ffe0ff */
[----:B------:R-:W-:Y:S01]  /*1860*/  VIADD R217, R217, 0x80 ;  /* 0x00000080d9d97836 */ /* 0x000fe20000000000 */
[----:B------:R-:W-:Y:S01]  /*1870*/  CS2R R78, SRZ ;  /* 0x00000000004e7805 */ /* 0x000fe2000001ff00 */
[----:B------:R-:W-:Y:S01]  /*1880*/  VIADD R216, R169, 0x80 ;  /* 0x00000080a9d87836 */ /* 0x000fe20000000000 */
[----:B------:R-:W-:Y:S01]  /*1890*/  CS2R R76, SRZ ;  /* 0x00000000004c7805 */ /* 0x000fe2000001ff00 */
[----:B------:R-:W1:Y:S01]  /*18a0*/  LDC.64 R240, c[0x0][0x388] ;  /* 0x0000e200fff07b82 */ /* 0x000e620000000a00 */
[----:B------:R-:W-:Y:S01]  /*18b0*/  VIADD R215, R215, 0x80 ;  /* 0x00000080d7d77836 */ /* 0x000fe20000000000 */
[----:B------:R-:W-:Y:S01]  /*18c0*/  CS2R R74, SRZ ;  /* 0x00000000004a7805 */ /* 0x000fe2000001ff00 */
[----:B------:R-:W-:Y:S01]  /*18d0*/  VIADD R213, R213, 0x80 ;  /* 0x00000080d5d57836 */ /* 0x000fe20000000000 */
[----:B------:R-:W-:Y:S01]  /*18e0*/  CS2R R72, SRZ ;  /* 0x0000000000487805 */ /* 0x000fe2000001ff00 */
[----:B------:R-:W-:Y:S01]  /*18f0*/  VIADD R212, R69, 0x80 ;  /* 0x0000008045d47836 */ /* 0x000fe20000000000 */
[----:B------:R-:W-:Y:S01]  /*1900*/  CS2R R66, SRZ ;  /* 0x0000000000427805 */ /* 0x000fe2000001ff00 */
[----:B------:R-:W-:Y:S01]  /*1910*/  VIADD R211, R211, 0x80 ;  /* 0x00000080d3d37836 */ /* 0x000fe20000000000 */
[----:B------:R-:W-:-:S02]  /*1920*/  CS2R R64, SRZ ;  /* 0x0000000000407805 */ /* 0x000fc4000001ff00 */
[----:B------:R-:W-:Y:S02]  /*1930*/  CS2R R62, SRZ ;  /* 0x00000000003e7805 */ /* 0x000fe4000001ff00 */
[----:B------:R-:W-:Y:S02]  /*1940*/  CS2R R60, SRZ ;  /* 0x00000000003c7805 */ /* 0x000fe4000001ff00 */
[----:B------:R-:W-:Y:S02]  /*1950*/  CS2R R58, SRZ ;  /* 0x00000000003a7805 */ /* 0x000fe4000001ff00 */
[----:B------:R-:W-:Y:S02]  /*1960*/  CS2R R56, SRZ ;  /* 0x0000000000387805 */ /* 0x000fe4000001ff00 */
[----:B------:R-:W-:Y:S02]  /*1970*/  CS2R R54, SRZ ;  /* 0x0000000000367805 */ /* 0x000fe4000001ff00 */
        /* <DEDUP_REMOVED lines=52> */
[----:B------:R-:W-:Y:S01]  /*1cc0*/  CS2R R164, SRZ ;  /* 0x0000000000a47805 */ /* 0x000fe2000001ff00 */
[----:B------:R-:W-:Y:S01]  /*1cd0*/  IMAD.U32 R219, RZ, RZ, UR4 ;  /* 0x00000004ffdb7e24 */ /* 0x000fe2000f8e00ff */
[----:B-1----:R-:W-:-:S12]  /*1ce0*/  UIADD3 UR5, UPT, UPT, -UR4, URZ, URZ ;  /* 0x000000ff04057290 */ /* 0x002fd8000fffe1ff */
.L_x_2:
[----:B-1----:R-:W1:Y:S01]  /*1cf0*/  S2R R190, SR_LANEID ;  /* 0x0000000000be7919 */ /* 0x002e620000000000 */
[-C--:B------:R-:W-:Y:S01]  /*1d00*/  HMMA.16816.F32 R156, R32, R12.reuse, R156 ;  /* 0x0000000c209c723c */ /* 0x080fe2000000189c */
[----:B------:R-:W-:Y:S01]  /*1d10*/  UIADD3 UR5, UPT, UPT, UR5, 0x4, URZ ;  /* 0x0000000405057890 */ /* 0x000fe2000fffe0ff */
[----:B------:R-:W5:Y:S03]  /*1d20*/  S2R R244, SR_CgaCtaId ;  /* 0x0000000000f47919 */ /* 0x000f660000008800 */
[----:B------:R-:W-:Y:S01]  /*1d30*/  UISETP.NE.AND UP1, UPT, UR5, URZ, UPT ;  /* 0x000000ff0500728c */ /* 0x000fe2000bf25270 */
[----:B------:R-:W5:Y:S02]  /*1d40*/  S2R R0, SR_TID.Z ;  /* 0x0000000000007919 */ /* 0x000f640000002300 */
[-C--:B--2---:R-:W-:Y:S01]  /*1d50*/  HMMA.16816.F32 R124, R28, R12.reuse, R124 ;  /* 0x0000000c1c7c723c */ /* 0x084fe2000000187c */
[----:B------:R-:W2:Y:S07]  /*1d60*/  S2R R245, SR_TID.Y ;  /* 0x0000000000f57919 */ /* 0x000eae0000002200 */
[-C--:B---3--:R-:W-:Y:S08]  /*1d70*/  HMMA.16816.F32 R92, R24, R12.reuse, R92 ;  /* 0x0000000c185c723c */ /* 0x088ff0000000185c */
[----:B----4-:R-:W-:Y:S01]  /*1d80*/  HMMA.16816.F32 R52, R20, R12, R52 ;  /* 0x0000000c1434723c */ /* 0x010fe20000001834 */
[----:B-1----:R-:W-:-:S07]  /*1d90*/  SHF.R.U32.HI R12, RZ, 0x3, R190 ;  /* 0x00000003ff0c7819 */ /* 0x002fce00000116be */
[----:B------:R-:W-:Y:S01]  /*1da0*/  HMMA.16816.F32 R152, R32, R14, R152 ;  /* 0x0000000e2098723c */ /* 0x000fe20000001898 */
[----:B------:R-:W-:Y:S01]  /*1db0*/  LOP3.LUT R13, R190, 0x7, RZ, 0xc0, !PT ;  /* 0x00000007be0d7812 */ /* 0x000fe200078ec0ff */
[----:B------:R-:W-:-:S06]  /*1dc0*/  IMAD.SHL.U32 R221, R12, 0x8, RZ ;  /* 0x000000080cdd7824 */ /* 0x000fcc00078e00ff */
[----:B------:R-:W-:Y:S01]  /*1dd0*/  HMMA.16816.F32 R120, R28, R14, R120 ;  /* 0x0000000e1c78723c */ /* 0x000fe20000001878 */
[----:B------:R-:W-:-:S07]  /*1de0*/  LOP3.LUT R221, R221, 0x8, RZ, 0xe2, !PT ;  /* 0x00000008dddd7812 */ /* 0x000fce00078ee2ff */
[-C--:B------:R-:W-:Y:S08]  /*1df0*/  HMMA.16816.F32 R88, R24, R14.reuse, R88 ;  /* 0x0000000e1858723c */ /* 0x080ff00000001858 */
[----:B------:R-:W-:Y:S01]  /*1e00*/  HMMA.16816.F32 R56, R20, R14, R56 ;  /* 0x0000000e1438723c */ /* 0x000fe20000001838 */
[----:B------:R-:W-:Y:S02]  /*1e10*/  MOV R15, 0x400 ;  /* 0x00000400000f7802 */ /* 0x000fe40000000f00 */
[----:B------:R-:W-:-:S02]  /*1e20*/  SHF.R.U32.HI R14, RZ, 0x4, R190 ;  /* 0x00000004ff0e7819 */ /* 0x000fc400000116be */
[----:B-----5:R-:W-:-:S03]  /*1e30*/  LEA R244, R244, R15, 0x18 ;  /* 0x0000000ff4f47211 */ /* 0x020fc600078ec0ff */
[----:B------:R-:W-:Y:S01]  /*1e40*/  HMMA.16816.F32 R164, R32, R16, R164 ;  /* 0x0000001020a4723c */ /* 0x000fe200000018a4 */
[----:B------:R-:W-:Y:S02]  /*1e50*/  IMAD.SHL.U32 R225, R14, 0x8, RZ ;  /* 0x000000080ee17824 */ /* 0x000fe400078e00ff */
[--C-:B------:R-:W-:Y:S02]  /*1e60*/  IMAD R236, R0, 0x1000, R244.reuse ;  /* 0x0000100000ec7824 */ /* 0x100fe400078e02f4 */
[----:B--2---:R-:W-:-:S03]  /*1e70*/  IMAD R223, R245, 0x1000, R244 ;  /* 0x00001000f5df7824 */ /* 0x004fc600078e02f4 */
[-C--:B------:R-:W-:Y:S08]  /*1e80*/  HMMA.16816.F32 R132, R28, R16.reuse, R132 ;  /* 0x000000101c84723c */ /* 0x080ff00000001884 */
[-C--:B------:R-:W-:Y:S08]  /*1e90*/  HMMA.16816.F32 R100, R24, R16.reuse, R100 ;  /* 0x000000101864723c */ /* 0x080ff00000001864 */
[----:B------:R-:W-:Y:S01]  /*1ea0*/  HMMA.16816.F32 R44, R20, R16, R44 ;  /* 0x00000010142c723c */ /* 0x000fe2000000182c */
[----:B------:R-:W-:-:S05]  /*1eb0*/  IMAD.SHL.U32 R16, R12, 0x8, RZ ;  /* 0x000000080c107824 */ /* 0x000fca00078e00ff */
[----:B------:R-:W-:Y:S02]  /*1ec0*/  LOP3.LUT R12, R16, 0x8, R13, 0xe2, !PT ;  /* 0x00000008100c7812 */ /* 0x000fe400078ee20d */
[----:B------:R-:W-:Y:S01]  /*1ed0*/  LEA R16, R14, R13, 0x3 ;  /* 0x0000000d0e107211 */ /* 0x000fe200078e18ff */
[C---:B------:R-:W-:Y:S01]  /*1ee0*/  HMMA.16816.F32 R160, R32.reuse, R18, R160 ;  /* 0x0000001220a0723c */ /* 0x040fe200000018a0 */
[----:B------:R-:W-:Y:S02]  /*1ef0*/  VIADD R14, R236, 0x600 ;  /* 0x00000600ec0e7836 */ /* 0x000fe40000000000 */
[----:B------:R-:W-:Y:S02]  /*1f00*/  IMAD R225, R12, 0x10, R225 ;  /* 0x000000100ce17824 */ /* 0x000fe400078e02e1 */
[----:B------:R-:W-:Y:S02]  /*1f10*/  VIADD R12, R236, 0x200 ;  /* 0x00000200ec0c7836 */ /* 0x000fe40000000000 */
[----:B------:R-:W-:Y:S01]  /*1f20*/  IMAD R221, R16, 0x10, R221 ;  /* 0x0000001010dd7824 */ /* 0x000fe200078e02dd */
[----:B------:R-:W-:Y:S01]  /*1f30*/  HMMA.16816.F32 R148, R32, R8, R148 ;  /* 0x000000082094723c */ /* 0x000fe20000001894 */
[----:B------:R-:W-:-:S05]  /*1f40*/  IADD3 R16, PT, PT, R223, 0x8200, RZ ;  /* 0x00008200df107810 */ /* 0x000fca0007ffe0ff */
[----:B------:R-:W-:Y:S02]  /*1f50*/  IMAD.U32 R68, R221, 0x2, R16 ;  /* 0x00000002dd447824 */ /* 0x000fe400078e0010 */
[C---:B------:R-:W-:Y:S04]  /*1f60*/  HMMA.16816.F32 R144, R32.reuse, R10, R144 ;  /* 0x0000000a2090723c */ /* 0x040fe80000001890 */
[----:B------:R-:W-:Y:S04]  /*1f70*/  LDSM.16.M88.4 R68, [R68] ;  /* 0x000000004444783b */ /* 0x000fe80000000200 */
[----:B------:R-:W-:Y:S08]  /*1f80*/  HMMA.16816.F32 R140, R32, R4, R140 ;  /* 0x00000004208c723c */ /* 0x000ff0000000188c */
[C---:B------:R-:W-:Y:S08]  /*1f90*/  HMMA.16816.F32 R96, R24.reuse, R18, R96 ;  /* 0x000000121860723c */ /* 0x040ff00000001860 */
[C---:B------:R-:W-:Y:S08]  /*1fa0*/  HMMA.16816.F32 R84, R24.reuse, R8, R84 ;  /* 0x000000081854723c */ /* 0x040ff00000001854 */
[C---:B------:R-:W-:Y:S08]  /*1fb0*/  HMMA.16816.F32 R80, R24.reuse, R10, R80 ;  /* 0x0000000a1850723c */ /* 0x040ff00000001850 */
[----:B------:R-:W-:Y:S08]  /*1fc0*/  HMMA.16816.F32 R36, R24, R4, R36 ;  /* 0x000000041824723c */ /* 0x000ff00000001824 */
[----:B------:R-:W-:Y:S01]  /*1fd0*/  HMMA.16816.F32 R32, R32, R6, R136 ;  /* 0x000000062020723c */ /* 0x000fe20000001888 */
[----:B------:R-:W-:-:S02]  /*1fe0*/  IMAD.U32 R136, R225, 0x2, R12 ;  /* 0x00000002e1887824 */ /* 0x000fc400078e000c */
[----:B------:R-:W-:-:S04]  /*1ff0*/  VIADD R12, R223, 0x8e00 ;  /* 0x00008e00df0c7836 */ /* 0x000fc80000000000 */
[----:B------:R-:W1:Y:S01]  /*2000*/  LDSM.16.M88.4 R136, [R136] ;  /* 0x000000008888783b */ /* 0x000e620000000200 */
[----:B------:R-:W-:Y:S08]  /*2010*/  HMMA.16816.F32 R128, R28, R18, R128 ;  /* 0x000000121c80723c */ /* 0x000ff00000001880 */
[----:B------:R-:W-:Y:S01]  /*2020*/  HMMA.16816.F32 R24, R24, R6, R40 ;  /* 0x000000061818723c */ /* 0x000fe20000001828 */
[----:B------:R-:W-:-:S04]  /*2030*/  VIADD R40, R223, 0x8a00 ;  /* 0x00008a00df287836 */ /* 0x000fc80000000000 */
[C---:B------:R-:W-:Y:S02]  /*2040*/  IMAD.U32 R13, R221.reuse, 0x2, R40 ;  /* 0x00000002dd0d7824 */ /* 0x040fe400078e0028 */
[----:B------:R-:W-:Y:S01]  /*2050*/  IMAD.U32 R40, R221, 0x2, R12 ;  /* 0x00000002dd287824 */ /* 0x000fe200078e000c */
[----:B------:R-:W-:Y:S01]  /*2060*/  HMMA.16816.F32 R48, R20, R18, R48 ;  /* 0x000000121430723c */ /* 0x000fe20000001830 */
[----:B------:R-:W-:-:S04]  /*2070*/  VIADD R18, R223, 0x8600 ;  /* 0x00008600df127836 */ /* 0x000fc80000000000 */
[----:B------:R-:W-:Y:S01]  /*2080*/  LDSM.16.M88.4 R40, [R40] ;  /* 0x000000002828783b */ /* 0x000fe20000000200 */
[----:B------:R-:W-:Y:S02]  /*2090*/  LEA R18, R221, R18, 0x1 ;  /* 0x00000012dd127211 */ /* 0x000fe400078e08ff */
[-C--:B------:R-:W-:Y:S04]  /*20a0*/  HMMA.16816.F32 R116, R28, R8.reuse, R116 ;  /* 0x000000081c74723c */ /* 0x080fe80000001874 */
[----:B------:R-:W2:Y:S04]  /*20b0*/  LDSM.16.M88.4 R16, [R18] ;  /* 0x000000001210783b */ /* 0x000ea80000000200 */
[----:B------:R-:W-:Y:S01]  /*20c0*/  HMMA.16816.F32 R60, R20, R8, R60 ;  /* 0x00000008143c723c */ /* 0x000fe2000000183c */
[----:B------:R-:W-:-:S04]  /*20d0*/  VIADD R8, R236, 0xa00 ;  /* 0x00000a00ec087836 */ /* 0x000fc80000000000 */
[----:B------:R-:W-:-:S03]  /*20e0*/  IMAD.U32 R8, R225, 0x2, R8 ;  /* 0x00000002e1087824 */ /* 0x000fc600078e0008 */
[C---:B------:R-:W-:Y:S08]  /*20f0*/  HMMA.16816.F32 R112, R28.reuse, R10, R112 ;  /* 0x0000000a1c70723c */ /* 0x040ff00000001870 */
[C---:B------:R-:W-:Y:S08]  /*2100*/  HMMA.16816.F32 R108, R28.reuse, R4, R108 ;  /* 0x000000041c6c723c */ /* 0x040ff0000000186c */
[----:B------:R-:W-:Y:S01]  /*2110*/  HMMA.16816.F32 R28, R28, R6, R104 ;  /* 0x000000061c1c723c */ /* 0x000fe20000001868 */
[----:B------:R-:W-:-:S02]  /*2120*/  IMAD.U32 R104, R225, 0x2, R14 ;  /* 0x00000002e1687824 */ /* 0x000fc400078e000e */
[----:B------:R-:W-:Y:S04]  /*2130*/  LDSM.16.M88.4 R12, [R13] ;  /* 0x000000000d0c783b */ /* 0x000fe80000000200 */
[----:B------:R-:W-:Y:S01]  /*2140*/  LDSM.16.M88.4 R104, [R104] ;  /* 0x000000006868783b */ /* 0x000fe20000000200 */
[C---:B------:R-:W-:Y:S03]  /*2150*/  HMMA.16816.F32 R64, R20.reuse, R10, R64 ;  /* 0x0000000a1440723c */ /* 0x040fe60000001840 */
[----:B------:R-:W3:Y:S05]  /*2160*/  LDSM.16.M88.4 R8, [R8] ;  /* 0x000000000808783b */ /* 0x000eea0000000200 */
[----:B------:R-:W-:Y:S01]  /*2170*/  HMMA.16816.F32 R72, R20, R4, R72 ;  /* 0x000000041448723c */ /* 0x000fe20000001848 */
[----:B------:R-:W-:-:S05]  /*2180*/  VIADD R4, R236, 0xe00 ;  /* 0x00000e00ec047836 */ /* 0x000fca0000000000 */
[----:B------:R-:W-:Y:S02]  /*2190*/  LEA R4, R225, R4, 0x1 ;  /* 0x00000004e1047211 */ /* 0x000fe400078e08ff */
[----:B------:R-:W-:Y:S01]  /*21a0*/  HMMA.16816.F32 R20, R20, R6, R76 ;  /* 0x000000061414723c */ /* 0x000fe2000000184c */
[----:B------:R-:W-:-:S03]  /*21b0*/  IMAD.WIDE.U32 R76, R211, 0x2, R238 ;  /* 0x00000002d34c7825 */ /* 0x000fc600078e00ee */
[----:B------:R-:W4:Y:S01]  /*21c0*/  LDSM.16.M88.4 R4, [R4] ;  /* 0x000000000404783b */ /* 0x000f220000000200 */
[----:B------:R-:W-:-:S03]  /*21d0*/  IMAD.WIDE.U32 R78, R215, 0x2, R240 ;  /* 0x00000002d74e7825 */ /* 0x000fc600078e00f0 */
[C---:B-1----:R-:W-:Y:S01]  /*21e0*/  HMMA.16816.F32 R164, R136.reuse, R68, R164 ;  /* 0x0000004488a4723c */ /* 0x042fe200000018a4 */
[----:B------:R-:W-:Y:S01]  /*21f0*/  @!PT LDS RZ, [RZ] ;  /* 0x00000000fffff984 */ /* 0x000fe20000000800 */
[----:B------:R-:W-:Y:S01]  /*2200*/  @!PT LDS RZ, [RZ] ;  /* 0x00000000fffff984 */ /* 0x000fe20000000800 */
[----:B------:R-:W-:Y:S01]  /*2210*/  @!PT LDS RZ, [RZ] ;  /* 0x00000000fffff984 */ /* 0x000fe20000000800 */
[----:B------:R-:W-:Y:S07]  /*2220*/  LDGSTS.E.BYPASS.LTC128B.128 [R210], desc[UR8][R76.64] ;  /* 0x000000004cd27fae */ /* 0x000fee000b981a08 */
[C---:B------:R-:W-:Y:S08]  /*2230*/  HMMA.16816.F32 R160, R136.reuse, R70, R160 ;  /* 0x0000004688a0723c */ /* 0x040ff000000018a0 */
[----:B--2---:R-:W-:Y:S08]  /*2240*/  HMMA.16816.F32 R156, R136, R16, R156 ;  /* 0x00000010889c723c */ /* 0x004ff0000000189c */
[C---:B---3--:R-:W-:Y:S08]  /*2250*/  HMMA.16816.F32 R100, R8.reuse, R68, R100 ;  /* 0x000000440864723c */ /* 0x048ff00000001864 */
[C---:B------:R-:W-:Y:S08]  /*2260*/  HMMA.16816.F32 R96, R8.reuse, R70, R96 ;  /* 0x000000460860723c */ /* 0x040ff00000001860 */
[C---:B------:R-:W-:Y:S08]  /*2270*/  HMMA.16816.F32 R92, R8.reuse, R16, R92 ;  /* 0x00000010085c723c */ /* 0x040ff0000000185c */
[C---:B------:R-:W-:Y:S08]  /*2280*/  HMMA.16816.F32 R88, R8.reuse, R18, R88 ;  /* 0x000000120858723c */ /* 0x040ff00000001858 */
[C---:B------:R-:W-:Y:S08]  /*2290*/  HMMA.16816.F32 R84, R8.reuse, R12, R84 ;  /* 0x0000000c0854723c */ /* 0x040ff00000001854 */
[C---:B------:R-:W-:Y:S08]  /*22a0*/  HMMA.16816.F32 R80, R8.reuse, R14, R80 ;  /* 0x0000000e0850723c */ /* 0x040ff00000001850 */
[C---:B------:R-:W-:Y:S08]  /*22b0*/  HMMA.16816.F32 R36, R8.reuse, R40, R36 ;  /* 0x000000280824723c */ /* 0x040ff00000001824 */
[----:B------:R-:W-:Y:S01]  /*22c0*/  HMMA.16816.F32 R24, R8, R42, R24 ;  /* 0x0000002a0818723c */ /* 0x000fe20000001818 */
[----:B------:R-:W-:-:S04]  /*22d0*/  IMAD.WIDE.U32 R10, R212, 0x2, R238 ;  /* 0x00000002d40a7825 */ /* 0x000fc800078e00ee */
[----:B------:R-:W-:Y:S01]  /*22e0*/  IMAD.WIDE.U32 R8, R213, 0x2, R238 ;  /* 0x00000002d5087825 */ /* 0x000fe200078e00ee */
[----:B------:R1:W-:Y:S02]  /*22f0*/  LDGSTS.E.BYPASS.LTC128B.128 [R209], desc[UR8][R10.64] ;  /* 0x000000000ad17fae */ /* 0x0003e4000b981a08 */
[C---:B------:R-:W-:Y:S02]  /*2300*/  HMMA.16816.F32 R152, R136.reuse, R18, R152 ;  /* 0x000000128898723c */ /* 0x040fe40000001898 */
[----:B------:R2:W-:Y:S06]  /*2310*/  LDGSTS.E.BYPASS.LTC128B.128 [R208], desc[UR8][R8.64] ;  /* 0x0000000008d07fae */ /* 0x0005ec000b981a08 */
[----:B------:R-:W-:Y:S01]  /*2320*/  HMMA.16816.F32 R148, R136, R12, R148 ;  /* 0x0000000c8894723c */ /* 0x000fe20000001894 */
[----:B-1----:R-:W-:-:S02]  /*2330*/  VIADD R10, R236, 0x2400 ;  /* 0x00002400ec0a7836 */ /* 0x002fc40000000000 */
[----:B--2---:R-:W-:-:S05]  /*2340*/  VIADD R8, R236, 0x2000 ;  /* 0x00002000ec087836 */ /* 0x004fca0000000000 */
[C---:B------:R-:W-:Y:S08]  /*2350*/  HMMA.16816.F32 R144, R136.reuse, R14, R144 ;  /* 0x0000000e8890723c */ /* 0x040ff00000001890 */
[C---:B------:R-:W-:Y:S08]  /*2360*/  HMMA.16816.F32 R140, R136.reuse, R40, R140 ;  /* 0x00000028888c723c */ /* 0x040ff0000000188c */
[----:B------:R-:W-:Y:S01]  /*2370*/  HMMA.16816.F32 R32, R136, R42, R32 ;  /* 0x0000002a8820723c */ /* 0x000fe20000001820 */
[----:B------:R-:W-:-:S04]  /*2380*/  IMAD.WIDE.U32 R138, R214, 0x2, R238 ;  /* 0x00000002d68a7825 */ /* 0x000fc800078e00ee */
[----:B------:R-:W-:Y:S01]  /*2390*/  IMAD.WIDE.U32 R136, R218, 0x2, R240 ;  /* 0x00000002da887825 */ /* 0x000fe200078e00f0 */
[----:B------:R-:W-:Y:S02]  /*23a0*/  LDGSTS.E.BYPASS.LTC128B.128 [R207], desc[UR8][R138.64] ;  /* 0x000000008acf7fae */ /* 0x000fe4000b981a08 */
[C---:B------:R-:W-:Y:S02]  /*23b0*/  HMMA.16816.F32 R132, R104.reuse, R68, R132 ;  /* 0x000000446884723c */ /* 0x040fe40000001884 */
[----:B------:R1:W-:Y:S06]  /*23c0*/  LDGSTS.E.BYPASS.LTC128B.128 [R206], desc[UR8][R136.64] ;  /* 0x0000000088ce7fae */ /* 0x0003ec000b981a08 */
[----:B------:R-:W-:Y:S01]  /*23d0*/  HMMA.16816.F32 R128, R104, R70, R128 ;  /* 0x000000466880723c */ /* 0x000fe20000001880 */
[----:B-1----:R-:W-:-:S07]  /*23e0*/  LEA R136, R225, R8, 0x1 ;  /* 0x00000008e1887211 */ /* 0x002fce00078e08ff */
        /* <DEDUP_REMOVED lines=8> */
[----:B------:R-:W-:Y:S02]  /*2470*/  LDGSTS.E.BYPASS.LTC128B.128 [R205], desc[UR8][R106.64] ;  /* 0x000000006acd7fae */ /* 0x000fe4000b981a08 */
[C---:B----4-:R-:W-:Y:S01]  /*2480*/  HMMA.16816.F32 R60, R4.reuse, R12, R60 ;  /* 0x0000000c043c723c */ /* 0x050fe2000000183c */
[C---:B------:R-:W-:Y:S01]  /*2490*/  VIADD R12, R236.reuse, 0x2800 ;  /* 0x00002800ec0c7836 */ /* 0x040fe20000000000 */
[----:B------:R1:W-:Y:S04]  /*24a0*/  LDGSTS.E.BYPASS.LTC128B.128 [R204], desc[UR8][R104.64] ;  /* 0x0000000068cc7fae */ /* 0x0003e8000b981a08 */
[----:B------:R2:W-:Y:S01]  /*24b0*/  LDGSTS.E.BYPASS.LTC128B.128 [R203], desc[UR8][R78.64] ;  /* 0x000000004ecb7fae */ /* 0x0005e2000b981a08 */
[C---:B------:R-:W-:Y:S01]  /*24c0*/  LEA R168, R225.reuse, R12, 0x1 ;  /* 0x0000000ce1a87211 */ /* 0x040fe200078e08ff */
[----:B------:R-:W-:Y:S01]  /*24d0*/  HMMA.16816.F32 R44, R4, R68, R44 ;  /* 0x00000044042c723c */ /* 0x000fe2000000182c */
[----:B------:R-:W-:Y:S01]  /*24e0*/  VIADD R12, R236, 0x2c00 ;  /* 0x00002c00ec0c7836 */ /* 0x000fe20000000000 */
[----:B------:R-:W0:Y:S03]  /*24f0*/  LDGDEPBAR ;  /* 0x00000000000079af */ /* 0x000e260000000000 */
[----:B------:R-:W-:-:S02]  /*2500*/  IMAD.U32 R12, R225, 0x2, R12 ;  /* 0x00000002e10c7824 */ /* 0x000fc400078e000c */
[----:B-1----:R-:W-:Y:S01]  /*2510*/  IMAD.U32 R104, R225, 0x2, R10 ;  /* 0x00000002e1687824 */ /* 0x002fe200078e000a */
[C---:B------:R-:W-:Y:S08]  /*2520*/  HMMA.16816.F32 R48, R4.reuse, R70, R48 ;  /* 0x000000460430723c */ /* 0x040ff00000001830 */
[----:B------:R-:W-:Y:S01]  /*2530*/  HMMA.16816.F32 R68, R4, R16, R52 ;  /* 0x000000100444723c */ /* 0x000fe20000001834 */
[----:B------:R-:W-:-:S02]  /*2540*/  VIADD R16, R223, 0xa000 ;  /* 0x0000a000df107836 */ /* 0x000fc40000000000 */
[C---:B------:R-:W-:Y:S02]  /*2550*/  VIADD R52, R223.reuse, 0xa800 ;  /* 0x0000a800df347836 */ /* 0x040fe40000000000 */
[----:B------:R-:W-:Y:S02]  /*2560*/  VIADD R54, R223, 0xac00 ;  /* 0x0000ac00df367836 */ /* 0x000fe40000000000 */
[----:B------:R-:W-:Y:S01]  /*2570*/  IMAD.U32 R76, R221, 0x2, R16 ;  /* 0x00000002dd4c7824 */ /* 0x000fe200078e0010 */
[----:B------:R-:W-:Y:S01]  /*2580*/  HMMA.16816.F32 R56, R4, R18, R56 ;  /* 0x000000120438723c */ /* 0x000fe20000001838 */
[----:B------:R-:W-:Y:S01]  /*2590*/  VIADD R18, R223, 0xa400 ;  /* 0x0000a400df127836 */ /* 0x000fe20000000000 */
[----:B------:R-:W-:-:S04]  /*25a0*/  DEPBAR.LE SB0, 0x3 ;  /* 0x000080c00000791a */ /* 0x000fc80000000000 */
[----:B------:R-:W-:Y:S01]  /*25b0*/  BAR.SYNC.DEFER_BLOCKING 0x0 ;  /* 0x0000000000007b1d */ /* 0x000fe20000010000 */
[C---:B------:R-:W-:Y:S01]  /*25c0*/  IMAD.U32 R18, R221.reuse, 0x2, R18 ;  /* 0x00000002dd127824 */ /* 0x040fe200078e0012 */
[----:B------:R-:W-:Y:S01]  /*25d0*/  HMMA.16816.F32 R64, R4, R14, R64 ;  /* 0x0000000e0440723c */ /* 0x000fe20000001840 */
[C---:B------:R-:W-:Y:S02]  /*25e0*/  IMAD.U32 R52, R221.reuse, 0x2, R52 ;  /* 0x00000002dd347824 */ /* 0x040fe400078e0034 */
[----:B------:R-:W-:-:S05]  /*25f0*/  IMAD.U32 R8, R221, 0x2, R54 ;  /* 0x00000002dd087824 */ /* 0x000fca00078e0036 */
[----:B------:R-:W-:Y:S01]  /*2600*/  HMMA.16816.F32 R72, R4, R40, R72 ;  /* 0x000000280448723c */ /* 0x000fe20000001848 */
[----:B------:R-:W-:-:S04]  /*2610*/  VIADD R40, R236, 0x2a00 ;  /* 0x00002a00ec287836 */ /* 0x000fc80000000000 */
[----:B------:R-:W-:-:S03]  /*2620*/  IMAD.U32 R40, R225, 0x2, R40 ;  /* 0x00000002e1287824 */ /* 0x000fc600078e0028 */
[----:B------:R-:W-:Y:S01]  /*2630*/  HMMA.16816.F32 R20, R4, R42, R20 ;  /* 0x0000002a0414723c */ /* 0x000fe20000001814 */
[----:B------:R-:W-:Y:S02]  /*2640*/  VIADD R4, R236, 0x2200 ;  /* 0x00002200ec047836 */ /* 0x000fe40000000000 */
[----:B------:R-:W-:Y:S01]  /*2650*/  VIADD R6, R223, 0xa200 ;  /* 0x0000a200df067836 */ /* 0x000fe20000000000 */
[----:B--2---:R-:W-:Y:S04]  /*2660*/  LDSM.16.M88.4 R76, [R76] ;  /* 0x000000004c4c783b */ /* 0x004fe80000000200 */
[----:B------:R-:W-:Y:S04]  /*2670*/  LDSM.16.M88.4 R16, [R18] ;  /* 0x000000001210783b */ /* 0x000fe80000000200 */
[----:B------:R-:W-:Y:S04]  /*2680*/  LDSM.16.M88.4 R52, [R52] ;  /* 0x000000003434783b */ /* 0x000fe80000000200 */
[----:B------:R-:W-:Y:S04]  /*2690*/  LDSM.16.M88.4 R8, [R8] ;  /* 0x000000000808783b */ /* 0x000fe80000000200 */
[----:B------:R-:W1:Y:S04]  /*26a0*/  LDSM.16.M88.4 R168, [R168] ;  /* 0x00000000a8a8783b */ /* 0x000e680000000200 */
[----:B------:R-:W2:Y:S04]  /*26b0*/  LDSM.16.M88.4 R136, [R136] ;  /* 0x000000008888783b */ /* 0x000ea80000000200 */
[----:B------:R-:W3:Y:S04]  /*26c0*/  LDSM.16.M88.4 R104, [R104] ;  /* 0x000000006868783b */ /* 0x000ee80000000200 */
[----:B------:R-:W4:Y:S04]  /*26d0*/  LDSM.16.M88.4 R12, [R12] ;  /* 0x000000000c0c783b */ /* 0x000f280000000200 */
[----:B------:R-:W-:Y:S01]  /*26e0*/  LDSM.16.M88.4 R40, [R40] ;  /* 0x000000002828783b */ /* 0x000fe20000000200 */
[C---:B-1----:R-:W-:Y:S08]  /*26f0*/  HMMA.16816.F32 R100, R168.reuse, R76, R100 ;  /* 0x0000004ca864723c */ /* 0x042ff00000001864 */
[C---:B------:R-:W-:Y:S08]  /*2700*/  HMMA.16816.F32 R96, R168.reuse, R78, R96 ;  /* 0x0000004ea860723c */ /* 0x040ff00000001860 */
[C---:B------:R-:W-:Y:S08]  /*2710*/  HMMA.16816.F32 R92, R168.reuse, R16, R92 ;  /* 0x00000010a85c723c */ /* 0x040ff0000000185c */
[C---:B------:R-:W-:Y:S08]  /*2720*/  HMMA.16816.F32 R88, R168.reuse, R18, R88 ;  /* 0x00000012a858723c */ /* 0x040ff00000001858 */
[C---:B------:R-:W-:Y:S08]  /*2730*/  HMMA.16816.F32 R84, R168.reuse, R52, R84 ;  /* 0x00000034a854723c */ /* 0x040ff00000001854 */
[C---:B------:R-:W-:Y:S08]  /*2740*/  HMMA.16816.F32 R80, R168.reuse, R54, R80 ;  /* 0x00000036a850723c */ /* 0x040ff00000001850 */
[C---:B------:R-:W-:Y:S08]  /*2750*/  HMMA.16816.F32 R36, R168.reuse, R8, R36 ;  /* 0x00000008a824723c */ /* 0x040ff00000001824 */
[----:B------:R-:W-:Y:S01]  /*2760*/  HMMA.16816.F32 R24, R168, R10, R24 ;  /* 0x0000000aa818723c */ /* 0x000fe20000001818 */
[----:B------:R-:W-:Y:S01]  /*2770*/  IMAD.U32 R168, R225, 0x2, R4 ;  /* 0x00000002e1a87824 */ /* 0x000fe200078e0004 */
[----:B------:R-:W-:-:S05]  /*2780*/  IADD3 R4, PT, PT, R223, 0xa600, RZ ;  /* 0x0000a600df047810 */ /* 0x000fca0007ffe0ff */
[C---:B------:R-:W-:Y:S01]  /*2790*/  IMAD.U32 R4, R221.reuse, 0x2, R4 ;  /* 0x00000002dd047824 */ /* 0x040fe200078e0004 */
[-C--:B--2---:R-:W-:Y:S01]  /*27a0*/  HMMA.16816.F32 R164, R136, R76.reuse, R164 ;  /* 0x0000004c88a4723c */ /* 0x084fe200000018a4 */
[----:B------:R-:W-:Y:S07]  /*27b0*/  LDSM.16.M88.4 R168, [R168] ;  /* 0x00000000a8a8783b */ /* 0x000fee0000000200 */
[-C--:B---3--:R-:W-:Y:S08]  /*27c0*/  HMMA.16816.F32 R132, R104, R76.reuse, R132 ;  /* 0x0000004c6884723c */ /* 0x088ff00000001884 */
[----:B----4-:R-:W-:Y:S01]  /*27d0*/  HMMA.16816.F32 R44, R12, R76, R44 ;  /* 0x0000004c0c2c723c */ /* 0x010fe2000000182c */
[----:B------:R-:W-:-:S02]  /*27e0*/  IMAD.U32 R76, R221, 0x2, R6 ;  /* 0x00000002dd4c7824 */ /* 0x000fc400078e0006 */
[----:B------:R-:W-:-:S05]  /*27f0*/  VIADD R6, R223, 0xaa00 ;  /* 0x0000aa00df067836 */ /* 0x000fca0000000000 */
[-C--:B------:R-:W-:Y:S08]  /*2800*/  HMMA.16816.F32 R152, R136, R18.reuse, R152 ;  /* 0x000000128898723c */ /* 0x080ff00000001898 */
[-C--:B------:R-:W-:Y:S08]  /*2810*/  HMMA.16816.F32 R120, R104, R18.reuse, R120 ;  /* 0x000000126878723c */ /* 0x080ff00000001878 */
[----:B------:R-:W-:Y:S01]  /*2820*/  HMMA.16816.F32 R56, R12, R18, R56 ;  /* 0x000000120c38723c */ /* 0x000fe20000001838 */
[----:B------:R-:W-:-:S07]  /*2830*/  VIADD R18, R223, 0xae00 ;  /* 0x0000ae00df127836 */ /* 0x000fce0000000000 */
[C---:B------:R-:W-:Y:S08]  /*2840*/  HMMA.16816.F32 R160, R136.reuse, R78, R160 ;  /* 0x0000004e88a0723c */ /* 0x040ff000000018a0 */
[C---:B------:R-:W-:Y:S08]  /*2850*/  HMMA.16816.F32 R156, R136.reuse, R16, R156 ;  /* 0x00000010889c723c */ /* 0x040ff0000000189c */
[C---:B------:R-:W-:Y:S08]  /*2860*/  HMMA.16816.F32 R148, R136.reuse, R52, R148 ;  /* 0x000000348894723c */ /* 0x040ff00000001894 */
[C---:B------:R-:W-:Y:S08]  /*2870*/  HMMA.16816.F32 R144, R136.reuse, R54, R144 ;  /* 0x000000368890723c */ /* 0x040ff00000001890 */
[C---:B------:R-:W-:Y:S08]  /*2880*/  HMMA.16816.F32 R140, R136.reuse, R8, R140 ;  /* 0x00000008888c723c */ /* 0x040ff0000000188c */
[----:B------:R-:W-:Y:S01]  /*2890*/  HMMA.16816.F32 R136, R136, R10, R32 ;  /* 0x0000000a8888723c */ /* 0x000fe20000001820 */
[----:B------:R-:W-:-:S06]  /*28a0*/  IMAD.U32 R32, R221, 0x2, R18 ;  /* 0x00000002dd207824 */ /* 0x000fcc00078e0012 */
[----:B------:R-:W-:Y:S01]  /*28b0*/  LDSM.16.M88.4 R32, [R32] ;  /* 0x000000002020783b */ /* 0x000fe20000000200 */
[-C--:B------:R-:W-:Y:S08]  /*28c0*/  HMMA.16816.F32 R124, R104, R16.reuse, R124 ;  /* 0x00000010687c723c */ /* 0x080ff0000000187c */
[----:B------:R-:W-:Y:S01]  /*28d0*/  HMMA.16816.F32 R68, R12, R16, R68 ;  /* 0x000000100c44723c */ /* 0x000fe20000001844 */
[----:B------:R-:W-:-:S02]  /*28e0*/  VIADD R16, R236, 0x2600 ;  /* 0x00002600ec107836 */ /* 0x000fc40000000000 */
[----:B------:R-:W-:Y:S02]  /*28f0*/  IMAD.U32 R17, R221, 0x2, R6 ;  /* 0x00000002dd117824 */ /* 0x000fe400078e0006 */
[----:B------:R-:W-:Y:S03]  /*2900*/  LDSM.16.M88.4 R4, [R4] ;  /* 0x000000000404783b */ /* 0x000fe60000000200 */
[-C--:B------:R-:W-:Y:S08]  /*2910*/  HMMA.16816.F32 R116, R104, R52.reuse, R116 ;  /* 0x000000346874723c */ /* 0x080ff00000001874 */
[----:B------:R-:W-:Y:S01]  /*2920*/  HMMA.16816.F32 R60, R12, R52, R60 ;  /* 0x000000340c3c723c */ /* 0x000fe2000000183c */
[----:B------:R-:W-:-:S02]  /*2930*/  LEA R52, R225, R16, 0x1 ;  /* 0x00000010e1347211 */ /* 0x000fc400078e08ff */
[----:B------:R-:W-:Y:S05]  /*2940*/  LDSM.16.M88.4 R16, [R17] ;  /* 0x000000001110783b */ /* 0x000fea0000000200 */
[-C--:B------:R-:W-:Y:S08]  /*2950*/  HMMA.16816.F32 R128, R104, R78.reuse, R128 ;  /* 0x0000004e6880723c */ /* 0x080ff00000001880 */
[----:B------:R-:W-:Y:S01]  /*2960*/  HMMA.16816.F32 R48, R12, R78, R48 ;  /* 0x0000004e0c30723c */ /* 0x000fe20000001830 */
[----:B------:R-:W1:Y:S07]  /*2970*/  LDSM.16.M88.4 R76, [R76] ;  /* 0x000000004c4c783b */ /* 0x000e6e0000000200 */
[C---:B------:R-:W-:Y:S08]  /*2980*/  HMMA.16816.F32 R112, R104.reuse, R54, R112 ;  /* 0x000000366870723c */ /* 0x040ff00000001870 */
[C---:B------:R-:W-:Y:S08]  /*2990*/  HMMA.16816.F32 R108, R104.reuse, R8, R108 ;  /* 0x00000008686c723c */ /* 0x040ff0000000186c */
[----:B------:R-:W-:Y:S08]  /*29a0*/  HMMA.16816.F32 R104, R104, R10, R28 ;  /* 0x0000000a6868723c */ /* 0x000ff0000000181c */
[C---:B------:R-:W-:Y:S01]  /*29b0*/  HMMA.16816.F32 R28, R12.reuse, R54, R64 ;  /* 0x000000360c1c723c */ /* 0x040fe20000001840 */
[----:B------:R-:W2:Y:S07]  /*29c0*/  LDSM.16.M88.4 R52, [R52] ;  /* 0x000000003434783b */ /* 0x000eae0000000200 */
[----:B------:R-:W-:Y:S01]  /*29d0*/  HMMA.16816.F32 R72, R12, R8, R72 ;  /* 0x000000080c48723c */ /* 0x000fe20000001848 */
[----:B------:R-:W-:-:S02]  /*29e0*/  VIADD R8, R236, 0x2e00 ;  /* 0x00002e00ec087836 */ /* 0x000fc40000000000 */
[----:B------:R-:W-:Y:S02]  /*29f0*/  VIADD R9, R212, 0x20 ;  /* 0x00000020d4097836 */ /* 0x000fe40000000000 */
[----:B------:R-:W-:-:S03]  /*2a00*/  IMAD.U32 R8, R225, 0x2, R8 ;  /* 0x00000002e1087824 */ /* 0x000fc600078e0008 */
[----:B------:R-:W-:Y:S01]  /*2a10*/  HMMA.16816.F32 R20, R12, R10, R20 ;  /* 0x0000000a0c14723c */ /* 0x000fe20000001814 */
[----:B------:R-:W-:Y:S01]  /*2a20*/  VIADD R11, R211, 0x20 ;  /* 0x00000020d30b7836 */ /* 0x000fe20000000000 */
[----:B------:R3:W4:Y:S01]  /*2a30*/  LDSM.16.M88.4 R64, [R8] ;  /* 0x000000000840783b */ /* 0x0007220000000200 */
[----:B------:R-:W-:Y:S02]  /*2a40*/  VIADD R15, R218, 0x20 ;  /* 0x00000020da0f7836 */ /* 0x000fe40000000000 */
[----:B------:R-:W-:-:S03]  /*2a50*/  IMAD.WIDE.U32 R10, R11, 0x2, R238 ;  /* 0x000000020b0a7825 */ /* 0x000fc600078e00ee */
[----:B-1----:R-:W-:Y:S01]  /*2a60*/  HMMA.16816.F32 R100, R40, R76, R100 ;  /* 0x0000004c2864723c */ /* 0x002fe20000001864 */
[----:B------:R-:W-:Y:S01]  /*2a70*/  VIADD R13, R217, 0x20 ;  /* 0x00000020d90d7836 */ /* 0x000fe20000000000 */
[----:B------:R-:W-:Y:S01]  /*2a80*/  @!PT LDS RZ, [RZ] ;  /* 0x00000000fffff984 */ /* 0x000fe20000000800 */
[----:B------:R-:W-:Y:S01]  /*2a90*/  @!PT LDS RZ, [RZ] ;  /* 0x00000000fffff984 */ /* 0x000fe20000000800 */
[----:B------:R-:W-:Y:S01]  /*2aa0*/  @!PT LDS RZ, [RZ] ;  /* 0x00000000fffff984 */ /* 0x000fe20000000800 */
[----:B------:R-:W-:Y:S01]  /*2ab0*/  LDGSTS.E.BYPASS.LTC128B.128 [R202], desc[UR8][R10.64] ;  /* 0x000000000aca7fae */ /* 0x000fe2000b981a08 */
[----:B---3--:R-:W-:-:S04]  /*2ac0*/  IMAD.WIDE.U32 R8, R9, 0x2, R238 ;  /* 0x0000000209087825 */ /* 0x008fc800078e00ee */
[--C-:B------:R-:W-:Y:S01]  /*2ad0*/  IMAD.WIDE.U32 R14, R15, 0x2, R240.reuse ;  /* 0x000000020f0e7825 */ /* 0x100fe200078e00f0 */
[----:B------:R-:W-:Y:S01]  /*2ae0*/  HMMA.16816.F32 R96, R40, R78, R96 ;  /* 0x0000004e2860723c */ /* 0x000fe20000001860 */
[----:B------:R-:W-:Y:S02]  /*2af0*/  LDGSTS.E.BYPASS.LTC128B.128 [R200], desc[UR8][R8.64] ;  /* 0x0000000008c87fae */ /* 0x000fe4000b981a08 */
[----:B------:R-:W-:-:S05]  /*2b00*/  IMAD.WIDE.U32 R12, R13, 0x2, R240 ;  /* 0x000000020d0c7825 */ /* 0x000fca00078e00f0 */
[C---:B------:R-:W-:Y:S08]  /*2b10*/  HMMA.16816.F32 R92, R40.reuse, R4, R92 ;  /* 0x00000004285c723c */ /* 0x040ff0000000185c */
[C---:B------:R-:W-:Y:S08]  /*2b20*/  HMMA.16816.F32 R88, R40.reuse, R6, R88 ;  /* 0x000000062858723c */ /* 0x040ff00000001858 */
[C---:B------:R-:W-:Y:S08]  /*2b30*/  HMMA.16816.F32 R84, R40.reuse, R16, R84 ;  /* 0x000000102854723c */ /* 0x040ff00000001854 */
[C---:B------:R-:W-:Y:S08]  /*2b40*/  HMMA.16816.F32 R80, R40.reuse, R18, R80 ;  /* 0x000000122850723c */ /* 0x040ff00000001850 */
[C---:B------:R-:W-:Y:S08]  /*2b50*/  HMMA.16816.F32 R36, R40.reuse, R32, R36 ;  /* 0x000000202824723c */ /* 0x040ff00000001824 */
[----:B------:R-:W-:Y:S01]  /*2b60*/  HMMA.16816.F32 R40, R40, R34, R24 ;  /* 0x000000222828723c */ /* 0x000fe20000001818 */
[----:B------:R-:W-:Y:S01]  /*2b70*/  IADD3 R27, PT, PT, R213, 0x20, RZ ;  /* 0x00000020d51b7810 */ /* 0x000fe20007ffe0ff */
[----:B------:R-:W-:-:S04]  /*2b80*/  VIADD R25, R214, 0x20 ;  /* 0x00000020d6197836 */ /* 0x000fc80000000000 */
[--C-:B------:R-:W-:Y:S02]  /*2b90*/  IMAD.WIDE.U32 R26, R27, 0x2, R238.reuse ;  /* 0x000000021b1a7825 */ /* 0x100fe400078e00ee */
[C---:B--2---:R-:W-:Y:S02]  /*2ba0*/  HMMA.16816.F32 R132, R52.reuse, R76, R132 ;  /* 0x0000004c3484723c */ /* 0x044fe40000001884 */
[----:B------:R-:W-:Y:S01]  /*2bb0*/  IMAD.WIDE.U32 R24, R25, 0x2, R238 ;  /* 0x0000000219187825 */ /* 0x000fe200078e00ee */
[----:B------:R1:W-:Y:S04]  /*2bc0*/  LDGSTS.E.BYPASS.LTC128B.128 [R198], desc[UR8][R26.64] ;  /* 0x000000001ac67fae */ /* 0x0003e8000b981a08 */
[----:B------:R2:W-:Y:S01]  /*2bd0*/  LDGSTS.E.BYPASS.LTC128B.128 [R196], desc[UR8][R24.64] ;  /* 0x0000000018c47fae */ /* 0x0005e2000b981a08 */
[C---:B------:R-:W-:Y:S03]  /*2be0*/  HMMA.16816.F32 R128, R52.reuse, R78, R128 ;  /* 0x0000004e3480723c */ /* 0x040fe60000001880 */
[----:B------:R3:W-:Y:S04]  /*2bf0*/  LDGSTS.E.BYPASS.LTC128B.128 [R195], desc[UR8][R14.64] ;  /* 0x000000000ec37fae */ /* 0x0007e8000b981a08 */
[----:B------:R5:W-:Y:S01]  /*2c00*/  LDGSTS.E.BYPASS.LTC128B.128 [R194], desc[UR8][R12.64] ;  /* 0x000000000cc27fae */ /* 0x000be2000b981a08 */
[----:B------:R-:W-:Y:S01]  /*2c10*/  HMMA.16816.F32 R124, R52, R4, R124 ;  /* 0x00000004347c723c */ /* 0x000fe2000000187c */
[----:B-1----:R-:W-:-:S02]  /*2c20*/  VIADD R26, R223, 0xcc00 ;  /* 0x0000cc00df1a7836 */ /* 0x002fc40000000000 */
[----:B--2---:R-:W-:Y:S02]  /*2c30*/  VIADD R24, R236, 0x4400 ;  /* 0x00004400ec187836 */ /* 0x004fe40000000000 */
[----:B------:R-:W-:Y:S02]  /*2c40*/  IMAD.U32 R26, R221, 0x2, R26 ;  /* 0x00000002dd1a7824 */ /* 0x000fe400078e001a */
[C---:B---3--:R-:W-:Y:S01]  /*2c50*/  VIADD R14, R223.reuse, 0xc400 ;  /* 0x0000c400df0e7836 */ /* 0x048fe20000000000 */
[----:B------:R-:W-:Y:S01]  /*2c60*/  HMMA.16816.F32 R120, R52, R6, R120 ;  /* 0x000000063478723c */ /* 0x000fe20000001878 */
[----:B-----5:R-:W-:-:S04]  /*2c70*/  VIADD R12, R223, 0xc800 ;  /* 0x0000c800df0c7836 */ /* 0x020fc80000000000 */
[----:B------:R-:W-:-:S03]  /*2c80*/  IMAD.U32 R12, R221, 0x2, R12 ;  /* 0x00000002dd0c7824 */ /* 0x000fc600078e000c */
[C---:B------:R-:W-:Y:S08]  /*2c90*/  HMMA.16816.F32 R116, R52.reuse, R16, R116 ;  /* 0x000000103474723c */ /* 0x040ff00000001874 */
[C---:B------:R-:W-:Y:S08]  /*2ca0*/  HMMA.16816.F32 R112, R52.reuse, R18, R112 ;  /* 0x000000123470723c */ /* 0x040ff00000001870 */
[C---:B------:R-:W-:Y:S08]  /*2cb0*/  HMMA.16816.F32 R108, R52.reuse, R32, R108 ;  /* 0x00000020346c723c */ /* 0x040ff0000000186c */
[----:B------:R-:W-:Y:S01]  /*2cc0*/  HMMA.16816.F32 R104, R52, R34, R104 ;  /* 0x000000223468723c */ /* 0x000fe20000001868 */
[----:B------:R-:W-:-:S02]  /*2cd0*/  VIADD R53, R216, 0x20 ;  /* 0x00000020d8357836 */ /* 0x000fc40000000000 */
[----:B------:R-:W-:Y:S02]  /*2ce0*/  VIADD R55, R215, 0x20 ;  /* 0x00000020d7377836 */ /* 0x000fe40000000000 */
[----:B------:R-:W-:-:S03]  /*2cf0*/  IMAD.WIDE.U32 R10, R53, 0x2, R240 ;  /* 0x00000002350a7825 */ /* 0x000fc600078e00f0 */
[-C--:B------:R-:W-:Y:S01]  /*2d00*/  HMMA.16816.F32 R148, R168, R16.reuse, R148 ;  /* 0x00000010a894723c */ /* 0x080fe20000001894 */
[----:B------:R-:W-:Y:S01]  /*2d10*/  IMAD.WIDE.U32 R8, R55, 0x2, R240 ;  /* 0x0000000237087825 */ /* 0x000fe200078e00f0 */
[----:B------:R-:W-:Y:S04]  /*2d20*/  LDGSTS.E.BYPASS.LTC128B.128 [R193], desc[UR8][R10.64] ;  /* 0x000000000ac17fae */ /* 0x000fe8000b981a08 */
[----:B------:R1:W-:Y:S02]  /*2d30*/  LDGSTS.E.BYPASS.LTC128B.128 [R192], desc[UR8][R8.64] ;  /* 0x0000000008c07fae */ /* 0x0003e4000b981a08 */
[C---:B----4-:R-:W-:Y:S01]  /*2d40*/  HMMA.16816.F32 R60, R64.reuse, R16, R60 ;  /* 0x00000010403c723c */ /* 0x050fe2000000183c */
[----:B------:R-:W-:Y:S01]  /*2d50*/  VIADD R16, R236, 0x4800 ;  /* 0x00004800ec107836 */ /* 0x000fe20000000000 */
[----:B------:R-:W0:Y:S06]  /*2d60*/  LDGDEPBAR ;  /* 0x00000000000079af */ /* 0x000e2c0000000000 */
[----:B------:R-:W-:Y:S01]  /*2d70*/  HMMA.16816.F32 R52, R64, R4, R68 ;  /* 0x000000044034723c */ /* 0x000fe20000001844 */
[----:B------:R-:W-:-:S07]  /*2d80*/  IMAD.U32 R68, R225, 0x2, R16 ;  /* 0x00000002e1447824 */ /* 0x000fce00078e0010 */
[C---:B------:R-:W-:Y:S08]  /*2d90*/  HMMA.16816.F32 R144, R168.reuse, R18, R144 ;  /* 0x00000012a890723c */ /* 0x040ff00000001890 */
[----:B------:R-:W-:Y:S01]  /*2da0*/  HMMA.16816.F32 R156, R168, R4, R156 ;  /* 0x00000004a89c723c */ /* 0x000fe2000000189c */
[----:B------:R-:W-:Y:S01]  /*2db0*/  VIADD R4, R236, 0x4000 ;  /* 0x00004000ec047836 */ /* 0x000fe20000000000 */
[----:B------:R-:W-:-:S04]  /*2dc0*/  DEPBAR.LE SB0, 0x3 ;  /* 0x000080c00000791a */ /* 0x000fc80000000000 */
[----:B------:R-:W-:Y:S02]  /*2dd0*/  BAR.SYNC.DEFER_BLOCKING 0x0 ;  /* 0x0000000000007b1d */ /* 0x000fe40000010000 */
[----:B------:R-:W-:Y:S01]  /*2de0*/  HMMA.16816.F32 R16, R64, R18, R28 ;  /* 0x000000124010723c */ /* 0x000fe2000000181c */
[----:B------:R-:W-:-:S05]  /*2df0*/  VIADD R28, R236, 0x4c00 ;  /* 0x00004c00ec1c7836 */ /* 0x000fca0000000000 */
[C---:B------:R-:W-:Y:S02]  /*2e00*/  LEA R28, R225.reuse, R28, 0x1 ;  /* 0x0000001ce11c7211 */ /* 0x040fe400078e08ff */
[C---:B------:R-:W-:Y:S08]  /*2e10*/  HMMA.16816.F32 R164, R168.reuse, R76, R164 ;  /* 0x0000004ca8a4723c */ /* 0x040ff000000018a4 */
[C---:B------:R-:W-:Y:S01]  /*2e20*/  HMMA.16816.F32 R160, R168.reuse, R78, R160 ;  /* 0x0000004ea8a0723c */ /* 0x040fe200000018a0 */
[----:B------:R-:W-:Y:S07]  /*2e30*/  LDSM.16.M88.4 R68, [R68] ;  /* 0x000000004444783b */ /* 0x000fee0000000200 */
[C---:B------:R-:W-:Y:S01]  /*2e40*/  HMMA.16816.F32 R152, R168.reuse, R6, R152 ;  /* 0x00000006a898723c */ /* 0x040fe20000001898 */
[----:B------:R-:W-:Y:S07]  /*2e50*/  LDSM.16.M88.4 R28, [R28] ;  /* 0x000000001c1c783b */ /* 0x000fee0000000200 */
[C---:B------:R-:W-:Y:S08]  /*2e60*/  HMMA.16816.F32 R140, R168.reuse, R32, R140 ;  /* 0x00000020a88c723c */ /* 0x040ff0000000188c */
[----:B------:R-:W-:Y:S01]  /*2e70*/  HMMA.16816.F32 R136, R168, R34, R136 ;  /* 0x00000022a888723c */ /* 0x000fe20000001888 */
[----:B------:R-:W-:Y:S01]  /*2e80*/  IMAD.U32 R168, R225, 0x2, R4 ;  /* 0x00000002e1a87824 */ /* 0x000fe200078e0004 */
[----:B------:R-:W-:-:S02]  /*2e90*/  LEA R4, R221, R14, 0x1 ;  /* 0x0000000edd047211 */ /* 0x000fc400078e08ff */
[----:B------:R-:W2:Y:S04]  /*2ea0*/  LDSM.16.M88.4 R12, [R12] ;  /* 0x000000000c0c783b */ /* 0x000ea80000000200 */
[----:B------:R-:W-:Y:S01]  /*2eb0*/  HMMA.16816.F32 R56, R64, R6, R56 ;  /* 0x000000064038723c */ /* 0x000fe20000001838 */
[----:B------:R-:W-:Y:S01]  /*2ec0*/  IADD3 R6, PT, PT, R223, 0xc000, RZ ;  /* 0x0000c000df067810 */ /* 0x000fe20007ffe0ff */
[----:B------:R-:W3:Y:S04]  /*2ed0*/  LDSM.16.M88.4 R168, [R168] ;  /* 0x00000000a8a8783b */ /* 0x000ee80000000200 */
[----:B-1----:R-:W-:-:S02]  /*2ee0*/  IMAD.U32 R8, R221, 0x2, R6 ;  /* 0x00000002dd087824 */ /* 0x002fc400078e0006 */
[C---:B------:R-:W-:Y:S01]  /*2ef0*/  HMMA.16816.F32 R44, R64.reuse, R76, R44 ;  /* 0x0000004c402c723c */ /* 0x040fe2000000182c */
[----:B------:R-:W-:Y:S01]  /*2f00*/  IMAD.U32 R76, R225, 0x2, R24 ;  /* 0x00000002e14c7824 */ /* 0x000fe200078e0018 */
[----:B------:R-:W1:Y:S04]  /*2f10*/  LDSM.16.M88.4 R4, [R4] ;  /* 0x000000000404783b */ /* 0x000e680000000200 */
[----:B------:R-:W-:Y:S02]  /*2f20*/  LDSM.16.M88.4 R8, [R8] ;  /* 0x000000000808783b */ /* 0x000fe40000000200 */
[C---:B------:R-:W-:Y:S02]  /*2f30*/  HMMA.16816.F32 R48, R64.reuse, R78, R48 ;  /* 0x0000004e4030723c */ /* 0x040fe40000001830 */
[----:B------:R-:W4:Y:S04]  /*2f40*/  LDSM.16.M88.4 R76, [R76] ;  /* 0x000000004c4c783b */ /* 0x000f280000000200 */
[----:B------:R-:W5:Y:S02]  /*2f50*/  LDSM.16.M88.4 R24, [R26] ;  /* 0x000000001a18783b */ /* 0x000f640000000200 */
[C---:B------:R-:W-:Y:S08]  /*2f60*/  HMMA.16816.F32 R72, R64.reuse, R32, R72 ;  /* 0x000000204048723c */ /* 0x040ff00000001848 */
[----:B------:R-:W-:Y:S01]  /*2f70*/  HMMA.16816.F32 R32, R64, R34, R20 ;  /* 0x000000224020723c */ /* 0x000fe20000001814 */
[----:B------:R-:W-:Y:S01]  /*2f80*/  IADD3 R20, PT, PT, R223, 0xce00, RZ ;  /* 0x0000ce00df147810 */ /* 0x000fe20007ffe0ff */
[----:B------:R-:W-:-:S05]  /*2f90*/  VIADD R64, R236, 0x4a00 ;  /* 0x00004a00ec407836 */ /* 0x000fca0000000000 */
[----:B------:R-:W-:Y:S01]  /*2fa0*/  LEA R64, R225, R64, 0x1 ;  /* 0x00000040e1407211 */ /* 0x000fe200078e08ff */
[-C--:B--2---:R-:W-:Y:S05]  /*2fb0*/  HMMA.16816.F32 R84, R68, R12.reuse, R84 ;  /* 0x0000000c4454723c */ /* 0x084fea0000001854 */
[----:B------:R-:W-:Y:S03]  /*2fc0*/  LDSM.16.M88.4 R64, [R64] ;  /* 0x000000004040783b */ /* 0x000fe60000000200 */
[C---:B---3--:R-:W-:Y:S08]  /*2fd0*/  HMMA.16816.F32 R148, R168.reuse, R12, R148 ;  /* 0x0000000ca894723c */ /* 0x048ff00000001894 */
[-C--:B-1----:R-:W-:Y:S08]  /*2fe0*/  HMMA.16816.F32 R156, R168, R4.reuse, R156 ;  /* 0x00000004a89c723c */ /* 0x082ff0000000189c */
[-C--:B----4-:R-:W-:Y:S08]  /*2ff0*/  HMMA.16816.F32 R124, R76, R4.reuse, R124 ;  /* 0x000000044c7c723c */ /* 0x090ff0000000187c */
        /* <DEDUP_REMOVED lines=8> */
[C---:B-----5:R-:W-:Y:S08]  /*3080*/  HMMA.16816.F32 R108, R76.reuse, R24, R108 ;  /* 0x000000184c6c723c */ /* 0x060ff0000000186c */
[----:B------:R-:W-:Y:S01]  /*3090*/  HMMA.16816.F32 R104, R76, R26, R104 ;  /* 0x0000001a4c68723c */ /* 0x000fe20000001868 */
[----:B------:R-:W-:-:S02]  /*30a0*/  IMAD.U32 R76, R225, 0x2, R4 ;  /* 0x00000002e14c7824 */ /* 0x000fc400078e0004 */
[----:B------:R-:W-:-:S04]  /*30b0*/  VIADD R4, R223, 0xc600 ;  /* 0x0000c600df047836 */ /* 0x000fc80000000000 */
[----:B------:R-:W-:Y:S01]  /*30c0*/  IMAD.U32 R4, R221, 0x2, R4 ;  /* 0x00000002dd047824 */ /* 0x000fe200078e0004 */
[----:B------:R-:W-:Y:S01]  /*30d0*/  HMMA.16816.F32 R60, R28, R12, R60 ;  /* 0x0000000c1c3c723c */ /* 0x000fe2000000183c */
[----:B------:R-:W-:Y:S01]  /*30e0*/  VIADD R12, R236, 0x4600 ;  /* 0x00004600ec0c7836 */ /* 0x000fe20000000000 */
[----:B------:R-:W-:Y:S06]  /*30f0*/  LDSM.16.M88.4 R76, [R76] ;  /* 0x000000004c4c783b */ /* 0x000fec0000000200 */
[C---:B------:R-:W-:Y:S08]  /*3100*/  HMMA.16816.F32 R164, R168.reuse, R8, R164 ;  /* 0x00000008a8a4723c */ /* 0x040ff000000018a4 */
[----:B------:R-:W-:Y:S08]  /*3110*/  HMMA.16816.F32 R152, R168, R6, R152 ;  /* 0x00000006a898723c */ /* 0x000ff00000001898 */
[C---:B------:R-:W-:Y:S08]  /*3120*/  HMMA.16816.F32 R100, R68.reuse, R8, R100 ;  /* 0x000000084464723c */ /* 0x040ff00000001864 */
[----:B------:R-:W-:Y:S08]  /*3130*/  HMMA.16816.F32 R88, R68, R6, R88 ;  /* 0x000000064458723c */ /* 0x000ff00000001858 */
[----:B------:R-:W-:Y:S01]  /*3140*/  HMMA.16816.F32 R44, R28, R8, R44 ;  /* 0x000000081c2c723c */ /* 0x000fe2000000182c */
[----:B------:R-:W-:-:S04]  /*3150*/  VIADD R8, R223, 0xc200 ;  /* 0x0000c200df087836 */ /* 0x000fc80000000000 */
[----:B------:R-:W-:-:S03]  /*3160*/  IMAD.U32 R8, R221, 0x2, R8 ;  /* 0x00000002dd087824 */ /* 0x000fc600078e0008 */
[----:B------:R-:W-:Y:S01]  /*3170*/  HMMA.16816.F32 R56, R28, R6, R56 ;  /* 0x000000061c38723c */ /* 0x000fe20000001838 */
[----:B------:R-:W-:-:S04]  /*3180*/  VIADD R6, R223, 0xca00 ;  /* 0x0000ca00df067836 */ /* 0x000fc80000000000 */
[----:B------:R-:W-:Y:S02]  /*3190*/  IMAD.U32 R21, R221, 0x2, R6 ;  /* 0x00000002dd157824 */ /* 0x000fe400078e0006 */
[----:B------:R-:W-:Y:S01]  /*31a0*/  LDSM.16.M88.4 R4, [R4] ;  /* 0x000000000404783b */ /* 0x000fe20000000200 */
[C---:B------:R-:W-:Y:S08]  /*31b0*/  HMMA.16816.F32 R96, R68.reuse, R10, R96 ;  /* 0x0000000a4460723c */ /* 0x040ff00000001860 */
[C---:B------:R-:W-:Y:S08]  /*31c0*/  HMMA.16816.F32 R80, R68.reuse, R14, R80 ;  /* 0x0000000e4450723c */ /* 0x040ff00000001850 */
[C---:B------:R-:W-:Y:S08]  /*31d0*/  HMMA.16816.F32 R36, R68.reuse, R24, R36 ;  /* 0x000000184424723c */ /* 0x040ff00000001824 */
[----:B------:R-:W-:Y:S01]  /*31e0*/  HMMA.16816.F32 R40, R68, R26, R40 ;  /* 0x0000001a4428723c */ /* 0x000fe20000001828 */
[----:B------:R-:W-:-:S06]  /*31f0*/  IMAD.U32 R68, R225, 0x2, R12 ;  /* 0x00000002e1447824 */ /* 0x000fcc00078e000c */
[----:B------:R-:W1:Y:S01]  /*3200*/  LDSM.16.M88.4 R68, [R68] ;  /* 0x000000004444783b */ /* 0x000e620000000200 */
[C---:B------:R-:W-:Y:S08]  /*3210*/  HMMA.16816.F32 R144, R168.reuse, R14, R144 ;  /* 0x0000000ea890723c */ /* 0x040ff00000001890 */
[C---:B------:R-:W-:Y:S08]  /*3220*/  HMMA.16816.F32 R140, R168.reuse, R24, R140 ;  /* 0x00000018a88c723c */ /* 0x040ff0000000188c */
[----:B------:R-:W-:Y:S08]  /*3230*/  HMMA.16816.F32 R136, R168, R26, R136 ;  /* 0x0000001aa888723c */ /* 0x000ff00000001888 */
[----:B------:R-:W-:Y:S08]  /*3240*/  HMMA.16816.F32 R72, R28, R24, R72 ;  /* 0x000000181c48723c */ /* 0x000ff00000001848 */
[----:B------:R-:W-:Y:S01]  /*3250*/  HMMA.16816.F32 R160, R168, R10, R160 ;  /* 0x0000000aa8a0723c */ /* 0x000fe200000018a0 */
[----:B------:R-:W-:-:S02]  /*3260*/  IMAD.U32 R168, R221, 0x2, R20 ;  /* 0x00000002dda87824 */ /* 0x000fc400078e0014 */
[----:B------:R-:W2:Y:S05]  /*3270*/  LDSM.16.M88.4 R20, [R21] ;  /* 0x000000001514783b */ /* 0x000eaa0000000200 */
[C---:B------:R-:W-:Y:S01]  /*3280*/  HMMA.16816.F32 R48, R28.reuse, R10, R48 ;  /* 0x0000000a1c30723c */ /* 0x040fe20000001830 */
[----:B------:R-:W3:Y:S07]  /*3290*/  LDSM.16.M88.4 R8, [R8] ;  /* 0x000000000808783b */ /* 0x000eee0000000200 */
[C---:B------:R-:W-:Y:S01]  /*32a0*/  HMMA.16816.F32 R12, R28.reuse, R14, R16 ;  /* 0x0000000e1c0c723c */ /* 0x040fe20000001810 */
[----:B------:R-:W4:Y:S07]  /*32b0*/  LDSM.16.M88.4 R16, [R168] ;  /* 0x00000000a810783b */ /* 0x000f2e0000000200 */
[----:B------:R-:W-:Y:S01]  /*32c0*/  HMMA.16816.F32 R24, R28, R26, R32 ;  /* 0x0000001a1c18723c */ /* 0x000fe20000001820 */
[----:B------:R-:W-:-:S02]  /*32d0*/  VIADD R28, R236, 0x4e00 ;  /* 0x00004e00ec1c7836 */ /* 0x000fc40000000000 */
[----:B------:R-:W-:Y:S02]  /*32e0*/  VIADD R33, R211, 0x40 ;  /* 0x00000040d3217836 */ /* 0x000fe40000000000 */
[----:B------:R-:W-:Y:S02]  /*32f0*/  IMAD.U32 R28, R225, 0x2, R28 ;  /* 0x00000002e11c7824 */ /* 0x000fe400078e001c */
[----:B------:R-:W-:Y:S01]  /*3300*/  IMAD.WIDE.U32 R32, R33, 0x2, R238 ;  /* 0x0000000221207825 */ /* 0x000fe200078e00ee */
[----:B-1----:R-:W-:Y:S03]  /*3310*/  HMMA.16816.F32 R124, R68, R4, R124 ;  /* 0x00000004447c723c */ /* 0x002fe6000000187c */
[----:B------:R-:W1:Y:S01]  /*3320*/  LDSM.16.M88.4 R28, [R28] ;  /* 0x000000001c1c783b */ /* 0x000e620000000200 */
[----:B------:R-:W-:-:S03]  /*3330*/  VIADD R35, R217, 0x40 ;  /* 0x00000040d9237836 */ /* 0x000fc60000000000 */
[----:B------:R-:W-:Y:S01]  /*3340*/  @!PT LDS RZ, [RZ] ;  /* 0x00000000fffff984 */ /* 0x000fe20000000800 */
[----:B------:R-:W-:Y:S01]  /*3350*/  @!PT LDS RZ, [RZ] ;  /* 0x00000000fffff984 */ /* 0x000fe20000000800 */
[----:B------:R-:W-:Y:S01]  /*3360*/  @!PT LDS RZ, [RZ] ;  /* 0x00000000fffff984 */ /* 0x000fe20000000800 */
[----:B------:R5:W-:Y:S01]  /*3370*/  LDGSTS.E.BYPASS.LTC128B.128 [R189], desc[UR8][R32.64] ;  /* 0x0000000020bd7fae */ /* 0x000be2000b981a08 */
[----:B------:R-:W-:Y:S01]  /*3380*/  HMMA.16816.F32 R120, R68, R6, R120 ;  /* 0x000000064478723c */ /* 0x000fe20000001878 */
[----:B------:R-:W-:-:S07]  /*3390*/  IMAD.WIDE.U32 R34, R35, 0x2, R240 ;  /* 0x0000000223227825 */ /* 0x000fce00078e00f0 */
[C---:B--2---:R-:W-:Y:S08]  /*33a0*/  HMMA.16816.F32 R116, R68.reuse, R20, R116 ;  /* 0x000000144474723c */ /* 0x044ff00000001874 */
[C---:B---3--:R-:W-:Y:S08]  /*33b0*/  HMMA.16816.F32 R132, R68.reuse, R8, R132 ;  /* 0x000000084484723c */ /* 0x048ff00000001884 */
[C---:B------:R-:W-:Y:S08]  /*33c0*/  HMMA.16816.F32 R128, R68.reuse, R10, R128 ;  /* 0x0000000a4480723c */ /* 0x040ff00000001880 */
[C---:B------:R-:W-:Y:S08]  /*33d0*/  HMMA.16816.F32 R112, R68.reuse, R22, R112 ;  /* 0x000000164470723c */ /* 0x040ff00000001870 */
[C---:B----4-:R-:W-:Y:S08]  /*33e0*/  HMMA.16816.F32 R108, R68.reuse, R16, R108 ;  /* 0x00000010446c723c */ /* 0x050ff0000000186c */
[----:B------:R-:W-:Y:S01]  /*33f0*/  HMMA.16816.F32 R104, R68, R18, R104 ;  /* 0x000000124468723c */ /* 0x000fe20000001868 */
[----:B------:R-:W-:-:S02]  /*3400*/  VIADD R71, R212, 0x40 ;  /* 0x00000040d4477836 */ /* 0x000fc40000000000 */
[----:B------:R-:W-:Y:S02]  /*3410*/  VIADD R69, R213, 0x40 ;  /* 0x00000040d5457836 */ /* 0x000fe40000000000 */
[----:B------:R-:W-:-:S03]  /*3420*/  IMAD.WIDE.U32 R70, R71, 0x2, R238 ;  /* 0x0000000247467825 */ /* 0x000fc600078e00ee */
[C---:B------:R-:W-:Y:S01]  /*3430*/  HMMA.16816.F32 R100, R64.reuse, R8, R100 ;  /* 0x000000084064723c */ /* 0x040fe20000001864 */
[----:B------:R-:W-:Y:S01]  /*3440*/  IMAD.WIDE.U32 R68, R69, 0x2, R238 ;  /* 0x0000000245447825 */ /* 0x000fe200078e00ee */
[----:B------:R-:W-:Y:S04]  /*3450*/  LDGSTS.E.BYPASS.LTC128B.128 [R188], desc[UR8][R70.64] ;  /* 0x0000000046bc7fae */ /* 0x000fe8000b981a08 */
[----:B------:R-:W-:Y:S02]  /*3460*/  LDGSTS.E.BYPASS.LTC128B.128 [R187], desc[UR8][R68.64] ;  /* 0x0000000044bb7fae */ /* 0x000fe4000b981a08 */
[C---:B------:R-:W-:Y:S08]  /*3470*/  HMMA.16816.F32 R96, R64.reuse, R10, R96 ;  /* 0x0000000a4060723c */ /* 0x040ff00000001860 */
[C---:B------:R-:W-:Y:S08]  /*3480*/  HMMA.16816.F32 R92, R64.reuse, R4, R92 ;  /* 0x00000004405c723c */ /* 0x040ff0000000185c */
[C---:B------:R-:W-:Y:S08]  /*3490*/  HMMA.16816.F32 R88, R64.reuse, R6, R88 ;  /* 0x000000064058723c */ /* 0x040ff00000001858 */
[C---:B------:R-:W-:Y:S08]  /*34a0*/  HMMA.16816.F32 R84, R64.reuse, R20, R84 ;  /* 0x000000144054723c */ /* 0x040ff00000001854 */
[C---:B------:R-:W-:Y:S08]  /*34b0*/  HMMA.16816.F32 R80, R64.reuse, R22, R80 ;  /* 0x000000164050723c */ /* 0x040ff00000001850 */
[C---:B------:R-:W-:Y:S08]  /*34c0*/  HMMA.16816.F32 R36, R64.reuse, R16, R36 ;  /* 0x000000104024723c */ /* 0x040ff00000001824 */
[----:B------:R-:W-:Y:S01]  /*34d0*/  HMMA.16816.F32 R40, R64, R18, R40 ;  /* 0x000000124028723c */ /* 0x000fe20000001828 */
[----:B------:R-:W-:Y:S01]  /*34e0*/  VIADD R67, R214, 0x40 ;  /* 0x00000040d6437836 */ /* 0x000fe20000000000 */
[----:B------:R-:W-:-:S03]  /*34f0*/  IADD3 R65, PT, PT, R218, 0x40, RZ ;  /* 0x00000040da417810 */ /* 0x000fc60007ffe0ff */
[----:B------:R-:W-:-:S03]  /*3500*/  IMAD.WIDE.U32 R66, R67, 0x2, R238 ;  /* 0x0000000243427825 */ /* 0x000fc600078e00ee */
[-C--:B------:R-:W-:Y:S01]  /*3510*/  HMMA.16816.F32 R164, R76, R8.reuse, R164 ;  /* 0x000000084ca4723c */ /* 0x080fe200000018a4 */
[--C-:B------:R-:W-:Y:S01]  /*3520*/  IMAD.WIDE.U32 R64, R65, 0x2, R240.reuse ;  /* 0x0000000241407825 */ /* 0x100fe200078e00f0 */
[----:B------:R2:W-:Y:S04]  /*3530*/  LDGSTS.E.BYPASS.LTC128B.128 [R186], desc[UR8][R66.64] ;  /* 0x0000000042ba7fae */ /* 0x0005e8000b981a08 */
[----:B------:R-:W-:Y:S02]  /*3540*/  LDGSTS.E.BYPASS.LTC128B.128 [R185], desc[UR8][R64.64] ;  /* 0x0000000040b97fae */ /* 0x000fe4000b981a08 */
[----:B-1----:R-:W-:Y:S01]  /*3550*/  HMMA.16816.F32 R44, R28, R8, R44 ;  /* 0x000000081c2c723c */ /* 0x002fe2000000182c */
[----:B------:R-:W-:Y:S01]  /*3560*/  VIADD R9, R216, 0x40 ;  /* 0x00000040d8097836 */ /* 0x000fe20000000000 */
[----:B------:R1:W-:Y:S03]  /*3570*/  LDGSTS.E.BYPASS.LTC128B.128 [R184], desc[UR8][R34.64] ;  /* 0x0000000022b87fae */ /* 0x0003e6000b981a08 */
[----:B-----5:R-:W-:-:S03]  /*3580*/  IMAD.WIDE.U32 R32, R9, 0x2, R240 ;  /* 0x0000000209207825 */ /* 0x020fc600078e00f0 */
[C---:B------:R-:W-:Y:S01]  /*3590*/  HMMA.16816.F32 R160, R76.reuse, R10, R160 ;  /* 0x0000000a4ca0723c */ /* 0x040fe200000018a0 */
[----:B--2---:R-:W-:Y:S01]  /*35a0*/  VIADD R66, R236, 0x6400 ;  /* 0x00006400ec427836 */ /* 0x004fe20000000000 */
[----:B------:R2:W-:Y:S03]  /*35b0*/  LDGSTS.E.BYPASS.LTC128B.128 [R183], desc[UR8][R32.64] ;  /* 0x0000000020b77fae */ /* 0x0005e6000b981a08 */
[----:B------:R-:W-:Y:S02]  /*35c0*/  IMAD.U32 R66, R225, 0x2, R66 ;  /* 0x00000002e1427824 */ /* 0x000fe400078e0042 */
[----:B-1----:R-:W-:Y:S01]  /*35d0*/  VIADD R34, R223, 0xe800 ;  /* 0x0000e800df227836 */ /* 0x002fe20000000000 */
[----:B------:R-:W-:Y:S03]  /*35e0*/  HMMA.16816.F32 R156, R76, R4, R156 ;  /* 0x000000044c9c723c */ /* 0x000fe6000000189c */
[----:B------:R-:W-:-:S02]  /*35f0*/  IMAD.U32 R172, R221, 0x2, R34 ;  /* 0x00000002ddac7824 */ /* 0x000fc400078e0022 */
[----:B--2---:R-:W-:-:S03]  /*3600*/  VIADD R32, R223, 0xec00 ;  /* 0x0000ec00df207836 */ /* 0x004fc60000000000 */
[----:B------:R-:W-:Y:S02]  /*3610*/  HMMA.16816.F32 R152, R76, R6, R152 ;  /* 0x000000064c98723c */ /* 0x000fe40000001898 */
[----:B------:R-:W-:-:S06]  /*3620*/  LEA R68, R221, R32, 0x1 ;  /* 0x00000020dd447211 */ /* 0x000fcc00078e08ff */
[C---:B------:R-:W-:Y:S08]  /*3630*/  HMMA.16816.F32 R148, R76.reuse, R20, R148 ;  /* 0x000000144c94723c */ /* 0x040ff00000001894 */
[C---:B------:R-:W-:Y:S08]  /*3640*/  HMMA.16816.F32 R144, R76.reuse, R22, R144 ;  /* 0x000000164c90723c */ /* 0x040ff00000001890 */
[C---:B------:R-:W-:Y:S08]  /*3650*/  HMMA.16816.F32 R140, R76.reuse, R16, R140 ;  /* 0x000000104c8c723c */ /* 0x040ff0000000188c */
[----:B------:R-:W-:Y:S01]  /*3660*/  HMMA.16816.F32 R136, R76, R18, R136 ;  /* 0x000000124c88723c */ /* 0x000fe20000001888 */
[----:B------:R-:W-:-:S04]  /*3670*/  VIADD R77, R215, 0x40 ;  /* 0x00000040d74d7836 */ /* 0x000fc80000000000 */
[----:B------:R-:W-:-:S03]  /*3680*/  IMAD.WIDE.U32 R8, R77, 0x2, R240 ;  /* 0x000000024d087825 */ /* 0x000fc600078e00f0 */
[C---:B------:R-:W-:Y:S01]  /*3690*/  HMMA.16816.F32 R60, R28.reuse, R20, R60 ;  /* 0x000000141c3c723c */ /* 0x040fe2000000183c */
[----:B------:R-:W-:Y:S01]  /*36a0*/  VIADD R20, R236, 0x6800 ;  /* 0x00006800ec147836 */ /* 0x000fe20000000000 */
[----:B------:R1:W-:Y:S03]  /*36b0*/  LDGSTS.E.BYPASS.LTC128B.128 [R182], desc[UR8][R8.64] ;  /* 0x0000000008b67fae */ /* 0x0003e6000b981a08 */
[----:B------:R-:W-:Y:S01]  /*36c0*/  IMAD.U32 R32, R225, 0x2, R20 ;  /* 0x00000002e1207824 */ /* 0x000fe200078e0014 */
[----:B------:R-:W0:Y:S02]  /*36d0*/  LDGDEPBAR ;  /* 0x00000000000079af */ /* 0x000e240000000000 */
[----:B------:R-:W-:Y:S01]  /*36e0*/  HMMA.16816.F32 R48, R28, R10, R48 ;  /* 0x0000000a1c30723c */ /* 0x000fe20000001830 */
[----:B------:R-:W-:-:S07]  /*36f0*/  IADD3 R10, PT, PT, R223, 0xe400, RZ ;  /* 0x0000e400df0a7810 */ /* 0x000fce0007ffe0ff */
[----:B------:R-:W-:Y:S01]  /*3700*/  HMMA.16816.F32 R52, R28, R4, R52 ;  /* 0x000000041c34723c */ /* 0x000fe20000001834 */
[----:B------:R-:W-:-:S04]  /*3710*/  VIADD R4, R236, 0x6000 ;  /* 0x00006000ec047836 */ /* 0x000fc80000000000 */
[----:B------:R-:W-:Y:S02]  /*3720*/  IMAD.U32 R76, R225, 0x2, R4 ;  /* 0x00000002e14c7824 */ /* 0x000fe400078e0004 */
[----:B------:R-:W-:Y:S01]  /*3730*/  IMAD.U32 R4, R221, 0x2, R10 ;  /* 0x00000002dd047824 */ /* 0x000fe200078e000a */
[----:B------:R-:W-:Y:S01]  /*3740*/  HMMA.16816.F32 R20, R28, R22, R12 ;  /* 0x000000161c14723c */ /* 0x000fe2000000180c */
[----:B------:R-:W-:-:S04]  /*3750*/  VIADD R12, R236, 0x6c00 ;  /* 0x00006c00ec0c7836 */ /* 0x000fc80000000000 */
[----:B------:R-:W-:Y:S01]  /*3760*/  IMAD.U32 R12, R225, 0x2, R12 ;  /* 0x00000002e10c7824 */ /* 0x000fe200078e000c */
[----:B------:R-:W-:-:S04]  /*3770*/  DEPBAR.LE SB0, 0x3 ;  /* 0x000080c00000791a */ /* 0x000fc80000000000 */
[----:B------:R-:W-:Y:S01]  /*3780*/  BAR.SYNC.DEFER_BLOCKING 0x0 ;  /* 0x0000000000007b1d */ /* 0x000fe20000010000 */
[----:B------:R-:W-:Y:S01]  /*3790*/  HMMA.16816.F32 R56, R28, R6, R56 ;  /* 0x000000061c38723c */ /* 0x000fe20000001838 */
[----:B------:R-:W-:-:S04]  /*37a0*/  VIADD R6, R223, 0xe000 ;  /* 0x0000e000df067836 */ /* 0x000fc80000000000 */
[----:B-1----:R-:W-:-:S03]  /*37b0*/  IMAD.U32 R8, R221, 0x2, R6 ;  /* 0x00000002dd087824 */ /* 0x002fc600078e0006 */
[C---:B------:R-:W-:Y:S08]  /*37c0*/  HMMA.16816.F32 R72, R28.reuse, R16, R72 ;  /* 0x000000101c48723c */ /* 0x040ff00000001848 */
[----:B------:R-:W-:Y:S01]  /*37d0*/  HMMA.16816.F32 R16, R28, R18, R24 ;  /* 0x000000121c10723c */ /* 0x000fe20000001818 */
[----:B------:R-:W-:Y:S01]  /*37e0*/  VIADD R26, R223, 0xee00 ;  /* 0x0000ee00df1a7836 */ /* 0x000fe20000000000 */
[C---:B------:R-:W-:Y:S01]  /*37f0*/  IADD3 R24, PT, PT, R236.reuse, 0x6600, RZ ;  /* 0x00006600ec187810 */ /* 0x040fe20007ffe0ff */
[----:B------:R-:W-:Y:S04]  /*3800*/  LDSM.16.M88.4 R76, [R76] ;  /* 0x000000004c4c783b */ /* 0x000fe80000000200 */
[----:B------:R-:W-:Y:S01]  /*3810*/  IMAD.U32 R24, R225, 0x2, R24 ;  /* 0x00000002e1187824 */ /* 0x000fe200078e0018 */
[----:B------:R-:W1:Y:S04]  /*3820*/  LDSM.16.M88.4 R4, [R4] ;  /* 0x000000000404783b */ /* 0x000e680000000200 */
[----:B------:R-:W2:Y:S04]  /*3830*/  LDSM.16.M88.4 R64, [R66] ;  /* 0x000000004240783b */ /* 0x000ea80000000200 */
[----:B------:R-:W3:Y:S04]  /*3840*/  LDSM.16.M88.4 R32, [R32] ;  /* 0x000000002020783b */ /* 0x000ee80000000200 */
[----:B------:R-:W4:Y:S04]  /*3850*/  LDSM.16.M88.4 R12, [R12] ;  /* 0x000000000c0c783b */ /* 0x000f280000000200 */
[----:B------:R-:W5:Y:S04]  /*3860*/  LDSM.16.M88.4 R8, [R8] ;  /* 0x000000000808783b */ /* 0x000f680000000200 */
[----:B------:R-:W5:Y:S04]  /*3870*/  LDSM.16.M88.4 R172, [R172] ;  /* 0x00000000acac783b */ /* 0x000f680000000200 */
[----:B------:R-:W5:Y:S01]  /*3880*/  LDSM.16.M88.4 R68, [R68] ;  /* 0x000000004444783b */ /* 0x000f620000000200 */
[-C--:B-1----:R-:W-:Y:S08]  /*3890*/  HMMA.16816.F32 R156, R76, R4.reuse, R156 ;  /* 0x000000044c9c723c */ /* 0x082ff0000000189c */
[-C--:B--2---:R-:W-:Y:S08]  /*38a0*/  HMMA.16816.F32 R124, R64, R4.reuse, R124 ;  /* 0x00000004407c723c */ /* 0x084ff0000000187c */
[-C--:B---3--:R-:W-:Y:S08]  /*38b0*/  HMMA.16816.F32 R92, R32, R4.reuse, R92 ;  /* 0x00000004205c723c */ /* 0x088ff0000000185c */
[----:B----4-:R-:W-:Y:S01]  /*38c0*/  HMMA.16816.F32 R52, R12, R4, R52 ;  /* 0x000000040c34723c */ /* 0x010fe20000001834 */
[----:B------:R-:W-:-:S04]  /*38d0*/  VIADD R4, R236, 0x6200 ;  /* 0x00006200ec047836 */ /* 0x000fc80000000000 */
[----:B------:R-:W-:Y:S02]  /*38e0*/  IMAD.U32 R28, R225, 0x2, R4 ;  /* 0x00000002e11c7824 */ /* 0x000fe400078e0004 */
[----:B------:R-:W-:Y:S01]  /*38f0*/  VIADD R4, R223, 0xe600 ;  /* 0x0000e600df047836 */ /* 0x000fe20000000000 */
[C---:B-----5:R-:W-:Y:S03]  /*3900*/  HMMA.16816.F32 R164, R76.reuse, R8, R164 ;  /* 0x000000084ca4723c */ /* 0x060fe600000018a4 */
[----:B------:R-:W-:Y:S01]  /*3910*/  IMAD.U32 R4, R221, 0x2, R4 ;  /* 0x00000002dd047824 */ /* 0x000fe200078e0004 */
[----:B------:R-:W-:Y:S04]  /*3920*/  LDSM.16.M88.4 R28, [R28] ;  /* 0x000000001c1c783b */ /* 0x000fe80000000200 */
[C---:B------:R-:W-:Y:S08]  /*3930*/  HMMA.16816.F32 R148, R76.reuse, R172, R148 ;  /* 0x000000ac4c94723c */ /* 0x040ff00000001894 */
[----:B------:R-:W-:Y:S08]  /*3940*/  HMMA.16816.F32 R144, R76, R174, R144 ;  /* 0x000000ae4c90723c */ /* 0x000ff00000001890 */
[C---:B------:R-:W-:Y:S08]  /*3950*/  HMMA.16816.F32 R132, R64.reuse, R8, R132 ;  /* 0x000000084084723c */ /* 0x040ff00000001884 */
[C---:B------:R-:W-:Y:S08]  /*3960*/  HMMA.16816.F32 R116, R64.reuse, R172, R116 ;  /* 0x000000ac4074723c */ /* 0x040ff00000001874 */
[----:B------:R-:W-:Y:S08]  /*3970*/  HMMA.16816.F32 R112, R64, R174, R112 ;  /* 0x000000ae4070723c */ /* 0x000ff00000001870 */
[C---:B------:R-:W-:Y:S08]  /*3980*/  HMMA.16816.F32 R100, R32.reuse, R8, R100 ;  /* 0x000000082064723c */ /* 0x040ff00000001864 */
[C---:B------:R-:W-:Y:S08]  /*3990*/  HMMA.16816.F32 R84, R32.reuse, R172, R84 ;  /* 0x000000ac2054723c */ /* 0x040ff00000001854 */
[----:B------:R-:W-:Y:S08]  /*39a0*/  HMMA.16816.F32 R80, R32, R174, R80 ;  /* 0x000000ae2050723c */ /* 0x000ff00000001850 */
[----:B------:R-:W-:Y:S01]  /*39b0*/  HMMA.16816.F32 R44, R12, R8, R44 ;  /* 0x000000080c2c723c */ /* 0x000fe2000000182c */
[----:B------:R-:W-:-:S05]  /*39c0*/  IADD3 R8, PT, PT, R223, 0xe200, RZ ;  /* 0x0000e200df087810 */ /* 0x000fca0007ffe0ff */
[----:B------:R-:W-:Y:S02]  /*39d0*/  IMAD.U32 R8, R221, 0x2, R8 ;  /* 0x00000002dd087824 */ /* 0x000fe400078e0008 */
[----:B------:R-:W-:Y:S08]  /*39e0*/  HMMA.16816.F32 R60, R12, R172, R60 ;  /* 0x000000ac0c3c723c */ /* 0x000ff0000000183c */
[-C--:B------:R-:W-:Y:S08]  /*39f0*/  HMMA.16816.F32 R152, R76, R6.reuse, R152 ;  /* 0x000000064c98723c */ /* 0x080ff00000001898 */
[-C--:B------:R-:W-:Y:S08]  /*3a00*/  HMMA.16816.F32 R120, R64, R6.reuse, R120 ;  /* 0x000000064078723c */ /* 0x080ff00000001878 */
[-C--:B------:R-:W-:Y:S08]  /*3a10*/  HMMA.16816.F32 R88, R32, R6.reuse, R88 ;  /* 0x000000062058723c */ /* 0x080ff00000001858 */
[----:B------:R-:W-:Y:S01]  /*3a20*/  HMMA.16816.F32 R56, R12, R6, R56 ;  /* 0x000000060c38723c */ /* 0x000fe20000001838 */
[----:B------:R-:W-:-:S07]  /*3a30*/  VIADD R6, R223, 0xea00 ;  /* 0x0000ea00df067836 */ /* 0x000fce0000000000 */
[----:B------:R-:W-:Y:S01]  /*3a40*/  HMMA.16816.F32 R172, R12, R174, R20 ;  /* 0x000000ae0cac723c */ /* 0x000fe20000001814 */
[----:B------:R-:W-:-:S04]  /*3a50*/  VIADD R20, R236, 0x6a00 ;  /* 0x00006a00ec147836 */ /* 0x000fc80000000000 */
[----:B------:R-:W-:-:S03]  /*3a60*/  IMAD.U32 R20, R225, 0x2, R20 ;  /* 0x00000002e1147824 */ /* 0x000fc600078e0014 */
[C---:B------:R-:W-:Y:S03]  /*3a70*/  HMMA.16816.F32 R160, R76.reuse, R10, R160 ;  /* 0x0000000a4ca0723c */ /* 0x040fe600000018a0 */
[----:B------:R-:W-:Y:S05]  /*3a80*/  LDSM.16.M88.4 R20, [R20] ;  /* 0x000000001414783b */ /* 0x000fea0000000200 */
[C---:B------:R-:W-:Y:S08]  /*3a90*/  HMMA.16816.F32 R140, R76.reuse, R68, R140 ;  /* 0x000000444c8c723c */ /* 0x040ff0000000188c */
[----:B------:R-:W-:Y:S01]  /*3aa0*/  HMMA.16816.F32 R136, R76, R70, R136 ;  /* 0x000000464c88723c */ /* 0x000fe20000001888 */
[----:B------:R-:W-:-:S02]  /*3ab0*/  IMAD.U32 R76, R221, 0x2, R26 ;  /* 0x00000002dd4c7824 */ /* 0x000fc400078e001a */
[----:B------:R-:W-:Y:S04]  /*3ac0*/  LDSM.16.M88.4 R24, [R24] ;  /* 0x000000001818783b */ /* 0x000fe80000000200 */
[----:B------:R-:W-:Y:S01]  /*3ad0*/  LDSM.16.M88.4 R76, [R76] ;  /* 0x000000004c4c783b */ /* 0x000fe20000000200 */
[C---:B------:R-:W-:Y:S08]  /*3ae0*/  HMMA.16816.F32 R128, R64.reuse, R10, R128 ;  /* 0x0000000a4080723c */ /* 0x040ff00000001880 */
[C---:B------:R-:W-:Y:S08]  /*3af0*/  HMMA.16816.F32 R108, R64.reuse, R68, R108 ;  /* 0x00000044406c723c */ /* 0x040ff0000000186c */
[----:B------:R-:W-:Y:S01]  /*3b00*/  HMMA.16816.F32 R104, R64, R70, R104 ;  /* 0x000000464068723c */ /* 0x000fe20000001868 */
[----:B------:R-:W-:-:S02]  /*3b10*/  IMAD.U32 R64, R221, 0x2, R6 ;  /* 0x00000002dd407824 */ /* 0x000fc400078e0006 */
[----:B------:R-:W1:Y:S04]  /*3b20*/  LDSM.16.M88.4 R4, [R4] ;  /* 0x000000000404783b */ /* 0x000e680000000200 */
[----:B------:R-:W2:Y:S01]  /*3b30*/  LDSM.16.M88.4 R64, [R64] ;  /* 0x000000004040783b */ /* 0x000ea20000000200 */
[C---:B------:R-:W-:Y:S08]  /*3b40*/  HMMA.16816.F32 R36, R32.reuse, R68, R36 ;  /* 0x000000442024723c */ /* 0x040ff00000001824 */
[----:B------:R-:W-:Y:S08]  /*3b50*/  HMMA.16816.F32 R40, R32, R70, R40 ;  /* 0x000000462028723c */ /* 0x000ff00000001828 */
[C---:B------:R-:W-:Y:S08]  /*3b60*/  HMMA.16816.F32 R72, R12.reuse, R68, R72 ;  /* 0x000000440c48723c */ /* 0x040ff00000001848 */
[C---:B------:R-:W-:Y:S08]  /*3b70*/  HMMA.16816.F32 R48, R12.reuse, R10, R48 ;  /* 0x0000000a0c30723c */ /* 0x040ff00000001830 */
[----:B------:R-:W-:Y:S01]  /*3b80*/  HMMA.16816.F32 R68, R12, R70, R16 ;  /* 0x000000460c44723c */ /* 0x000fe20000001810 */
[----:B------:R-:W-:-:S02]  /*3b90*/  VIADD R12, R236, 0x6e00 ;  /* 0x00006e00ec0c7836 */ /* 0x000fc40000000000 */
[----:B------:R-:W-:Y:S02]  /*3ba0*/  VIADD R13, R211, 0x60 ;  /* 0x00000060d30d7836 */ /* 0x000fe40000000000 */
[----:B------:R-:W-:Y:S01]  /*3bb0*/  VIADD R19, R214, 0x60 ;  /* 0x00000060d6137836 */ /* 0x000fe20000000000 */
[----:B------:R-:W-:Y:S01]  /*3bc0*/  LEA R12, R225, R12, 0x1 ;  /* 0x0000000ce10c7211 */ /* 0x000fe200078e08ff */
[C---:B------:R-:W-:Y:S01]  /*3bd0*/  VIADD R17, R218.reuse, 0x60 ;  /* 0x00000060da117836 */ /* 0x040fe20000000000 */
[----:B------:R-:W-:Y:S01]  /*3be0*/  HMMA.16816.F32 R96, R32, R10, R96 ;  /* 0x0000000a2060723c */ /* 0x000fe20000001860 */
[----:B------:R-:W3:Y:S01]  /*3bf0*/  LDSM.16.M88.4 R8, [R8] ;  /* 0x000000000808783b */ /* 0x000ee20000000200 */
[----:B------:R-:W-:Y:S01]  /*3c00*/  VIADD R15, R217, 0x60 ;  /* 0x00000060d90f7836 */ /* 0x000fe20000000000 */
[----:B------:R-:W-:Y:S01]  /*3c10*/  LEA R32, R225, R236, 0x1 ;  /* 0x000000ece1207211 */ /* 0x000fe200078e08ff */
[----:B------:R-:W-:Y:S01]  /*3c20*/  IMAD.WIDE.U32 R18, R19, 0x2, R238 ;  /* 0x0000000213127825 */ /* 0x000fe200078e00ee */
[----:B------:R4:W5:Y:S01]  /*3c30*/  LDSM.16.M88.4 R168, [R12] ;  /* 0x000000000ca8783b */ /* 0x0009620000000200 */
[----:B------:R-:W-:-:S02]  /*3c40*/  IADD3 R218, PT, PT, R218, 0x80, RZ ;  /* 0x00000080dada7810 */ /* 0x000fc40007ffe0ff */
[----:B-1----:R-:W-:Y:S01]  /*3c50*/  HMMA.16816.F32 R92, R20, R4, R92 ;  /* 0x00000004145c723c */ /* 0x002fe2000000185c */
[----:B------:R-:W-:-:S04]  /*3c60*/  IMAD.WIDE.U32 R16, R17, 0x2, R240 ;  /* 0x0000000211107825 */ /* 0x000fc800078e00f0 */
[----:B----4-:R-:W-:-:S03]  /*3c70*/  IMAD.WIDE.U32 R12, R13, 0x2, R238 ;  /* 0x000000020d0c7825 */ /* 0x010fc600078e00ee */
[C---:B------:R-:W-:Y:S01]  /*3c80*/  HMMA.16816.F32 R88, R20.reuse, R6, R88 ;  /* 0x000000061458723c */ /* 0x040fe20000001858 */
[----:B------:R-:W-:Y:S01]  /*3c90*/  IMAD.WIDE.U32 R14, R15, 0x2, R240 ;  /* 0x000000020f0e7825 */ /* 0x000fe200078e00f0 */
[----:B------:R-:W-:Y:S01]  /*3ca0*/  @!PT LDS RZ, [RZ] ;  /* 0x00000000fffff984 */ /* 0x000fe20000000800 */
[----:B------:R-:W-:Y:S01]  /*3cb0*/  @!PT LDS RZ, [RZ] ;  /* 0x00000000fffff984 */ /* 0x000fe20000000800 */
[----:B------:R-:W-:Y:S01]  /*3cc0*/  @!PT LDS RZ, [RZ] ;  /* 0x00000000fffff984 */ /* 0x000fe20000000800 */
[----:B------:R-:W-:Y:S03]  /*3cd0*/  LDGSTS.E.BYPASS.LTC128B.128 [R181], desc[UR8][R12.64] ;  /* 0x000000000cb57fae */ /* 0x000fe6000b981a08 */
[----:B------:R-:W-:Y:S02]  /*3ce0*/  VIADD R211, R211, 0x80 ;  /* 0x00000080d3d37836 */ /* 0x000fe40000000000 */
[----:B------:R-:W-:Y:S01]  /*3cf0*/  VIADD R214, R214, 0x80 ;  /* 0x00000080d6d67836 */ /* 0x000fe20000000000 */
[----:B--2---:R-:W-:Y:S01]  /*3d00*/  HMMA.16816.F32 R84, R20, R64, R84 ;  /* 0x000000401454723c */ /* 0x004fe20000001854 */
[----:B------:R-:W-:-:S07]  /*3d10*/  VIADD R217, R217, 0x80 ;  /* 0x00000080d9d97836 */ /* 0x000fce0000000000 */
[C---:B------:R-:W-:Y:S08]  /*3d20*/  HMMA.16816.F32 R80, R20.reuse, R66, R80 ;  /* 0x000000421450723c */ /* 0x040ff00000001850 */
[C---:B------:R-:W-:Y:S08]  /*3d30*/  HMMA.16816.F32 R36, R20.reuse, R76, R36 ;  /* 0x0000004c1424723c */ /* 0x040ff00000001824 */
[C---:B---3--:R-:W-:Y:S08]  /*3d40*/  HMMA.16816.F32 R100, R20.reuse, R8, R100 ;  /* 0x000000081464723c */ /* 0x048ff00000001864 */
[C---:B------:R-:W-:Y:S08]  /*3d50*/  HMMA.16816.F32 R96, R20.reuse, R10, R96 ;  /* 0x0000000a1460723c */ /* 0x040ff00000001860 */
[----:B------:R-:W-:Y:S01]  /*3d60*/  HMMA.16816.F32 R40, R20, R78, R40 ;  /* 0x0000004e1428723c */ /* 0x000fe20000001828 */
[----:B------:R-:W-:-:S02]  /*3d70*/  VIADD R23, R212, 0x60 ;  /* 0x00000060d4177836 */ /* 0x000fc40000000000 */
[----:B------:R-:W-:Y:S02]  /*3d80*/  VIADD R21, R213, 0x60 ;  /* 0x00000060d5157836 */ /* 0x000fe40000000000 */
[----:B------:R-:W-:-:S03]  /*3d90*/  IMAD.WIDE.U32 R22, R23, 0x2, R238 ;  /* 0x0000000217167825 */ /* 0x000fc600078e00ee */
[C---:B------:R-:W-:Y:S01]  /*3da0*/  HMMA.16816.F32 R132, R24.reuse, R8, R132 ;  /* 0x000000081884723c */ /* 0x040fe20000001884 */
[----:B------:R-:W-:Y:S01]  /*3db0*/  IMAD.WIDE.U32 R20, R21, 0x2, R238 ;  /* 0x0000000215147825 */ /* 0x000fe200078e00ee */
[----:B------:R1:W-:Y:S03]  /*3dc0*/  LDGSTS.E.BYPASS.LTC128B.128 [R180], desc[UR8][R22.64] ;  /* 0x0000000016b47fae */ /* 0x0003e6000b981a08 */
[----:B------:R-:W-:Y:S01]  /*3dd0*/  VIADD R212, R212, 0x80 ;  /* 0x00000080d4d47836 */ /* 0x000fe20000000000 */
[----:B------:R2:W-:Y:S01]  /*3de0*/  LDGSTS.E.BYPASS.LTC128B.128 [R179], desc[UR8][R20.64] ;  /* 0x0000000014b37fae */ /* 0x0005e2000b981a08 */
[----:B------:R-:W-:Y:S01]  /*3df0*/  VIADD R213, R213, 0x80 ;  /* 0x00000080d5d57836 */ /* 0x000fe20000000000 */
[C---:B------:R-:W-:Y:S02]  /*3e00*/  HMMA.16816.F32 R128, R24.reuse, R10, R128 ;  /* 0x0000000a1880723c */ /* 0x040fe40000001880 */
[----:B------:R-:W-:Y:S04]  /*3e10*/  LDGSTS.E.BYPASS.LTC128B.128 [R178], desc[UR8][R18.64] ;  /* 0x0000000012b27fae */ /* 0x000fe8000b981a08 */
[----:B------:R3:W-:Y:S01]  /*3e20*/  LDGSTS.E.BYPASS.LTC128B.128 [R177], desc[UR8][R16.64] ;  /* 0x0000000010b17fae */ /* 0x0007e2000b981a08 */
[C---:B-1----:R-:W-:Y:S01]  /*3e30*/  VIADD R22, R236.reuse, 0xc00 ;  /* 0x00000c00ec167836 */ /* 0x042fe20000000000 */
[----:B------:R-:W-:Y:S02]  /*3e40*/  HMMA.16816.F32 R124, R24, R4, R124 ;  /* 0x00000004187c723c */ /* 0x000fe4000000187c */
[----:B------:R-:W-:Y:S01]  /*3e50*/  LDGSTS.E.BYPASS.LTC128B.128 [R176], desc[UR8][R14.64] ;  /* 0x000000000eb07fae */ /* 0x000fe2000b981a08 */
[----:B--2---:R-:W-:-:S02]  /*3e60*/  VIADD R20, R236, 0x800 ;  /* 0x00000800ec147836 */ /* 0x004fc40000000000 */
[----:B------:R-:W-:-:S03]  /*3e70*/  IMAD.U32 R22, R225, 0x2, R22 ;  /* 0x00000002e1167824 */ /* 0x000fc600078e0016 */
[----:B------:R-:W-:Y:S01]  /*3e80*/  HMMA.16816.F32 R120, R24, R6, R120 ;  /* 0x000000061878723c */ /* 0x000fe20000001878 */
[----:B---3--:R-:W-:-:S04]  /*3e90*/  VIADD R16, R223, 0x8000 ;  /* 0x00008000df107836 */ /* 0x008fc80000000000 */
[----:B------:R-:W-:-:S03]  /*3ea0*/  IMAD.U32 R16, R221, 0x2, R16 ;  /* 0x00000002dd107824 */ /* 0x000fc600078e0010 */
[C---:B------:R-:W-:Y:S08]  /*3eb0*/  HMMA.16816.F32 R116, R24.reuse, R64, R116 ;  /* 0x000000401874723c */ /* 0x040ff00000001874 */
[C---:B------:R-:W-:Y:S08]  /*3ec0*/  HMMA.16816.F32 R112, R24.reuse, R66, R112 ;  /* 0x000000421870723c */ /* 0x040ff00000001870 */
[C---:B------:R-:W-:Y:S08]  /*3ed0*/  HMMA.16816.F32 R108, R24.reuse, R76, R108 ;  /* 0x0000004c186c723c */ /* 0x040ff0000000186c */
[----:B------:R-:W-:Y:S01]  /*3ee0*/  HMMA.16816.F32 R104, R24, R78, R104 ;  /* 0x0000004e1868723c */ /* 0x000fe20000001868 */
[----:B------:R-:W-:Y:S01]  /*3ef0*/  IADD3 R25, PT, PT, R216, 0x60, RZ ;  /* 0x00000060d8197810 */ /* 0x000fe20007ffe0ff */
[----:B------:R-:W-:-:S02]  /*3f00*/  IMAD.U32 R24, R225, 0x2, R20 ;  /* 0x00000002e1187824 */ /* 0x000fc400078e0014 */
[----:B------:R-:W-:Y:S02]  /*3f10*/  VIADD R216, R216, 0x80 ;  /* 0x00000080d8d87836 */ /* 0x000fe40000000000 */
[----:B------:R-:W-:Y:S02]  /*3f20*/  IMAD.WIDE.U32 R12, R25, 0x2, R240 ;  /* 0x00000002190c7825 */ /* 0x000fe400078e00f0 */
[-C--:B------:R-:W-:Y:S03]  /*3f30*/  HMMA.16816.F32 R164, R28, R8.reuse, R164 ;  /* 0x000000081ca4723c */ /* 0x080fe600000018a4 */
[----:B------:R-:W-:Y:S05]  /*3f40*/  LDGSTS.E.BYPASS.LTC128B.128 [R3], desc[UR8][R12.64] ;  /* 0x000000000c037fae */ /* 0x000fea000b981a08 */
[----:B-----5:R-:W-:Y:S01]  /*3f50*/  HMMA.16816.F32 R44, R168, R8, R44 ;  /* 0x00000008a82c723c */ /* 0x020fe2000000182c */
[----:B------:R-:W-:-:S02]  /*3f60*/  VIADD R9, R215, 0x60 ;  /* 0x00000060d7097836 */ /* 0x000fc40000000000 */
[----:B------:R-:W-:Y:S02]  /*3f70*/  VIADD R215, R215, 0x80 ;  /* 0x00000080d7d77836 */ /* 0x000fe40000000000 */
[----:B------:R-:W-:-:S03]  /*3f80*/  IMAD.WIDE.U32 R8, R9, 0x2, R240 ;  /* 0x0000000209087825 */ /* 0x000fc600078e00f0 */
[-C--:B------:R-:W-:Y:S02]  /*3f90*/  HMMA.16816.F32 R160, R28, R10.reuse, R160 ;  /* 0x0000000a1ca0723c */ /* 0x080fe400000018a0 */
[----:B------:R1:W-:Y:S04]  /*3fa0*/  LDGSTS.E.BYPASS.LTC128B.128 [R2], desc[UR8][R8.64] ;  /* 0x0000000008027fae */ /* 0x0003e8000b981a08 */
[----:B------:R-:W0:Y:S02]  /*3fb0*/  LDGDEPBAR ;  /* 0x00000000000079af */ /* 0x000e240000000000 */
[----:B------:R-:W-:Y:S01]  /*3fc0*/  HMMA.16816.F32 R48, R168, R10, R48 ;  /* 0x0000000aa830723c */ /* 0x000fe20000001830 */
[----:B------:R-:W-:Y:S02]  /*3fd0*/  VIADD R10, R236, 0x400 ;  /* 0x00000400ec0a7836 */ /* 0x000fe40000000000 */
[----:B-1----:R-:W-:-:S05]  /*3fe0*/  VIADD R8, R223, 0x8800 ;  /* 0x00008800df087836 */ /* 0x002fca0000000000 */
[----:B------:R-:W-:Y:S01]  /*3ff0*/  HMMA.16816.F32 R156, R28, R4, R156 ;  /* 0x000000041c9c723c */ /* 0x000fe2000000189c */
[----:B------:R-:W-:-:S07]  /*4000*/  IMAD.U32 R8, R221, 0x2, R8 ;  /* 0x00000002dd087824 */ /* 0x000fce00078e0008 */
[----:B------:R-:W-:Y:S01]  /*4010*/  HMMA.16816.F32 R52, R168, R4, R52 ;  /* 0x00000004a834723c */ /* 0x000fe20000001834 */
[----:B------:R-:W-:Y:S01]  /*4020*/  VIADD R4, R223, 0x8400 ;  /* 0x00008400df047836 */ /* 0x000fe20000000000 */
[----:B------:R-:W-:-:S04]  /*4030*/  DEPBAR.LE SB0, 0x3 ;  /* 0x000080c00000791a */ /* 0x000fc80000000000 */
[----:B------:R-:W-:Y:S02]  /*4040*/  BAR.SYNC.DEFER_BLOCKING 0x0 ;  /* 0x0000000000007b1d */ /* 0x000fe40000010000 */
[----:B------:R-:W-:Y:S01]  /*4050*/  HMMA.16816.F32 R152, R28, R6, R152 ;  /* 0x000000061c98723c */ /* 0x000fe20000001898 */
[----:B------:R-:W-:-:S07]  /*4060*/  LEA R12, R221, R4, 0x1 ;  /* 0x00000004dd0c7211 */ /* 0x000fce00078e08ff */
[C---:B------:R-:W-:Y:S08]  /*4070*/  HMMA.16816.F32 R148, R28.reuse, R64, R148 ;  /* 0x000000401c94723c */ /* 0x040ff00000001894 */
[C---:B------:R-:W-:Y:S01]  /*4080*/  HMMA.16816.F32 R144, R28.reuse, R66, R144 ;  /* 0x000000421c90723c */ /* 0x040fe20000001890 */
[----:B------:R-:W1:Y:S07]  /*4090*/  LDSM.16.M88.4 R32, [R32] ;  /* 0x000000002020783b */ /* 0x000e6e0000000200 */
[C---:B------:R-:W-:Y:S01]  /*40a0*/  HMMA.16816.F32 R140, R28.reuse, R76, R140 ;  /* 0x0000004c1c8c723c */ /* 0x040fe2000000188c */
[----:B------:R-:W2:Y:S04]  /*40b0*/  LDSM.16.M88.4 R24, [R24] ;  /* 0x000000001818783b */ /* 0x000ea80000000200 */
[----:B------:R-:W3:Y:S03]  /*40c0*/  LDSM.16.M88.4 R20, [R22] ;  /* 0x000000001614783b */ /* 0x000ee60000000200 */
[----:B------:R-:W-:Y:S01]  /*40d0*/  HMMA.16816.F32 R136, R28, R78, R136 ;  /* 0x0000004e1c88723c */ /* 0x000fe20000001888 */
[----:B------:R-:W-:-:S02]  /*40e0*/  IMAD.U32 R28, R225, 0x2, R10 ;  /* 0x00000002e11c7824 */ /* 0x000fc400078e000a */
[----:B------:R-:W-:Y:S01]  /*40f0*/  VIADD R10, R223, 0x8c00 ;  /* 0x00008c00df0a7836 */ /* 0x000fe20000000000 */
[----:B------:R-:W4:Y:S03]  /*4100*/  LDSM.16.M88.4 R16, [R16] ;  /* 0x000000001010783b */ /* 0x000f260000000200 */
[----:B------:R-:W-:Y:S01]  /*4110*/  IMAD.U32 R4, R221, 0x2, R10 ;  /* 0x00000002dd047824 */ /* 0x000fe200078e000a */
[C---:B------:R-:W-:Y:S01]  /*4120*/  HMMA.16816.F32 R56, R168.reuse, R6, R56 ;  /* 0x00000006a838723c */ /* 0x040fe20000001838 */
[----:B------:R-:W1:Y:S04]  /*4130*/  LDSM.16.M88.4 R28, [R28] ;  /* 0x000000001c1c783b */ /* 0x000e680000000200 */
[----:B------:R-:W1:Y:S03]  /*4140*/  LDSM.16.M88.4 R12, [R12] ;  /* 0x000000000c0c783b */ /* 0x000e660000000200 */
[C---:B------:R-:W-:Y:S01]  /*4150*/  HMMA.16816.F32 R60, R168.reuse, R64, R60 ;  /* 0x00000040a83c723c */ /* 0x040fe2000000183c */
[----:B------:R-:W1:Y:S04]  /*4160*/  LDSM.16.M88.4 R8, [R8] ;  /* 0x000000000808783b */ /* 0x000e680000000200 */
[----:B------:R-:W1:Y:S03]  /*4170*/  LDSM.16.M88.4 R4, [R4] ;  /* 0x000000000404783b */ /* 0x000e660000000200 */
[C---:B------:R-:W-:Y:S08]  /*4180*/  HMMA.16816.F32 R72, R168.reuse, R76, R72 ;  /* 0x0000004ca848723c */ /* 0x040ff00000001848 */
[C---:B------:R-:W-:Y:S08]  /*4190*/  HMMA.16816.F32 R64, R168.reuse, R66, R172 ;  /* 0x00000042a840723c */ /* 0x040ff000000018ac */
[----:B------:R-:W-:Y:S01]  /*41a0*/  HMMA.16816.F32 R76, R168, R78, R68 ;  /* 0x0000004ea84c723c */ /* 0x000fe20000001844 */
[----:B------:R-:W-:-:S04]  /*41b0*/  NOP ;  /* 0x0000000000007918 */ /* 0x000fc80000000000 */
[----:B--23--:R-:W-:-:S15]  /*41c0*/  BRA.U UP1, `(.L_x_2) ;  /* 0xffffffd901c87547 */ /* 0x00cfde000b83ffff */
.L_x_1:
[----:B------:R-:W-:Y:S05]  /*41d0*/  BRA.U !UP0, `(.L_x_0) ;  /* 0x0000000d08a07547 */ /* 0x000fea000b800000 */
[----:B------:R-:W5:Y:S01]  /*41e0*/  S2R R2, SR_TID.X ;  /* 0x0000000000027919 */ /* 0x000f620000002100 */
[----:B------:R-:W-:Y:S01]  /*41f0*/  IMAD R207, R219, 0x20, R224 ;  /* 0x00000020dbcf7824 */ /* 0x000fe200078e02e0 */
[----:B------:R-:W-:Y:S01]  /*4200*/  IADD3 R196, PT, PT, R1, 0x28, RZ ;  /* 0x0000002801c47810 */ /* 0x000fe20007ffe0ff */
[C---:B------:R-:W-:Y:S01]  /*4210*/  IMAD R208, R219.reuse, 0x20, R226 ;  /* 0x00000020dbd07824 */ /* 0x040fe200078e02e2 */
[----:B------:R-:W-:Y:S01]  /*4220*/  UIADD3 UR4, UPT, UPT, -UR6, URZ, URZ ;  /* 0x000000ff06047290 */ /* 0x000fe2000fffe1ff */
[C---:B------:R-:W-:Y:S02]  /*4230*/  IMAD R206, R219.reuse, 0x20, R222 ;  /* 0x00000020dbce7824 */ /* 0x040fe400078e02de */
[C---:B------:R-:W-:Y:S02]  /*4240*/  IMAD R205, R219.reuse, 0x20, R220 ;  /* 0x00000020dbcd7824 */ /* 0x040fe400078e02dc */
[C---:B------:R-:W-:Y:S02]  /*4250*/  IMAD R204, R219.reuse, 0x20, R228 ;  /* 0x00000020dbcc7824 */ /* 0x040fe400078e02e4 */
[----:B------:R-:W-:-:S02]  /*4260*/  IMAD R203, R219, 0x20, R230 ;  /* 0x00000020dbcb7824 */ /* 0x000fc400078e02e6 */
[C---:B------:R-:W-:Y:S02]  /*4270*/  IMAD R202, R219.reuse, 0x20, R232 ;  /* 0x00000020dbca7824 */ /* 0x040fe400078e02e8 */
[----:B------:R-:W-:Y:S02]  /*4280*/  IMAD R200, R219, 0x20, R234 ;  /* 0x00000020dbc87824 */ /* 0x000fe400078e02ea */
[----:B------:R-:W-:Y:S01]  /*4290*/  VIADD R198, R1, 0x8 ;  /* 0x0000000801c67836 */ /* 0x000fe20000000000 */
[----:B-----5:R-:W-:-:S04]  /*42a0*/  SHF.L.U32 R2, R2, 0x3, RZ ;  /* 0x0000000302027819 */ /* 0x020fc800000006ff */
[----:B------:R-:W-:-:S04]  /*42b0*/  LOP3.LUT R3, R2, 0x18, RZ, 0xc0, !PT ;  /* 0x0000001802037812 */ /* 0x000fc800078ec0ff */
[C---:B------:R-:W-:Y:S01]  /*42c0*/  IADD3 R207, PT, PT, R3.reuse, R207, RZ ;  /* 0x000000cf03cf7210 */ /* 0x040fe20007ffe0ff */
[C---:B------:R-:W-:Y:S02]  /*42d0*/  IMAD.IADD R208, R3.reuse, 0x1, R208 ;  /* 0x0000000103d07824 */ /* 0x040fe400078e02d0 */
[C---:B------:R-:W-:Y:S02]  /*42e0*/  IMAD.IADD R206, R3.reuse, 0x1, R206 ;  /* 0x0000000103ce7824 */ /* 0x040fe400078e02ce */
[C---:B------:R-:W-:Y:S02]  /*42f0*/  IMAD.IADD R205, R3.reuse, 0x1, R205 ;  /* 0x0000000103cd7824 */ /* 0x040fe400078e02cd */
[C---:B------:R-:W-:Y:S02]  /*4300*/  IMAD.IADD R204, R3.reuse, 0x1, R204 ;  /* 0x0000000103cc7824 */ /* 0x040fe400078e02cc */
[C---:B------:R-:W-:Y:S02]  /*4310*/  IMAD.IADD R203, R3.reuse, 0x1, R203 ;  /* 0x0000000103cb7824 */ /* 0x040fe400078e02cb */
[----:B------:R-:W-:-:S02]  /*4320*/  IMAD.IADD R202, R3, 0x1, R202 ;  /* 0x0000000103ca7824 */ /* 0x000fc400078e02ca */
[----:B------:R-:W-:-:S07]  /*4330*/  IMAD.IADD R200, R3, 0x1, R200 ;  /* 0x0000000103c87824 */ /* 0x000fce00078e02c8 */
.L_x_3:
[----:B-1----:R-:W3:Y:S04]  /*4340*/  LDL.64 R68, [R198+-0x8] ;  /* 0xfffff800c6447983 */ /* 0x002ee80000100a00 */
[----:B------:R-:W3:Y:S04]  /*4350*/  LDL.64 R2, [R196+-0x8] ;  /* 0xfffff800c4027983 */ /* 0x000ee80000100a00 */
[----:B------:R-:W3:Y:S04]  /*4360*/  LDL.64 R212, [R198] ;  /* 0x00000000c6d47983 */ /* 0x000ee80000100a00 */
[----:B------:R-:W3:Y:S01]  /*4370*/  LDL.64 R210, [R196] ;  /* 0x00000000c4d27983 */ /* 0x000ee20000100a00 */
[C---:B----45:R-:W-:Y:S08]  /*4380*/  HMMA.16816.F32 R164, R32.reuse, R16, R164 ;  /* 0x0000001020a4723c */ /* 0x070ff000000018a4 */
[----:B------:R-:W-:Y:S08]  /*4390*/  HMMA.16816.F32 R148, R32, R8, R148 ;  /* 0x000000082094723c */ /* 0x000ff00000001894 */
[C---:B--2---:R-:W-:Y:S08]  /*43a0*/  HMMA.16816.F32 R132, R28.reuse, R16, R132 ;  /* 0x000000101c84723c */ /* 0x044ff00000001884 */
[----:B------:R-:W-:Y:S08]  /*43b0*/  HMMA.16816.F32 R116, R28, R8, R116 ;  /* 0x000000081c74723c */ /* 0x000ff00000001874 */
[C---:B---3--:R-:W-:Y:S08]  /*43c0*/  HMMA.16816.F32 R100, R24.reuse, R16, R100 ;  /* 0x000000101864723c */ /* 0x048ff00000001864 */
[----:B------:R-:W-:Y:S08]  /*43d0*/  HMMA.16816.F32 R84, R24, R8, R84 ;  /* 0x000000081854723c */ /* 0x000ff00000001854 */
[----:B------:R-:W-:Y:S01]  /*43e0*/  HMMA.16816.F32 R44, R20, R16, R44 ;  /* 0x00000010142c723c */ /* 0x000fe2000000182c */
[----:B------:R-:W-:-:S07]  /*43f0*/  SHF.R.U32.HI R17, RZ, 0x2, R190 ;  /* 0x00000002ff117819 */ /* 0x000fce00000116be */
[----:B------:R-:W-:Y:S01]  /*4400*/  HMMA.16816.F32 R60, R20, R8, R60 ;  /* 0x00000008143c723c */ /* 0x000fe2000000183c */
[----:B------:R-:W-:Y:S01]  /*4410*/  LOP3.LUT R8, R190, 0x3, RZ, 0xc0, !PT ;  /* 0x00000003be087812 */ /* 0x000fe200078ec0ff */
[----:B------:R-:W-:-:S04]  /*4420*/  IMAD.MOV.U32 R9, RZ, RZ, RZ ;  /* 0x000000ffff097224 */ /* 0x000fc800078e00ff */
[----:B------:R-:W-:Y:S02]  /*4430*/  IMAD.WIDE.U32 R8, R17, 0x8, R8 ;  /* 0x0000000811087825 */ /* 0x000fe400078e0008 */
[-C--:B------:R-:W-:Y:S08]  /*4440*/  HMMA.16816.F32 R152, R32, R14.reuse, R152 ;  /* 0x0000000e2098723c */ /* 0x080ff00000001898 */
[-C--:B------:R-:W-:Y:S08]  /*4450*/  HMMA.16816.F32 R120, R28, R14.reuse, R120 ;  /* 0x0000000e1c78723c */ /* 0x080ff00000001878 */
[-C--:B------:R-:W-:Y:S08]  /*4460*/  HMMA.16816.F32 R88, R24, R14.reuse, R88 ;  /* 0x0000000e1858723c */ /* 0x080ff00000001858 */
[----:B------:R-:W-:Y:S08]  /*4470*/  HMMA.16816.F32 R56, R20, R14, R56 ;  /* 0x0000000e1438723c */ /* 0x000ff00000001838 */
[-C--:B------:R-:W-:Y:S08]  /*4480*/  HMMA.16816.F32 R156, R32, R12.reuse, R156 ;  /* 0x0000000c209c723c */ /* 0x080ff0000000189c */
[-C--:B------:R-:W-:Y:S08]  /*4490*/  HMMA.16816.F32 R124, R28, R12.reuse, R124 ;  /* 0x0000000c1c7c723c */ /* 0x080ff0000000187c */
[-C--:B------:R-:W-:Y:S08]  /*44a0*/  HMMA.16816.F32 R92, R24, R12.reuse, R92 ;  /* 0x0000000c185c723c */ /* 0x080ff0000000185c */
[----:B------:R-:W-:Y:S01]  /*44b0*/  HMMA.16816.F32 R52, R20, R12, R52 ;  /* 0x0000000c1434723c */ /* 0x000fe20000001834 */
[----:B------:R-:W-:-:S07]  /*44c0*/  IMAD.SHL.U32 R13, R0, 0x800, RZ ;  /* 0x00000800000d7824 */ /* 0x000fce00078e00ff */
[-C--:B------:R-:W-:Y:S08]  /*44d0*/  HMMA.16816.F32 R144, R32, R10.reuse, R144 ;  /* 0x0000000a2090723c */ /* 0x080ff00000001890 */
[-C--:B------:R-:W-:Y:S08]  /*44e0*/  HMMA.16816.F32 R112, R28, R10.reuse, R112 ;  /* 0x0000000a1c70723c */ /* 0x080ff00000001870 */
[-C--:B------:R-:W-:Y:S08]  /*44f0*/  HMMA.16816.F32 R80, R24, R10.reuse, R80 ;  /* 0x0000000a1850723c */ /* 0x080ff00000001850 */
[----:B------:R-:W-:Y:S08]  /*4500*/  HMMA.16816.F32 R64, R20, R10, R64 ;  /* 0x0000000a1440723c */ /* 0x000ff00000001840 */
[-C--:B------:R-:W-:Y:S08]  /*4510*/  HMMA.16816.F32 R160, R32, R18.reuse, R160 ;  /* 0x0000001220a0723c */ /* 0x080ff000000018a0 */
[-C--:B------:R-:W-:Y:S08]  /*4520*/  HMMA.16816.F32 R128, R28, R18.reuse, R128 ;  /* 0x000000121c80723c */ /* 0x080ff00000001880 */
[-C--:B------:R-:W-:Y:S08]  /*4530*/  HMMA.16816.F32 R96, R24, R18.reuse, R96 ;  /* 0x000000121860723c */ /* 0x080ff00000001860 */
[----:B------:R-:W-:Y:S08]  /*4540*/  HMMA.16816.F32 R48, R20, R18, R48 ;  /* 0x000000121430723c */ /* 0x000ff00000001830 */
[C---:B------:R-:W-:Y:S08]  /*4550*/  HMMA.16816.F32 R108, R28.reuse, R4, R108 ;  /* 0x000000041c6c723c */ /* 0x040ff0000000186c */
[----:B------:R-:W-:Y:S08]  /*4560*/  HMMA.16816.F32 R104, R28, R6, R104 ;  /* 0x000000061c68723c */ /* 0x000ff00000001868 */
[C---:B------:R-:W-:Y:S08]  /*4570*/  HMMA.16816.F32 R36, R24.reuse, R4, R36 ;  /* 0x000000041824723c */ /* 0x040ff00000001824 */
[----:B------:R-:W-:Y:S01]  /*4580*/  HMMA.16816.F32 R40, R24, R6, R40 ;  /* 0x000000061828723c */ /* 0x000fe20000001828 */
[----:B------:R-:W-:-:S07]  /*4590*/  VIADD R31, R207, 0x80 ;  /* 0x00000080cf1f7836 */ /* 0x000fce0000000000 */
[C---:B------:R-:W-:Y:S08]  /*45a0*/  HMMA.16816.F32 R140, R32.reuse, R4, R140 ;  /* 0x00000004208c723c */ /* 0x040ff0000000188c */
[----:B------:R-:W-:Y:S01]  /*45b0*/  HMMA.16816.F32 R136, R32, R6, R136 ;  /* 0x000000062088723c */ /* 0x000fe20000001888 */
[----:B------:R-:W-:Y:S02]  /*45c0*/  VIADD R33, R206, 0x80 ;  /* 0x00000080ce217836 */ /* 0x000fe40000000000 */
[----:B------:R-:W-:-:S02]  /*45d0*/  VIADD R35, R205, 0x80 ;  /* 0x00000080cd237836 */ /* 0x000fc40000000000 */
[----:B------:R-:W-:-:S04]  /*45e0*/  IMAD.WIDE.U32 R14, R201, 0x2, R68 ;  /* 0x00000002c90e7825 */ /* 0x000fc800078e0044 */
[----:B------:R-:W-:Y:S01]  /*45f0*/  IMAD.WIDE.U32 R16, R199, 0x2, R68 ;  /* 0x00000002c7107825 */ /* 0x000fe200078e0044 */
[----:B------:R-:W-:-:S03]  /*4600*/  MOV R209, R14 ;  /* 0x0000000e00d17202 */ /* 0x000fc60000000f00 */
[----:B------:R-:W-:Y:S01]  /*4610*/  IMAD.WIDE.U32 R10, R13, 0x2, R68 ;  /* 0x000000020d0a7825 */ /* 0x000fe200078e0044 */
[----:B------:R-:W-:-:S03]  /*4620*/  MOV R215, R16 ;  /* 0x0000001000d77202 */ /* 0x000fc60000000f00 */
[----:B------:R-:W-:Y:S01]  /*4630*/  IMAD.SHL.U32 R15, R245, 0x800, RZ ;  /* 0x00000800f50f7824 */ /* 0x000fe200078e00ff */
[----:B------:R-:W-:Y:S01]  /*4640*/  LEA R10, P0, R8, R10, 0x2 ;  /* 0x0000000a080a7211 */ /* 0x000fe200078010ff */
[----:B------:R-:W-:-:S03]  /*4650*/  IMAD.WIDE.U32 R18, R197, 0x2, R68 ;  /* 0x00000002c5127825 */ /* 0x000fc600078e0044 */
[----:B------:R-:W-:Y:S01]  /*4660*/  LEA.HI.X R11, R8, R11, R9, 0x2, P0 ;  /* 0x0000000b080b7211 */ /* 0x000fe200000f1409 */
[----:B------:R-:W-:Y:S01]  /*4670*/  IMAD.WIDE.U32 R16, R15, 0x2, R2 ;  /* 0x000000020f107825 */ /* 0x000fe200078e0002 */
[----:B------:R-:W-:-:S03]  /*4680*/  MOV R217, R18 ;  /* 0x0000001200d97202 */ /* 0x000fc60000000f00 */
[--C-:B------:R-:W-:Y:S01]  /*4690*/  IMAD.WIDE.U32 R18, R201, 0x2, R2.reuse ;  /* 0x00000002c9127825 */ /* 0x100fe200078e0002 */
[C---:B------:R-:W-:Y:S01]  /*46a0*/  LEA R28, P0, R8.reuse, R16, 0x2 ;  /* 0x00000010081c7211 */ /* 0x040fe200078010ff */
[----:B------:R-:W2:Y:S02]  /*46b0*/  LD.E R192, desc[UR8][R10.64+0x200] ;  /* 0x000200080ac07980 */ /* 0x000ea4000c101900 */
[----:B------:R-:W-:Y:S01]  /*46c0*/  IMAD.WIDE.U32 R24, R199, 0x2, R2 ;  /* 0x00000002c7187825 */ /* 0x000fe200078e0002 */
[----:B------:R-:W-:Y:S01]  /*46d0*/  LEA.HI.X R29, R8, R17, R9, 0x2, P0 ;  /* 0x00000011081d7211 */ /* 0x000fe200000f1409 */
[----:B------:R-:W2:Y:S01]  /*46e0*/  LD.E R193, desc[UR8][R10.64+0x300] ;  /* 0x000300080ac17980 */ /* 0x000ea2000c101900 */
[----:B------:R-:W-:Y:S01]  /*46f0*/  MOV R221, R18 ;  /* 0x0000001200dd7202 */ /* 0x000fe20000000f00 */
[--C-:B------:R-:W-:Y:S01]  /*4700*/  IMAD.WIDE.U32 R26, R197, 0x2, R2.reuse ;  /* 0x00000002c51a7825 */ /* 0x100fe200078e0002 */
[----:B------:R-:W-:Y:S01]  /*4710*/  MOV R223, R24 ;  /* 0x0000001800df7202 */ /* 0x000fe20000000f00 */
[----:B------:R-:W2:Y:S01]  /*4720*/  LD.E R188, desc[UR8][R28.64+0x200] ;  /* 0x000200081cbc7980 */ /* 0x000ea2000c101900 */
[----:B------:R-:W-:Y:S01]  /*4730*/  IADD3 R25, PT, PT, R203, 0x80, RZ ;  /* 0x00000080cb197810 */ /* 0x000fe20007ffe0ff */
[C---:B------:R-:W-:Y:S01]  /*4740*/  IMAD.WIDE.U32 R2, R191.reuse, 0x2, R2 ;  /* 0x00000002bf027825 */ /* 0x040fe200078e0002 */
[----:B------:R-:W-:Y:S01]  /*4750*/  MOV R225, R26 ;  /* 0x0000001a00e17202 */ /* 0x000fe20000000f00 */
[----:B------:R-:W2:Y:S02]  /*4760*/  LD.E R189, desc[UR8][R28.64+0x210] ;  /* 0x000210081cbd7980 */ /* 0x000ea4000c101900 */
[----:B------:R-:W-:Y:S01]  /*4770*/  VIADD R17, R200, 0x80 ;  /* 0x00000080c8117836 */ /* 0x000fe20000000000 */
[----:B------:R-:W-:Y:S01]  /*4780*/  MOV R227, R2 ;  /* 0x0000000200e37202 */ /* 0x000fe20000000f00 */
[----:B------:R-:W-:Y:S01]  /*4790*/  VIADD R19, R202, 0x80 ;  /* 0x00000080ca137836 */ /* 0x000fe20000000000 */
[----:B------:R-:W3:Y:S01]  /*47a0*/  LD.E R186, desc[UR8][R28.64+0x300] ;  /* 0x000300081cba7980 */ /* 0x000ee2000c101900 */
[----:B------:R-:W-:-:S03]  /*47b0*/  IMAD.WIDE.U32 R68, R191, 0x2, R68 ;  /* 0x00000002bf447825 */ /* 0x000fc600078e0044 */
[----:B------:R-:W3:Y:S01]  /*47c0*/  LD.E R187, desc[UR8][R28.64+0x310] ;  /* 0x000310081cbb7980 */ /* 0x000ee2000c101900 */
[----:B------:R-:W-:Y:S01]  /*47d0*/  VIADD R27, R204, 0x80 ;  /* 0x00000080cc1b7836 */ /* 0x000fe20000000000 */
[----:B------:R-:W-:Y:S01]  /*47e0*/  MOV R219, R68 ;  /* 0x0000004400db7202 */ /* 0x000fe20000000f00 */
[--C-:B------:R-:W-:Y:S01]  /*47f0*/  IMAD.WIDE.U32 R16, R17, 0x2, R238.reuse ;  /* 0x0000000211107825 */ /* 0x100fe200078e00ee */
[----:B------:R-:W4:Y:S04]  /*4800*/  LD.E R184, desc[UR8][R28.64+0x600] ;  /* 0x000600081cb87980 */ /* 0x000f28000c101900 */
[----:B------:R-:W4:Y:S01]  /*4810*/  LD.E R185, desc[UR8][R28.64+0x610] ;  /* 0x000610081cb97980 */ /* 0x000f22000c101900 */
[----:B------:R-:W-:-:S03]  /*4820*/  IMAD.WIDE.U32 R18, R19, 0x2, R238 ;  /* 0x0000000213127825 */ /* 0x000fc600078e00ee */
[----:B------:R-:W4:Y:S01]  /*4830*/  LD.E R182, desc[UR8][R28.64+0x700] ;  /* 0x000700081cb67980 */ /* 0x000f22000c101900 */
[----:B------:R-:W-:-:S03]  /*4840*/  IMAD.WIDE.U32 R24, R25, 0x2, R238 ;  /* 0x0000000219187825 */ /* 0x000fc600078e00ee */
[----:B------:R-:W4:Y:S04]  /*4850*/  LD.E R183, desc[UR8][R28.64+0x710] ;  /* 0x000710081cb77980 */ /* 0x000f28000c101900 */
[----:B------:R-:W4:Y:S04]  /*4860*/  LD.E R180, desc[UR8][R28.64+0xa00] ;  /* 0x000a00081cb47980 */ /* 0x000f28000c101900 */
[----:B------:R-:W4:Y:S04]  /*4870*/  LD.E R181, desc[UR8][R28.64+0xa10] ;  /* 0x000a10081cb57980 */ /* 0x000f28000c101900 */
[----:B------:R-:W4:Y:S04]  /*4880*/  LD.E R174, desc[UR8][R28.64+0xb00] ;  /* 0x000b00081cae7980 */ /* 0x000f28000c101900 */
[----:B------:R-:W4:Y:S04]  /*4890*/  LD.E R175, desc[UR8][R28.64+0xb10] ;  /* 0x000b10081caf7980 */ /* 0x000f28000c101900 */
[----:B------:R-:W4:Y:S04]  /*48a0*/  LD.E R172, desc[UR8][R28.64+0xe00] ;  /* 0x000e00081cac7980 */ /* 0x000f28000c101900 */
[----:B------:R-:W4:Y:S04]  /*48b0*/  LD.E R173, desc[UR8][R28.64+0xe10] ;  /* 0x000e10081cad7980 */ /* 0x000f28000c101900 */
[----:B------:R-:W4:Y:S04]  /*48c0*/  LD.E R2, desc[UR8][R28.64+0xf00] ;  /* 0x000f00081c027980 */ /* 0x000f28000c101900 */
[----:B------:R1:W4:Y:S01]  /*48d0*/  LD.E R3, desc[UR8][R28.64+0xf10] ;  /* 0x000f10081c037980 */ /* 0x000322000c101900 */
[----:B------:R-:W-:-:S03]  /*48e0*/  IMAD.WIDE.U32 R26, R27, 0x2, R238 ;  /* 0x000000021b1a7825 */ /* 0x000fc600078e00ee */
[----:B------:R-:W2:Y:S04]  /*48f0*/  LD.E R194, desc[UR8][R10.64+0x210] ;  /* 0x000210080ac27980 */ /* 0x000ea8000c101900 */
[----:B------:R-:W2:Y:S01]  /*4900*/  LD.E R195, desc[UR8][R10.64+0x310] ;  /* 0x000310080ac37980 */ /* 0x000ea2000c101900 */
[----:B-1----:R-:W-:-:S03]  /*4910*/  VIADD R29, R208, 0x80 ;  /* 0x00000080d01d7836 */ /* 0x002fc60000000000 */
        /* <DEDUP_REMOVED lines=12> */
[----:B------:R1:W4:Y:S04]  /*49e0*/  LD.E R71, desc[UR8][R10.64+0xf10] ;  /* 0x000f10080a477980 */ /* 0x000328000c101900 */
[----:B------:R-:W-:Y:S01]  /*49f0*/  @!PT LDS RZ, [RZ] ;  /* 0x00000000fffff984 */ /* 0x000fe20000000800 */
[----:B------:R-:W-:Y:S01]  /*4a00*/  @!PT LDS RZ, [RZ] ;  /* 0x00000000fffff984 */ /* 0x000fe20000000800 */
[----:B------:R-:W-:Y:S01]  /*4a10*/  @!PT LDS RZ, [RZ] ;  /* 0x00000000fffff984 */ /* 0x000fe20000000800 */
[----:B------:R1:W-:Y:S04]  /*4a20*/  LDGSTS.E.BYPASS.LTC128B.128 [R209], desc[UR8][R16.64] ;  /* 0x0000000010d17fae */ /* 0x0003e8000b981a08 */
[----:B------:R1:W-:Y:S02]  /*4a30*/  LDGSTS.E.BYPASS.LTC128B.128 [R215], desc[UR8][R18.64] ;  /* 0x0000000012d77fae */ /* 0x0003e4000b981a08 */
[----:B-1----:R-:W-:-:S02]  /*4a40*/  IMAD.WIDE.U32 R10, R31, 0x2, R240 ;  /* 0x000000021f0a7825 */ /* 0x002fc400078e00f0 */
[----:B------:R1:W-:Y:S02]  /*4a50*/  LDGSTS.E.BYPASS.LTC128B.128 [R217], desc[UR8][R24.64] ;  /* 0x0000000018d97fae */ /* 0x0003e4000b981a08 */
[--C-:B------:R-:W-:Y:S02]  /*4a60*/  IMAD.WIDE.U32 R16, R33, 0x2, R240.reuse ;  /* 0x0000000221107825 */ /* 0x100fe400078e00f0 */
[----:B------:R1:W-:Y:S02]  /*4a70*/  LDGSTS.E.BYPASS.LTC128B.128 [R219], desc[UR8][R26.64] ;  /* 0x000000001adb7fae */ /* 0x0003e4000b981a08 */
[----:B------:R-:W-:Y:S02]  /*4a80*/  IMAD.WIDE.U32 R18, R35, 0x2, R240 ;  /* 0x0000000223127825 */ /* 0x000fe400078e00f0 */
[----:B------:R1:W-:Y:S04]  /*4a90*/  LDGSTS.E.BYPASS.LTC128B.128 [R221], desc[UR8][R28.64] ;  /* 0x000000001cdd7fae */ /* 0x0003e8000b981a08 */
[----:B------:R1:W-:Y:S04]  /*4aa0*/  LDGSTS.E.BYPASS.LTC128B.128 [R223], desc[UR8][R10.64] ;  /* 0x000000000adf7fae */ /* 0x0003e8000b981a08 */
[----:B------:R1:W-:Y:S04]  /*4ab0*/  LDGSTS.E.BYPASS.LTC128B.128 [R225], desc[UR8][R16.64] ;  /* 0x0000000010e17fae */ /* 0x0003e8000b981a08 */
[----:B------:R1:W-:Y:S04]  /*4ac0*/  LDGSTS.E.BYPASS.LTC128B.128 [R227], desc[UR8][R18.64] ;  /* 0x0000000012e37fae */ /* 0x0003e8000b981a08 */
[----:B------:R-:W0:Y:S01]  /*4ad0*/  LDGDEPBAR ;  /* 0x00000000000079af */ /* 0x000e220000000000 */
[----:B------:R-:W-:Y:S01]  /*4ae0*/  IMAD.WIDE.U32 R212, R13, 0x2, R212 ;  /* 0x000000020dd47825 */ /* 0x000fe200078e00d4 */
[----:B------:R-:W-:Y:S03]  /*4af0*/  HMMA.16816.F32 R72, R20, R4, R72 ;  /* 0x000000041448723c */ /* 0x000fe60000001848 */
[----:B------:R-:W-:Y:S01]  /*4b00*/  IMAD.WIDE.U32 R210, R15, 0x2, R210 ;  /* 0x000000020fd27825 */ /* 0x000fe200078e00d2 */
[----:B------:R-:W-:Y:S01]  /*4b10*/  LEA R4, P0, R8, R212, 0x2 ;  /* 0x000000d408047211 */ /* 0x000fe200078010ff */
[----:B------:R-:W-:-:S04]  /*4b20*/  DEPBAR.LE SB0, 0x3 ;  /* 0x000080c00000791a */ /* 0x000fc80000000000 */
[C-C-:B------:R-:W-:Y:S01]  /*4b30*/  LEA.HI.X R5, R8.reuse, R213, R9.reuse, 0x2, P0 ;  /* 0x000000d508057211 */ /* 0x140fe200000f1409 */
[----:B------:R-:W-:Y:S01]  /*4b40*/  BAR.SYNC.DEFER_BLOCKING 0x0 ;  /* 0x0000000000007b1d */ /* 0x000fe20000010000 */
[C---:B------:R-:W-:Y:S01]  /*4b50*/  LEA R210, P0, R8.reuse, R210, 0x2 ;  /* 0x000000d208d27211 */ /* 0x040fe200078010ff */
[----:B------:R-:W-:Y:S03]  /*4b60*/  HMMA.16816.F32 R76, R20, R6, R76 ;  /* 0x00000006144c723c */ /* 0x000fe6000000184c */
[----:B------:R-:W-:Y:S01]  /*4b70*/  LEA.HI.X R211, R8, R211, R9, 0x2, P0 ;  /* 0x000000d308d37211 */ /* 0x000fe200000f1409 */
[----:B------:R1:W5:Y:S04]  /*4b80*/  LD.E R32, desc[UR8][R4.64] ;  /* 0x0000000804207980 */ /* 0x000368000c101900 */
        /* <DEDUP_REMOVED lines=30> */
[----:B------:R1:W5:Y:S01]  /*4d70*/  LD.E R7, desc[UR8][R210.64+0xd10] ;  /* 0x000d1008d2077980 */ /* 0x000362000c101900 */
[----:B------:R-:W-:-:S04]  /*4d80*/  UIADD3 UR4, UPT, UPT, UR4, 0x1, URZ ;  /* 0x0000000104047890 */ /* 0x000fc8000fffe0ff */
[----:B------:R-:W-:Y:S01]  /*4d90*/  UISETP.NE.AND UP0, UPT, UR4, URZ, UPT ;  /* 0x000000ff0400728c */ /* 0x000fe2000bf05270 */
[----:B------:R-:W-:Y:S01]  /*4da0*/  VIADD R208, R208, 0x20 ;  /* 0x00000020d0d07836 */ /* 0x000fe20000000000 */
[----:B------:R-:W-:Y:S01]  /*4db0*/  IADD3 R207, PT, PT, R207, 0x20, RZ ;  /* 0x00000020cfcf7810 */ /* 0x000fe20007ffe0ff */
[----:B------:R-:W-:Y:S01]  /*4dc0*/  VIADD R206, R206, 0x20 ;  /* 0x00000020cece7836 */ /* 0x000fe20000000000 */
[----:B------:R-:W-:Y:S01]  /*4dd0*/  IADD3 R198, PT, PT, R198, 0x8, RZ ;  /* 0x00000008c6c67810 */ /* 0x000fe20007ffe0ff */
[----:B------:R-:W-:Y:S02]  /*4de0*/  VIADD R205, R205, 0x20 ;  /* 0x00000020cdcd7836 */ /* 0x000fe40000000000 */
[----:B------:R-:W-:Y:S02]  /*4df0*/  VIADD R204, R204, 0x20 ;  /* 0x00000020cccc7836 */ /* 0x000fe40000000000 */
[----:B------:R-:W-:Y:S02]  /*4e00*/  VIADD R203, R203, 0x20 ;  /* 0x00000020cbcb7836 */ /* 0x000fe40000000000 */
[----:B------:R-:W-:-:S02]  /*4e10*/  VIADD R202, R202, 0x20 ;  /* 0x00000020caca7836 */ /* 0x000fc40000000000 */
[----:B------:R-:W-:Y:S02]  /*4e20*/  VIADD R200, R200, 0x20 ;  /* 0x00000020c8c87836 */ /* 0x000fe40000000000 */
[----:B------:R-:W-:Y:S01]  /*4e30*/  VIADD R196, R196, 0x8 ;  /* 0x00000008c4c47836 */ /* 0x000fe20000000000 */
[C---:B--2---:R-:W-:Y:S08]  /*4e40*/  HMMA.16816.F32 R164, R192.reuse, R188, R164 ;  /* 0x000000bcc0a4723c */ /* 0x044ff000000018a4 */
[C---:B---3--:R-:W-:Y:S08]  /*4e50*/  HMMA.16816.F32 R160, R192.reuse, R186, R160 ;  /* 0x000000bac0a0723c */ /* 0x048ff000000018a0 */
[C---:B----4-:R-:W-:Y:S08]  /*4e60*/  HMMA.16816.F32 R156, R192.reuse, R184, R156 ;  /* 0x000000b8c09c723c */ /* 0x050ff0000000189c */
[C---:B------:R-:W-:Y:S08]  /*4e70*/  HMMA.16816.F32 R152, R192.reuse, R182, R152 ;  /* 0x000000b6c098723c */ /* 0x040ff00000001898 */
[C---:B------:R-:W-:Y:S08]  /*4e80*/  HMMA.16816.F32 R148, R192.reuse, R180, R148 ;  /* 0x000000b4c094723c */ /* 0x040ff00000001894 */
[C---:B------:R-:W-:Y:S08]  /*4e90*/  HMMA.16816.F32 R144, R192.reuse, R174, R144 ;  /* 0x000000aec090723c */ /* 0x040ff00000001890 */
[C---:B------:R-:W-:Y:S08]  /*4ea0*/  HMMA.16816.F32 R140, R192.reuse, R172, R140 ;  /* 0x000000acc08c723c */ /* 0x040ff0000000188c */
[----:B------:R-:W-:Y:S08]  /*4eb0*/  HMMA.16816.F32 R136, R192, R2, R136 ;  /* 0x00000002c088723c */ /* 0x000ff00000001888 */
[C---:B------:R-:W-:Y:S08]  /*4ec0*/  HMMA.16816.F32 R132, R176.reuse, R188, R132 ;  /* 0x000000bcb084723c */ /* 0x040ff00000001884 */
[C---:B------:R-:W-:Y:S08]  /*4ed0*/  HMMA.16816.F32 R128, R176.reuse, R186, R128 ;  /* 0x000000bab080723c */ /* 0x040ff00000001880 */
[C---:B------:R-:W-:Y:S08]  /*4ee0*/  HMMA.16816.F32 R124, R176.reuse, R184, R124 ;  /* 0x000000b8b07c723c */ /* 0x040ff0000000187c */
        /* <DEDUP_REMOVED lines=20> */
[----:B------:R-:W-:Y:S01]  /*5030*/  HMMA.16816.F32 R76, R68, R2, R76 ;  /* 0x00000002444c723c */ /* 0x000fe2000000184c */
[----:B------:R-:W-:-:S04]  /*5040*/  NOP ;  /* 0x0000000000007918 */ /* 0x000fc80000000000 */
[----:B-1----:R-:W-:-:S15]  /*5050*/  BRA.U UP0, `(.L_x_3) ;  /* 0xfffffff100b87547 */ /* 0x002fde000b83ffff */
.L_x_0:
[----:B------:R-:W2:Y:S02]  /*5060*/  LDC R194, c[0x0][0x3a0] ;  /* 0x0000e800ffc27b82 */ /* 0x000ea40000000800 */
[----:B--2---:R-:W-:-:S04]  /*5070*/  SHF.R.S32.HI R3, RZ, 0x1f, R194 ;  /* 0x0000001fff037819 */ /* 0x004fc800000114c2 */
[----:B------:R-:W-:-:S04]  /*5080*/  LEA.HI R194, R3, R194, RZ, 0x5 ;  /* 0x000000c203c27211 */ /* 0x000fc800078f28ff */
[----:B------:R-:W-:-:S04]  /*5090*/  LEA.HI.SX32 R3, R194, 0xfffffffc, 0x1b ;  /* 0xfffffffcc2037811 */ /* 0x000fc800078fdaff */
[----:B------:R-:W-:-:S04]  /*50a0*/  LEA.HI R2, R3, R3, RZ, 0x2 ;  /* 0x0000000303027211 */ /* 0x000fc800078f10ff */
[----:B------:R-:W-:-:S05]  /*50b0*/  LOP3.LUT R2, R2, 0xfffffffc, RZ, 0xc0, !PT ;  /* 0xfffffffc02027812 */ /* 0x000fca00078ec0ff */
[----:B------:R-:W-:-:S04]  /*50c0*/  IMAD.IADD R2, R3, 0x1, -R2 ;  /* 0x0000000103027824 */ /* 0x000fc800078e0a02 */
[----:B------:R-:W-:-:S05]  /*50d0*/  IMAD R168, R2, 0x8, R1 ;  /* 0x0000000802a87824 */ /* 0x000fca00078e0201 */
[----:B------:R-:W2:Y:S04]  /*50e0*/  LDL.64 R2, [R168] ;  /* 0x00000000a8027983 */ /* 0x000ea80000100a00 */
[----:B-1----:R-:W3:Y:S01]  /*50f0*/  LDL.64 R68, [R168+0x20] ;  /* 0x00002000a8447983 */ /* 0x002ee20000100a00 */
[----:B------:R-:W-:Y:S01]  /*5100*/  LOP3.LUT R246, R190, 0x3, RZ, 0xc0, !PT ;  /* 0x00000003bef67812 */ /* 0x000fe200078ec0ff */
[----:B------:R-:W-:Y:S01]  /*5110*/  IMAD.SHL.U32 R241, R0, 0x800, RZ ;  /* 0x0000080000f17824 */ /* 0x000fe200078e00ff */
[----:B------:R-:W-:Y:S01]  /*5120*/  SHF.R.U32.HI R71, RZ, 0x2, R190 ;  /* 0x00000002ff477819 */ /* 0x000fe200000116be */
[----:B------:R-:W-:Y:S02]  /*5130*/  IMAD.MOV.U32 R247, RZ, RZ, RZ ;  /* 0x000000fffff77224 */ /* 0x000fe400078e00ff */
[----:B------:R-:W-:-:S02]  /*5140*/  IMAD.SHL.U32 R240, R245, 0x800, RZ ;  /* 0x00000800f5f07824 */ /* 0x000fc400078e00ff */
[----:B------:R-:W-:Y:S01]  /*5150*/  IMAD.WIDE.U32 R246, R71, 0x8, R246 ;  /* 0x0000000847f67825 */ /* 0x000fe200078e00f6 */
[----:B------:R-:W-:-:S04]  /*5160*/  LEA.HI.SX32 R195, R194, 0xfffffffd, 0x1b ;  /* 0xfffffffdc2c37811 */ /* 0x000fc800078fdaff */
[----:B------:R-:W-:-:S04]  /*5170*/  LEA.HI R198, R195, R195, RZ, 0x2 ;  /* 0x000000c3c3c67211 */ /* 0x000fc800078f10ff */
[----:B------:R-:W-:Y:S02]  /*5180*/  LOP3.LUT R198, R198, 0xfffffffc, RZ, 0xc0, !PT ;  /* 0xfffffffcc6c67812 */ /* 0x000fe400078ec0ff */
[----:B------:R-:W-:Y:S02]  /*5190*/  LEA.HI.SX32 R199, R194, 0xfffffffe, 0x1b ;  /* 0xfffffffec2c77811 */ /* 0x000fe400078fdaff */
[----:B------:R-:W-:Y:S02]  /*51a0*/  IADD3 R198, PT, PT, R195, -R198, RZ ;  /* 0x800000c6c3c67210 */ /* 0x000fe40007ffe0ff */
[----:B------:R-:W-:-:S03]  /*51b0*/  LEA.HI R200, R199, R199, RZ, 0x2 ;  /* 0x000000c7c7c87211 */ /* 0x000fc600078f10ff */
[----:B------:R-:W-:Y:S01]  /*51c0*/  IMAD R195, R198, 0x8, R1 ;  /* 0x00000008c6c37824 */ /* 0x000fe200078e0201 */
[----:B------:R-:W-:-:S04]  /*51d0*/  LOP3.LUT R198, R200, 0xfffffffc, RZ, 0xc0, !PT ;  /* 0xfffffffcc8c67812 */ /* 0x000fc800078ec0ff */
[----:B------:R-:W4:Y:S04]  /*51e0*/  LDL.64 R202, [R195] ;  /* 0x00000000c3ca7983 */ /* 0x000f280000100a00 */
[----:B------:R-:W4:Y:S01]  /*51f0*/  LDL.64 R200, [R195+0x20] ;  /* 0x00002000c3c87983 */ /* 0x000f220000100a00 */
[----:B------:R-:W-:-:S04]  /*5200*/  IMAD.IADD R198, R199, 0x1, -R198 ;  /* 0x00000001c7c67824 */ /* 0x000fc800078e0ac6 */
[----:B------:R-:W-:-:S05]  /*5210*/  IMAD R204, R198, 0x8, R1 ;  /* 0x00000008c6cc7824 */ /* 0x000fca00078e0201 */
[----:B------:R-:W4:Y:S01]  /*5220*/  LDL.64 R198, [R204] ;  /* 0x00000000ccc67983 */ /* 0x000f220000100a00 */
[----:B--2---:R-:W-:-:S04]  /*5230*/  IMAD.WIDE.U32 R2, R241, 0x2, R2 ;  /* 0x00000002f1027825 */ /* 0x004fc800078e0002 */
[----:B---3--:R-:W-:Y:S01]  /*5240*/  IMAD.WIDE.U32 R68, R240, 0x2, R68 ;  /* 0x00000002f0447825 */ /* 0x008fe200078e0044 */
[C---:B------:R-:W-:Y:S02]  /*5250*/  LEA R70, P0, R246.reuse, R2, 0x2 ;  /* 0x00000002f6467211 */ /* 0x040fe400078010ff */
[C---:B------:R-:W-:Y:S02]  /*5260*/  LEA R196, P1, R246.reuse, R68, 0x2 ;  /* 0x00000044f6c47211 */ /* 0x040fe400078210ff */
[C-C-:B------:R-:W-:Y:S02]  /*5270*/  LEA.HI.X R71, R246.reuse, R3, R247.reuse, 0x2, P0 ;  /* 0x00000003f6477211 */ /* 0x140fe400000f14f7 */
[----:B------:R-:W-:-:S03]  /*5280*/  LEA.HI.X R197, R246, R69, R247, 0x2, P1 ;  /* 0x00000045f6c57211 */ /* 0x000fc600008f14f7 */
[----:B------:R-:W2:Y:S04]  /*5290*/  LD.E R184, desc[UR8][R70.64+0x200] ;  /* 0x0002000846b87980 */ /* 0x000ea8000c101900 */
[----:B------:R-:W2:Y:S04]  /*52a0*/  LD.E R185, desc[UR8][R70.64+0x300] ;  /* 0x0003000846b97980 */ /* 0x000ea8000c101900 */
[----:B------:R-:W2:Y:S04]  /*52b0*/  LD.E R186, desc[UR8][R70.64+0x210] ;  /* 0x0002100846ba7980 */ /* 0x000ea8000c101900 */
[----:B------:R-:W2:Y:S04]  /*52c0*/  LD.E R187, desc[UR8][R70.64+0x310] ;  /* 0x0003100846bb7980 */ /* 0x000ea8000c101900 */
[----:B------:R-:W3:Y:S04]  /*52d0*/  LD.E R180, desc[UR8][R70.64+0x600] ;  /* 0x0006000846b47980 */ /* 0x000ee8000c101900 */
[----:B------:R-:W3:Y:S04]  /*52e0*/  LD.E R181, desc[UR8][R70.64+0x700] ;  /* 0x0007000846b57980 */ /* 0x000ee8000c101900 */
[----:B------:R-:W3:Y:S04]  /*52f0*/  LD.E R182, desc[UR8][R70.64+0x610] ;  /* 0x0006100846b67980 */ /* 0x000ee8000c101900 */
[----:B------:R-:W3:Y:S04]  /*5300*/  LD.E R183, desc[UR8][R70.64+0x710] ;  /* 0x0007100846b77980 */ /* 0x000ee8000c101900 */
[----:B------:R-:W2:Y:S04]  /*5310*/  LD.E R176, desc[UR8][R70.64+0xa00] ;  /* 0x000a000846b07980 */ /* 0x000ea8000c101900 */
[----:B------:R-:W2:Y:S04]  /*5320*/  LD.E R177, desc[UR8][R70.64+0xb00] ;  /* 0x000b000846b17980 */ /* 0x000ea8000c101900 */
[----:B------:R-:W2:Y:S04]  /*5330*/  LD.E R178, desc[UR8][R70.64+0xa10] ;  /* 0x000a100846b27980 */ /* 0x000ea8000c101900 */
[----:B------:R-:W2:Y:S04]  /*5340*/  LD.E R179, desc[UR8][R70.64+0xb10] ;  /* 0x000b100846b37980 */ /* 0x000ea8000c101900 */
[----:B------:R-:W2:Y:S04]  /*5350*/  LD.E R172, desc[UR8][R70.64+0xe00] ;  /* 0x000e000846ac7980 */ /* 0x000ea8000c101900 */
[----:B------:R-:W2:Y:S04]  /*5360*/  LD.E R173, desc[UR8][R70.64+0xf00] ;  /* 0x000f000846ad7980 */ /* 0x000ea8000c101900 */
[----:B------:R-:W2:Y:S04]  /*5370*/  LD.E R174, desc[UR8][R70.64+0xe10] ;  /* 0x000e100846ae7980 */ /* 0x000ea8000c101900 */
[----:B------:R-:W2:Y:S04]  /*5380*/  LD.E R175, desc[UR8][R70.64+0xf10] ;  /* 0x000f100846af7980 */ /* 0x000ea8000c101900 */
        /* <DEDUP_REMOVED lines=15> */
[----:B------:R-:W2:Y:S01]  /*5480*/  LD.E R171, desc[UR8][R196.64+0xf10] ;  /* 0x000f1008c4ab7980 */ /* 0x000ea2000c101900 */
[C---:B----45:R-:W-:Y:S08]  /*5490*/  HMMA.16816.F32 R132, R28.reuse, R16, R132 ;  /* 0x000000101c84723c */ /* 0x070ff00000001884 */
[C---:B------:R-:W-:Y:S01]  /*54a0*/  HMMA.16816.F32 R128, R28.reuse, R18, R128 ;  /* 0x000000121c80723c */ /* 0x040fe20000001880 */
[----:B------:R-:W4:Y:S07]  /*54b0*/  LDL.64 R196, [R204+0x20] ;  /* 0x00002000ccc47983 */ /* 0x000f2e0000100a00 */
[C---:B------:R-:W-:Y:S08]  /*54c0*/  HMMA.16816.F32 R124, R28.reuse, R12, R124 ;  /* 0x0000000c1c7c723c */ /* 0x040ff0000000187c */
[C---:B------:R-:W-:Y:S08]  /*54d0*/  HMMA.16816.F32 R120, R28.reuse, R14, R120 ;  /* 0x0000000e1c78723c */ /* 0x040ff00000001878 */
[C---:B------:R-:W-:Y:S08]  /*54e0*/  HMMA.16816.F32 R116, R28.reuse, R8, R116 ;  /* 0x000000081c74723c */ /* 0x040ff00000001874 */
[C---:B------:R-:W-:Y:S08]  /*54f0*/  HMMA.16816.F32 R112, R28.reuse, R10, R112 ;  /* 0x0000000a1c70723c */ /* 0x040ff00000001870 */
[----:B------:R-:W-:Y:S01]  /*5500*/  HMMA.16816.F32 R108, R28, R4, R108 ;  /* 0x000000041c6c723c */ /* 0x000fe2000000186c */
[----:B------:R-:W-:Y:S01]  /*5510*/  LEA.HI.SX32 R194, R194, 0xffffffff, 0x1b ;  /* 0xffffffffc2c27811 */ /* 0x000fe200078fdaff */
[----:B------:R-:W-:-:S06]  /*5520*/  DEPBAR.LE SB0, 0x2 ;  /* 0x000080800000791a */ /* 0x000fcc0000000000 */
[----:B------:R-:W-:Y:S08]  /*5530*/  HMMA.16816.F32 R28, R28, R6, R104 ;  /* 0x000000061c1c723c */ /* 0x000ff00000001868 */
[C---:B---3--:R-:W-:Y:S08]  /*5540*/  HMMA.16816.F32 R132, R180.reuse, R192, R132 ;  /* 0x000000c0b484723c */ /* 0x048ff00000001884 */
[C---:B--2---:R-:W-:Y:S08]  /*5550*/  HMMA.16816.F32 R128, R180.reuse, R190, R128 ;  /* 0x000000beb480723c */ /* 0x044ff00000001880 */
[C---:B------:R-:W-:Y:S08]  /*5560*/  HMMA.16816.F32 R124, R180.reuse, R188, R124 ;  /* 0x000000bcb47c723c */ /* 0x040ff0000000187c */
[C---:B------:R-:W-:Y:S08]  /*5570*/  HMMA.16816.F32 R120, R180.reuse, R68, R120 ;  /* 0x00000044b478723c */ /* 0x040ff00000001878 */
[C---:B------:R-:W-:Y:S08]  /*5580*/  HMMA.16816.F32 R116, R180.reuse, R2, R116 ;  /* 0x00000002b474723c */ /* 0x040ff00000001874 */
[C---:B------:R-:W-:Y:S08]  /*5590*/  HMMA.16816.F32 R112, R180.reuse, R168, R112 ;  /* 0x000000a8b470723c */ /* 0x040ff00000001870 */
[C---:B------:R-:W-:Y:S08]  /*55a0*/  HMMA.16816.F32 R108, R180.reuse, R70, R108 ;  /* 0x00000046b46c723c */ /* 0x040ff0000000186c */
[----:B------:R-:W-:Y:S01]  /*55b0*/  HMMA.16816.F32 R180, R180, R170, R28 ;  /* 0x000000aab4b4723c */ /* 0x000fe2000000181c */
[----:B------:R-:W-:-:S04]  /*55c0*/  LEA.HI R28, R194, R194, RZ, 0x2 ;  /* 0x000000c2c21c7211 */ /* 0x000fc800078f10ff */
[----:B------:R-:W-:-:S05]  /*55d0*/  LOP3.LUT R29, R28, 0xfffffffc, RZ, 0xc0, !PT ;  /* 0xfffffffc1c1d7812 */ /* 0x000fca00078ec0ff */
[----:B------:R-:W-:-:S04]  /*55e0*/  IMAD.IADD R252, R194, 0x1, -R29 ;  /* 0x00000001c2fc7824 */ /* 0x000fc800078e0a1d */
[----:B------:R-:W-:-:S05]  /*55f0*/  IMAD R252, R252, 0x8, R1 ;  /* 0x00000008fcfc7824 */ /* 0x000fca00078e0201 */
[----:B------:R-:W2:Y:S01]  /*5600*/  LDL.64 R216, [R252] ;  /* 0x00000000fcd87983 */ /* 0x000ea20000100a00 */
[C---:B------:R-:W-:Y:S08]  /*5610*/  HMMA.16816.F32 R164, R32.reuse, R16, R164 ;  /* 0x0000001020a4723c */ /* 0x040ff000000018a4 */
[C---:B------:R-:W-:Y:S08]  /*5620*/  HMMA.16816.F32 R160, R32.reuse, R18, R160 ;  /* 0x0000001220a0723c */ /* 0x040ff000000018a0 */
[C---:B------:R-:W-:Y:S08]  /*5630*/  HMMA.16816.F32 R156, R32.reuse, R12, R156 ;  /* 0x0000000c209c723c */ /* 0x040ff0000000189c */
[C---:B------:R-:W-:Y:S08]  /*5640*/  HMMA.16816.F32 R152, R32.reuse, R14, R152 ;  /* 0x0000000e2098723c */ /* 0x040ff00000001898 */
[C---:B------:R-:W-:Y:S08]  /*5650*/  HMMA.16816.F32 R148, R32.reuse, R8, R148 ;  /* 0x000000082094723c */ /* 0x040ff00000001894 */
[C---:B------:R-:W-:Y:S08]  /*5660*/  HMMA.16816.F32 R144, R32.reuse, R10, R144 ;  /* 0x0000000a2090723c */ /* 0x040ff00000001890 */
[C---:B------:R-:W-:Y:S01]  /*5670*/  HMMA.16816.F32 R140, R32.reuse, R4, R140 ;  /* 0x00000004208c723c */ /* 0x040fe2000000188c */
[----:B------:R-:W-:Y:S01]  /*5680*/  IMAD.WIDE.U32 R202, R241, 0x2, R202 ;  /* 0x00000002f1ca7825 */ /* 0x000fe200078e00ca */
[----:B------:R-:W3:Y:S06]  /*5690*/  LDL.64 R242, [R252+0x20] ;  /* 0x00002000fcf27983 */ /* 0x000eec0000100a00 */
[----:B------:R-:W-:Y:S01]  /*56a0*/  HMMA.16816.F32 R32, R32, R6, R136 ;  /* 0x000000062020723c */ /* 0x000fe20000001888 */
[----:B------:R-:W-:Y:S01]  /*56b0*/  IMAD.WIDE.U32 R200, R240, 0x2, R200 ;  /* 0x00000002f0c87825 */ /* 0x000fe200078e00c8 */
[----:B------:R-:W-:-:S06]  /*56c0*/  LEA R28, P0, R246, R202, 0x2 ;  /* 0x000000caf61c7211 */ /* 0x000fcc00078010ff */
[C---:B------:R-:W-:Y:S01]  /*56d0*/  HMMA.16816.F32 R164, R184.reuse, R192, R164 ;  /* 0x000000c0b8a4723c */ /* 0x040fe200000018a4 */
[C-C-:B------:R-:W-:Y:S01]  /*56e0*/  LEA.HI.X R29, R246.reuse, R203, R247.reuse, 0x2, P0 ;  /* 0x000000cbf61d7211 */ /* 0x140fe200000f14f7 */
[----:B------:R-:W-:Y:S06]  /*56f0*/  BAR.SYNC.DEFER_BLOCKING 0x0 ;  /* 0x0000000000007b1d */ /* 0x000fec0000010000 */
[C---:B------:R-:W-:Y:S08]  /*5700*/  HMMA.16816.F32 R160, R184.reuse, R190, R160 ;  /* 0x000000beb8a0723c */ /* 0x040ff000000018a0 */
[C---:B------:R-:W-:Y:S08]  /*5710*/  HMMA.16816.F32 R156, R184.reuse, R188, R156 ;  /* 0x000000bcb89c723c */ /* 0x040ff0000000189c */
[C---:B------:R-:W-:Y:S01]  /*5720*/  HMMA.16816.F32 R152, R184.reuse, R68, R152 ;  /* 0x00000044b898723c */ /* 0x040fe20000001898 */
[----:B------:R-:W3:Y:S04]  /*5730*/  LD.E R202, desc[UR8][R28.64+0x810] ;  /* 0x000810081cca7980 */ /* 0x000ee8000c101900 */
[----:B------:R-:W3:Y:S03]  /*5740*/  LD.E R203, desc[UR8][R28.64+0x910] ;  /* 0x000910081ccb7980 */ /* 0x000ee6000c101900 */
        /* <DEDUP_REMOVED lines=9> */
[----:B------:R-:W-:Y:S01]  /*57e0*/  HMMA.16816.F32 R184, R184, R170, R32 ;  /* 0x000000aab8b8723c */ /* 0x000fe20000001820 */
[C---:B------:R-:W-:Y:S01]  /*57f0*/  LEA R34, P1, R246.reuse, R200, 0x2 ;  /* 0x000000c8f6227211 */ /* 0x040fe200078210ff */
[----:B------:R-:W3:Y:S06]  /*5800*/  LD.E R104, desc[UR8][R28.64+0x600] ;  /* 0x000600081c687980 */ /* 0x000eec000c101900 */
[C---:B------:R-:W-:Y:S01]  /*5810*/  HMMA.16816.F32 R100, R24.reuse, R16, R100 ;  /* 0x000000101864723c */ /* 0x040fe20000001864 */
[----:B------:R-:W-:Y:S01]  /*5820*/  LEA.HI.X R35, R246, R201, R247, 0x2, P1 ;  /* 0x000000c9f6237211 */ /* 0x000fe200008f14f7 */
[----:B------:R-:W3:Y:S04]  /*5830*/  LD.E R200, desc[UR8][R28.64+0x800] ;  /* 0x000800081cc87980 */ /* 0x000ee8000c101900 */
[----:B------:R-:W3:Y:S02]  /*5840*/  LD.E R238, desc[UR8][R34.64] ;  /* 0x0000000822ee7980 */ /* 0x000ee4000c101900 */
[C---:B------:R-:W-:Y:S02]  /*5850*/  HMMA.16816.F32 R96, R24.reuse, R18, R96 ;  /* 0x000000121860723c */ /* 0x040fe40000001860 */
        /* <DEDUP_REMOVED lines=17> */
[----:B------:R-:W-:Y:S02]  /*5970*/  HMMA.16816.F32 R24, R24, R6, R40 ;  /* 0x000000061818723c */ /* 0x000fe40000001828 */
        /* <DEDUP_REMOVED lines=21> */
[----:B------:R-:W3:Y:S06]  /*5ad0*/  LD.E R41, desc[UR8][R34.64+0xf10] ;  /* 0x000f100822297980 */ /* 0x000eec000c101900 */
[C---:B------:R-:W-:Y:S01]  /*5ae0*/  HMMA.16816.F32 R8, R176.reuse, R192, R100 ;  /* 0x000000c0b008723c */ /* 0x040fe20000001864 */
[----:B------:R-:W3:Y:S04]  /*5af0*/  LD.E R100, desc[UR8][R28.64+0xa00] ;  /* 0x000a00081c647980 */ /* 0x000ee8000c101900 */
[----:B------:R-:W3:Y:S03]  /*5b00*/  LD.E R101, desc[UR8][R28.64+0xb00] ;  /* 0x000b00081c657980 */ /* 0x000ee6000c101900 */
[C---:B------:R-:W-:Y:S01]  /*5b10*/  HMMA.16816.F32 R96, R176.reuse, R190, R96 ;  /* 0x000000beb060723c */ /* 0x040fe20000001860 */
[----:B------:R-:W3:Y:S04]  /*5b20*/  LD.E R102, desc[UR8][R28.64+0xa10] ;  /* 0x000a10081c667980 */ /* 0x000ee8000c101900 */
[----:B------:R-:W3:Y:S03]  /*5b30*/  LD.E R103, desc[UR8][R28.64+0xb10] ;  /* 0x000b10081c677980 */ /* 0x000ee6000c101900 */
[C---:B------:R-:W-:Y:S08]  /*5b40*/  HMMA.16816.F32 R92, R176.reuse, R188, R92 ;  /* 0x000000bcb05c723c */ /* 0x040ff0000000185c */
[C---:B------:R-:W-:Y:S08]  /*5b50*/  HMMA.16816.F32 R88, R176.reuse, R68, R88 ;  /* 0x00000044b058723c */ /* 0x040ff00000001858 */
[C---:B------:R-:W-:Y:S08]  /*5b60*/  HMMA.16816.F32 R84, R176.reuse, R2, R84 ;  /* 0x00000002b054723c */ /* 0x040ff00000001854 */
[C---:B------:R-:W-:Y:S08]  /*5b70*/  HMMA.16816.F32 R80, R176.reuse, R168, R80 ;  /* 0x000000a8b050723c */ /* 0x040ff00000001850 */
[----:B------:R-:W-:Y:S08]  /*5b80*/  HMMA.16816.F32 R52, R176, R70, R36 ;  /* 0x00000046b034723c */ /* 0x000ff00000001824 */
[----:B------:R-:W-:Y:S01]  /*5b90*/  HMMA.16816.F32 R20, R20, R6, R76 ;  /* 0x000000061414723c */ /* 0x000fe2000000184c */
[----:B------:R-:W3:Y:S04]  /*5ba0*/  LD.E R76, desc[UR8][R28.64+0xe00] ;  /* 0x000e00081c4c7980 */ /* 0x000ee8000c101900 */
[----:B------:R-:W3:Y:S03]  /*5bb0*/  LD.E R77, desc[UR8][R28.64+0xf00] ;  /* 0x000f00081c4d7980 */ /* 0x000ee6000c101900 */
[----:B------:R-:W-:Y:S01]  /*5bc0*/  HMMA.16816.F32 R176, R176, R170, R24 ;  /* 0x000000aab0b0723c */ /* 0x000fe20000001818 */
[----:B------:R-:W-:Y:S01]  /*5bd0*/  IMAD.WIDE.U32 R24, R241, 0x2, R198 ;  /* 0x00000002f1187825 */ /* 0x000fe200078e00c6 */
[----:B------:R-:W3:Y:S03]  /*5be0*/  LD.E R78, desc[UR8][R28.64+0xe10] ;  /* 0x000e10081c4e7980 */ /* 0x000ee6000c101900 */
[----:B----4-:R-:W-:Y:S01]  /*5bf0*/  IMAD.WIDE.U32 R26, R240, 0x2, R196 ;  /* 0x00000002f01a7825 */ /* 0x010fe200078e00c4 */
[----:B------:R-:W4:Y:S02]  /*5c00*/  LD.E R198, desc[UR8][R28.64+0xc10] ;  /* 0x000c10081cc67980 */ /* 0x000f24000c101900 */
[C---:B------:R-:W-:Y:S02]  /*5c10*/  HMMA.16816.F32 R4, R172.reuse, R192, R44 ;  /* 0x000000c0ac04723c */ /* 0x040fe4000000182c */
[----:B------:R-:W4:Y:S04]  /*5c20*/  LD.E R192, desc[UR8][R28.64+0x400] ;  /* 0x000400081cc07980 */ /* 0x000f28000c101900 */
[----:B------:R-:W4:Y:S02]  /*5c30*/  LD.E R193, desc[UR8][R28.64+0x500] ;  /* 0x000500081cc17980 */ /* 0x000f24000c101900 */
[C---:B------:R-:W-:Y:S02]  /*5c40*/  HMMA.16816.F32 R12, R172.reuse, R190, R48 ;  /* 0x000000beac0c723c */ /* 0x040fe40000001830 */
[----:B------:R-:W4:Y:S04]  /*5c50*/  LD.E R190, desc[UR8][R28.64+0x10] ;  /* 0x000010081cbe7980 */ /* 0x000f28000c101900 */
[----:B------:R-:W4:Y:S02]  /*5c60*/  LD.E R191, desc[UR8][R28.64+0x110] ;  /* 0x000110081cbf7980 */ /* 0x000f24000c101900 */
[----:B------:R-:W-:Y:S02]  /*5c70*/  HMMA.16816.F32 R16, R172, R188, R16 ;  /* 0x000000bcac10723c */ /* 0x000fe40000001810 */
        /* <DEDUP_REMOVED lines=13> */
[----:B------:R-:W4:Y:S01]  /*5d50*/  LD.E R45, desc[UR8][R34.64+0xb10] ;  /* 0x000b1008222d7980 */ /* 0x000f22000c101900 */
[----:B------:R-:W-:-:S04]  /*5d60*/  DEPBAR.LE SB0, 0x2 ;  /* 0x000080800000791a */ /* 0x000fc80000000000 */
[C---:B------:R-:W-:Y:S02]  /*5d70*/  LEA R250, P0, R246.reuse, R24, 0x2 ;  /* 0x00000018f6fa7211 */ /* 0x040fe400078010ff */
[C---:B------:R-:W-:Y:S02]  /*5d80*/  LEA R248, P1, R246.reuse, R26, 0x2 ;  /* 0x0000001af6f87211 */ /* 0x040fe400078210ff */
[C-C-:B------:R-:W-:Y:S01]  /*5d90*/  LEA.HI.X R251, R246.reuse, R25, R247.reuse, 0x2, P0 ;  /* 0x00000019f6fb7211 */ /* 0x140fe200000f14f7 */
[----:B------:R-:W-:Y:S01]  /*5da0*/  BAR.SYNC.DEFER_BLOCKING 0x0 ;  /* 0x0000000000007b1d */ /* 0x000fe20000010000 */
[----:B------:R-:W-:-:S05]  /*5db0*/  LEA.HI.X R249, R246, R27, R247, 0x2, P1 ;  /* 0x0000001bf6f97211 */ /* 0x000fca00008f14f7 */
        /* <DEDUP_REMOVED lines=28> */
[----:B------:R-:W-:Y:S01]  /*5f80*/  HMMA.16816.F32 R60, R172, R2, R60 ;  /* 0x00000002ac3c723c */ /* 0x000fe2000000183c */
[----:B--2---:R-:W-:Y:S01]  /*5f90*/  IMAD.MOV.U32 R2, RZ, RZ, R216 ;  /* 0x000000ffff027224 */ /* 0x004fe200078e00d8 */
[----:B------:R-:W-:Y:S01]  /*5fa0*/  MOV R3, R217 ;  /* 0x000000d900037202 */ /* 0x000fe20000000f00 */
[----:B------:R-:W2:Y:S04]  /*5fb0*/  LD.E R216, desc[UR8][R250.64+0xc00] ;  /* 0x000c0008fad87980 */ /* 0x000ea8000c101900 */
[----:B------:R-:W2:Y:S04]  /*5fc0*/  LD.E R217, desc[UR8][R250.64+0xd00] ;  /* 0x000d0008fad97980 */ /* 0x000ea8000c101900 */
[----:B------:R-:W2:Y:S04]  /*5fd0*/  LD.E R218, desc[UR8][R250.64+0xc10] ;  /* 0x000c1008fada7980 */ /* 0x000ea8000c101900 */
[----:B------:R-:W2:Y:S01]  /*5fe0*/  LD.E R219, desc[UR8][R250.64+0xd10] ;  /* 0x000d1008fadb7980 */ /* 0x000ea2000c101900 */
[----:B---3--:R-:W-:Y:S08]  /*5ff0*/  HMMA.16816.F32 R8, R200, R238, R8 ;  /* 0x000000eec808723c */ /* 0x008ff00000001808 */
[C---:B------:R-:W-:Y:S08]  /*6000*/  HMMA.16816.F32 R64, R172.reuse, R168, R64 ;  /* 0x000000a8ac40723c */ /* 0x040ff00000001840 */
[C---:B------:R-:W-:Y:S08]  /*6010*/  HMMA.16816.F32 R56, R172.reuse, R68, R56 ;  /* 0x00000044ac38723c */ /* 0x040ff00000001838 */
[C---:B------:R-:W-:Y:S08]  /*6020*/  HMMA.16816.F32 R72, R172.reuse, R70, R72 ;  /* 0x00000046ac48723c */ /* 0x040ff00000001848 */
[----:B------:R-:W-:Y:S08]  /*6030*/  HMMA.16816.F32 R20, R172, R170, R20 ;  /* 0x000000aaac14723c */ /* 0x000ff00000001814 */
[----:B------:R-:W-:Y:S08]  /*6040*/  HMMA.16816.F32 R8, R100, R222, R8 ;  /* 0x000000de6408723c */ /* 0x000ff00000001808 */
[C---:B------:R-:W-:Y:S08]  /*6050*/  HMMA.16816.F32 R84, R200.reuse, R230, R84 ;  /* 0x000000e6c854723c */ /* 0x040ff00000001854 */
[C---:B------:R-:W-:Y:S08]  /*6060*/  HMMA.16816.F32 R80, R200.reuse, R228, R80 ;  /* 0x000000e4c850723c */ /* 0x040ff00000001850 */
[C---:B------:R-:W-:Y:S08]  /*6070*/  HMMA.16816.F32 R96, R200.reuse, R236, R96 ;  /* 0x000000ecc860723c */ /* 0x040ff00000001860 */
[----:B------:R-:W-:Y:S08]  /*6080*/  HMMA.16816.F32 R92, R200, R234, R92 ;  /* 0x000000eac85c723c */ /* 0x000ff0000000185c */
[C---:B----4-:R-:W-:Y:S08]  /*6090*/  HMMA.16816.F32 R116, R192.reuse, R230, R116 ;  /* 0x000000e6c074723c */ /* 0x050ff00000001874 */
[----:B------:R-:W-:Y:S08]  /*60a0*/  HMMA.16816.F32 R112, R192, R228, R112 ;  /* 0x000000e4c070723c */ /* 0x000ff00000001870 */
[C---:B------:R-:W-:Y:S08]  /*60b0*/  HMMA.16816.F32 R148, R188.reuse, R230, R148 ;  /* 0x000000e6bc94723c */ /* 0x040ff00000001894 */
[----:B------:R-:W-:Y:S08]  /*60c0*/  HMMA.16816.F32 R144, R188, R228, R144 ;  /* 0x000000e4bc90723c */ /* 0x000ff00000001890 */
[C---:B------:R-:W-:Y:S08]  /*60d0*/  HMMA.16816.F32 R60, R196.reuse, R230, R60 ;  /* 0x000000e6c43c723c */ /* 0x040ff0000000183c */
[----:B------:R-:W-:Y:S08]  /*60e0*/  HMMA.16816.F32 R64, R196, R228, R64 ;  /* 0x000000e4c440723c */ /* 0x000ff00000001840 */
[-C--:B------:R-:W-:Y:S08]  /*60f0*/  HMMA.16816.F32 R164, R188, R238.reuse, R164 ;  /* 0x000000eebca4723c */ /* 0x080ff000000018a4 */
[-C--:B------:R-:W-:Y:S08]  /*6100*/  HMMA.16816.F32 R132, R192, R238.reuse, R132 ;  /* 0x000000eec084723c */ /* 0x080ff00000001884 */
        /* <DEDUP_REMOVED lines=15> */
[----:B------:R-:W-:Y:S01]  /*6200*/  HMMA.16816.F32 R176, R200, R224, R176 ;  /* 0x000000e0c8b0723c */ /* 0x000fe200000018b0 */
[----:B------:R-:W-:Y:S01]  /*6210*/  IMAD.WIDE.U32 R242, R240, 0x2, R242 ;  /* 0x00000002f0f27825 */ /* 0x000fe200078e00f2 */
[----:B------:R-:W3:Y:S03]  /*6220*/  LD.E R238, desc[UR8][R248.64+0x600] ;  /* 0x00060008f8ee7980 */ /* 0x000ee6000c101900 */
[----:B------:R-:W-:Y:S01]  /*6230*/  IMAD.WIDE.U32 R2, R241, 0x2, R2 ;  /* 0x00000002f1027825 */ /* 0x000fe200078e0002 */
[----:B------:R-:W4:Y:S02]  /*6240*/  LD.E R240, desc[UR8][R248.64+0x300] ;  /* 0x00030008f8f07980 */ /* 0x000f24000c101900 */
[C---:B------:R-:W-:Y:S08]  /*6250*/  HMMA.16816.F32 R56, R196.reuse, R232, R56 ;  /* 0x000000e8c438723c */ /* 0x040ff00000001838 */
[C---:B------:R-:W-:Y:S08]  /*6260*/  HMMA.16816.F32 R72, R196.reuse, R226, R72 ;  /* 0x000000e2c448723c */ /* 0x040ff00000001848 */
[----:B------:R-:W-:Y:S01]  /*6270*/  HMMA.16816.F32 R20, R196, R224, R20 ;  /* 0x000000e0c414723c */ /* 0x000fe20000001814 */
[C---:B------:R-:W-:Y:S01]  /*6280*/  LEA R228, P0, R246.reuse, R2, 0x2 ;  /* 0x00000002f6e47211 */ /* 0x040fe200078010ff */
[----:B------:R-:W4:Y:S06]  /*6290*/  LD.E R241, desc[UR8][R248.64+0x310] ;  /* 0x00031008f8f17980 */ /* 0x000f2c000c101900 */
[----:B------:R-:W-:Y:S01]  /*62a0*/  HMMA.16816.F32 R68, R212, R32, R8 ;  /* 0x00000020d444723c */ /* 0x000fe20000001808 */
[C---:B------:R-:W-:Y:S01]  /*62b0*/  LEA R8, P1, R246.reuse, R242, 0x2 ;  /* 0x000000f2f6087211 */ /* 0x040fe200078210ff */
[----:B------:R-:W3:Y:S03]  /*62c0*/  LD.E R239, desc[UR8][R248.64+0x610] ;  /* 0x00061008f8ef7980 */ /* 0x000ee6000c101900 */
[C-C-:B------:R-:W-:Y:S01]  /*62d0*/  LEA.HI.X R9, R246.reuse, R243, R247.reuse, 0x2, P1 ;  /* 0x000000f3f6097211 */ /* 0x140fe200008f14f7 */
[----:B------:R-:W4:Y:S02]  /*62e0*/  LD.E R242, desc[UR8][R248.64+0x200] ;  /* 0x00020008f8f27980 */ /* 0x000f24000c101900 */
[-C--:B------:R-:W-:Y:S01]  /*62f0*/  HMMA.16816.F32 R148, R136, R46.reuse, R148 ;  /* 0x0000002e8894723c */ /* 0x080fe20000001894 */
[----:B------:R-:W-:Y:S01]  /*6300*/  LEA.HI.X R229, R246, R3, R247, 0x2, P0 ;  /* 0x00000003f6e57211 */ /* 0x000fe200000f14f7 */
[----:B------:R-:W4:Y:S04]  /*6310*/  LD.E R243, desc[UR8][R248.64+0x210] ;  /* 0x00021008f8f37980 */ /* 0x000f28000c101900 */
[----:B------:R-:W3:Y:S02]  /*6320*/  LD.E R236, desc[UR8][R248.64+0x700] ;  /* 0x00070008f8ec7980 */ /* 0x000ee4000c101900 */
[-C--:B------:R-:W-:Y:S02]  /*6330*/  HMMA.16816.F32 R116, R104, R46.reuse, R116 ;  /* 0x0000002e6874723c */ /* 0x080fe40000001874 */
[----:B------:R-:W3:Y:S04]  /*6340*/  LD.E R237, desc[UR8][R248.64+0x710] ;  /* 0x00071008f8ed7980 */ /* 0x000ee8000c101900 */
[----:B------:R-:W3:Y:S02]  /*6350*/  LD.E R2, desc[UR8][R248.64+0xa00] ;  /* 0x000a0008f8027980 */ /* 0x000ee4000c101900 */
[-C--:B------:R-:W-:Y:S02]  /*6360*/  HMMA.16816.F32 R84, R100, R46.reuse, R84 ;  /* 0x0000002e6454723c */ /* 0x080fe40000001854 */
[----:B------:R-:W3:Y:S04]  /*6370*/  LD.E R3, desc[UR8][R248.64+0xa10] ;  /* 0x000a1008f8037980 */ /* 0x000ee8000c101900 */
[----:B------:R-:W3:Y:S02]  /*6380*/  LD.E R10, desc[UR8][R248.64+0xe00] ;  /* 0x000e0008f80a7980 */ /* 0x000ee4000c101900 */
[----:B------:R-:W-:Y:S02]  /*6390*/  HMMA.16816.F32 R60, R76, R46, R60 ;  /* 0x0000002e4c3c723c */ /* 0x000fe4000000183c */
[----:B------:R-:W3:Y:S06]  /*63a0*/  LD.E R11, desc[UR8][R248.64+0xe10] ;  /* 0x000e1008f80b7980 */ /* 0x000eec000c101900 */
[-C--:B------:R-:W-:Y:S08]  /*63b0*/  HMMA.16816.F32 R144, R136, R44.reuse, R144 ;  /* 0x0000002c8890723c */ /* 0x080ff00000001890 */
        /* <DEDUP_REMOVED lines=22> */
[-C--:B------:R-:W-:Y:S01]  /*6520*/  HMMA.16816.F32 R184, R136, R40.reuse, R184 ;  /* 0x0000002888b8723c */ /* 0x080fe200000018b8 */
[----:B------:R-:W3:Y:S04]  /*6530*/  LD.E R136, desc[UR8][R250.64+0xe00] ;  /* 0x000e0008fa887980 */ /* 0x000ee8000c101900 */
[----:B------:R-:W3:Y:S03]  /*6540*/  LD.E R137, desc[UR8][R250.64+0xf00] ;  /* 0x000f0008fa897980 */ /* 0x000ee6000c101900 */
[-C--:B------:R-:W-:Y:S01]  /*6550*/  HMMA.16816.F32 R180, R104, R40.reuse, R180 ;  /* 0x0000002868b4723c */ /* 0x080fe200000018b4 */
[----:B------:R-:W3:Y:S04]  /*6560*/  LD.E R104, desc[UR8][R250.64+0xa00] ;  /* 0x000a0008fa687980 */ /* 0x000ee8000c101900 */
[----:B------:R-:W3:Y:S03]  /*6570*/  LD.E R105, desc[UR8][R250.64+0xb00] ;  /* 0x000b0008fa697980 */ /* 0x000ee6000c101900 */
[-C--:B------:R-:W-:Y:S01]  /*6580*/  HMMA.16816.F32 R176, R100, R40.reuse, R176 ;  /* 0x0000002864b0723c */ /* 0x080fe200000018b0 */
[----:B------:R-:W3:Y:S04]  /*6590*/  LD.E R100, desc[UR8][R250.64+0x600] ;  /* 0x00060008fa647980 */ /* 0x000ee8000c101900 */
[----:B------:R-:W3:Y:S03]  /*65a0*/  LD.E R101, desc[UR8][R250.64+0x700] ;  /* 0x00070008fa657980 */ /* 0x000ee6000c101900 */
[----:B------:R-:W-:Y:S01]  /*65b0*/  HMMA.16816.F32 R20, R76, R40, R20 ;  /* 0x000000284c14723c */ /* 0x000fe20000001814 */
[----:B------:R-:W4:Y:S04]  /*65c0*/  LD.E R76, desc[UR8][R250.64+0x200] ;  /* 0x00020008fa4c7980 */ /* 0x000f28000c101900 */
[----:B------:R-:W4:Y:S04]  /*65d0*/  LD.E R77, desc[UR8][R250.64+0x300] ;  /* 0x00030008fa4d7980 */ /* 0x000f28000c101900 */
[----:B------:R-:W4:Y:S04]  /*65e0*/  LD.E R78, desc[UR8][R250.64+0x210] ;  /* 0x00021008fa4e7980 */ /* 0x000f28000c101900 */
[----:B------:R-:W4:Y:S04]  /*65f0*/  LD.E R79, desc[UR8][R250.64+0x310] ;  /* 0x00031008fa4f7980 */ /* 0x000f28000c101900 */
[----:B------:R-:W3:Y:S04]  /*6600*/  LD.E R102, desc[UR8][R250.64+0x610] ;  /* 0x00061008fa667980 */ /* 0x000ee8000c101900 */
[----:B------:R-:W3:Y:S04]  /*6610*/  LD.E R103, desc[UR8][R250.64+0x710] ;  /* 0x00071008fa677980 */ /* 0x000ee8000c101900 */
[----:B------:R-:W3:Y:S04]  /*6620*/  LD.E R106, desc[UR8][R250.64+0xa10] ;  /* 0x000a1008fa6a7980 */ /* 0x000ee8000c101900 */
[----:B------:R-:W3:Y:S04]  /*6630*/  LD.E R107, desc[UR8][R250.64+0xb10] ;  /* 0x000b1008fa6b7980 */ /* 0x000ee8000c101900 */
[----:B------:R-:W3:Y:S04]  /*6640*/  LD.E R138, desc[UR8][R250.64+0xe10] ;  /* 0x000e1008fa8a7980 */ /* 0x000ee8000c101900 */
[----:B------:R1:W3:Y:S04]  /*6650*/  LD.E R139, desc[UR8][R250.64+0xf10] ;  /* 0x000f1008fa8b7980 */ /* 0x0002e8000c101900 */
[----:B------:R-:W3:Y:S04]  /*6660*/  LD.E R40, desc[UR8][R248.64+0xb00] ;  /* 0x000b0008f8287980 */ /* 0x000ee8000c101900 */
[----:B------:R-:W3:Y:S01]  /*6670*/  LD.E R41, desc[UR8][R248.64+0xb10] ;  /* 0x000b1008f8297980 */ /* 0x000ee2000c101900 */
[----:B-1----:R-:W-:-:S02]  /*6680*/  IMAD.MOV.U32 R250, RZ, RZ, R8 ;  /* 0x000000fffffa7224 */ /* 0x002fc400078e0008 */
[----:B------:R-:W-:Y:S01]  /*6690*/  IMAD.MOV.U32 R251, RZ, RZ, R9 ;  /* 0x000000fffffb7224 */ /* 0x000fe200078e0009 */
[----:B------:R-:W3:Y:S04]  /*66a0*/  LD.E R8, desc[UR8][R248.64+0xf00] ;  /* 0x000f0008f8087980 */ /* 0x000ee8000c101900 */
[----:B------:R-:W3:Y:S01]  /*66b0*/  LD.E R9, desc[UR8][R248.64+0xf10] ;  /* 0x000f1008f8097980 */ /* 0x000ee2000c101900 */
[----:B------:R-:W-:-:S04]  /*66c0*/  DEPBAR.LE SB0, 0x2 ;  /* 0x000080800000791a */ /* 0x000fc80000000000 */
[----:B------:R-:W-:Y:S01]  /*66d0*/  BAR.SYNC.DEFER_BLOCKING 0x0 ;  /* 0x0000000000007b1d */ /* 0x000fe20000010000 */
[C---:B------:R-:W-:Y:S08]  /*66e0*/  HMMA.16816.F32 R164, R204.reuse, R32, R164 ;  /* 0x00000020cca4723c */ /* 0x040ff000000018a4 */
[C---:B------:R-:W-:Y:S08]  /*66f0*/  HMMA.16816.F32 R160, R204.reuse, R38, R160 ;  /* 0x00000026cca0723c */ /* 0x040ff000000018a0 */
[C---:B------:R-:W-:Y:S01]  /*6700*/  HMMA.16816.F32 R156, R204.reuse, R30, R156 ;  /* 0x0000001ecc9c723c */ /* 0x040fe2000000189c */
[----:B------:R-:W3:Y:S07]  /*6710*/  LD.E R226, desc[UR8][R250.64] ;  /* 0x00000008fae27980 */ /* 0x000eee000c101900 */
        /* <DEDUP_REMOVED lines=59> */
[----:B------:R-:W3:Y:S04]  /*6ad0*/  LD.E R181, desc[UR8][R228.64+0x500] ;  /* 0x00050008e4b57980 */ /* 0x000ee8000c101900 */
[----:B------:R-:W3:Y:S04]  /*6ae0*/  LD.E R182, desc[UR8][R228.64+0x410] ;  /* 0x00041008e4b67980 */ /* 0x000ee8000c101900 */
[----:B------:R-:W3:Y:S01]  /*6af0*/  LD.E R183, desc[UR8][R228.64+0x510] ;  /* 0x00051008e4b77980 */ /* 0x000ee2000c101900 */
[C---:B--2---:R-:W-:Y:S03]  /*6b00*/  HMMA.16816.F32 R4, R216.reuse, R32, R4 ;  /* 0x00000020d804723c */ /* 0x044fe60000001804 */
        /* <DEDUP_REMOVED lines=21> */
[C---:B------:R-:W-:Y:S08]  /*6c60*/  HMMA.16816.F32 R60, R216.reuse, R26, R60 ;  /* 0x0000001ad83c723c */ /* 0x040ff0000000183c */
[C---:B------:R-:W-:Y:S08]  /*6c70*/  HMMA.16816.F32 R12, R216.reuse, R38, R12 ;  /* 0x00000026d80c723c */ /* 0x040ff0000000180c */
[C---:B------:R-:W-:Y:S08]  /*6c80*/  HMMA.16816.F32 R16, R216.reuse, R30, R16 ;  /* 0x0000001ed810723c */ /* 0x040ff00000001810 */
[C---:B------:R-:W-:Y:S08]  /*6c90*/  HMMA.16816.F32 R56, R216.reuse, R24, R56 ;  /* 0x00000018d838723c */ /* 0x040ff00000001838 */
[C---:B------:R-:W-:Y:S01]  /*6ca0*/  HMMA.16816.F32 R64, R216.reuse, R28, R64 ;  /* 0x0000001cd840723c */ /* 0x040fe20000001840 */
[----:B------:R-:W1:Y:S07]  /*6cb0*/  S2UR UR4, SR_CTAID.Y ;  /* 0x00000000000479c3 */ /* 0x000e6e0000002600 */
[C---:B------:R-:W-:Y:S01]  /*6cc0*/  HMMA.16816.F32 R72, R216.reuse, R34, R72 ;  /* 0x00000022d848723c */ /* 0x040fe20000001848 */
[----:B------:R-:W1:Y:S07]  /*6cd0*/  LDC R28, c[0x0][0x39c] ;  /* 0x0000e700ff1c7b82 */ /* 0x000e6e0000000800 */
[----:B------:R-:W-:Y:S08]  /*6ce0*/  HMMA.16816.F32 R20, R216, R36, R20 ;  /* 0x00000024d814723c */ /* 0x000ff00000001814 */
[C---:B----4-:R-:W-:Y:S08]  /*6cf0*/  HMMA.16816.F32 R164, R76.reuse, R242, R164 ;  /* 0x000000f24ca4723c */ /* 0x050ff000000018a4 */
[C---:B------:R-:W-:Y:S08]  /*6d00*/  HMMA.16816.F32 R160, R76.reuse, R240, R160 ;  /* 0x000000f04ca0723c */ /* 0x040ff000000018a0 */
[C---:B---3--:R-:W-:Y:S08]  /*6d10*/  HMMA.16816.F32 R156, R76.reuse, R238, R156 ;  /* 0x000000ee4c9c723c */ /* 0x048ff0000000189c */
        /* <DEDUP_REMOVED lines=18> */
[----:B------:R-:W-:Y:S08]  /*6e40*/  HMMA.16816.F32 R80, R104, R40, R80 ;  /* 0x000000286850723c */ /* 0x000ff00000001850 */
[----:B------:R-:W-:Y:S01]  /*6e50*/  HMMA.16816.F32 R60, R136, R2, R60 ;  /* 0x00000002883c723c */ /* 0x000fe2000000183c */
[----:B------:R-:W3:Y:S07]  /*6e60*/  S2R R2, SR_TID.X ;  /* 0x0000000000027919 */ /* 0x000eee0000002100 */
        /* <DEDUP_REMOVED lines=30> */
[----:B------:R-:W-:Y:S01]  /*7050*/  HMMA.16816.F32 R80, R172, R212, R80 ;  /* 0x000000d4ac50723c */ /* 0x000fe20000001850 */
[----:B------:R-:W-:-:S07]  /*7060*/  IMAD R3, R0, 0x8, R245 ;  /* 0x0000000800037824 */ /* 0x000fce00078e02f5 */
        /* <DEDUP_REMOVED lines=8> */
[----:B------:R-:W-:-:S07]  /*70f0*/  IMAD.SHL.U32 R3, R3, 0x400, RZ ;  /* 0x0000040003037824 */ /* 0x000fce00078e00ff */
[C---:B------:R-:W-:Y:S08]  /*7100*/  HMMA.16816.F32 R72, R168.reuse, R54, R72 ;  /* 0x00000036a848723c */ /* 0x040ff00000001848 */
[----:B------:R-:W-:Y:S01]  /*7110*/  HMMA.16816.F32 R20, R168, R52, R20 ;  /* 0x00000034a814723c */ /* 0x000fe20000001814 */
[----:B---3--:R-:W-:-:S07]  /*7120*/  IMAD R9, R245, 0x20, R2 ;  /* 0x00000020f5097824 */ /* 0x008fce00078e0202 */
[----:B------:R-:W-:Y:S01]  /*7130*/  HMMA.16816.F32 R164, R188, R50, R164 ;  /* 0x00000032bca4723c */ /* 0x000fe200000018a4 */
[----:B------:R-:W-:-:S07]  /*7140*/  IMAD R3, R3, 0x4, R244 ;  /* 0x0000000403037824 */ /* 0x000fce00078e02f4 */
[C---:B------:R-:W-:Y:S08]  /*7150*/  HMMA.16816.F32 R160, R188.reuse, R48, R160 ;  /* 0x00000030bca0723c */ /* 0x040ff000000018a0 */
[C---:B------:R-:W-:Y:S08]  /*7160*/  HMMA.16816.F32 R156, R188.reuse, R42, R156 ;  /* 0x0000002abc9c723c */ /* 0x040ff0000000189c */
[----:B--2---:R-:W-:Y:S01]  /*7170*/  HMMA.16816.F32 R152, R188, R234, R152 ;  /* 0x000000eabc98723c */ /* 0x004fe20000001898 */
[----:B------:R-:W-:-:S07]  /*7180*/  LEA R8, R0, R9, 0x6 ;  /* 0x0000000900087211 */ /* 0x000fce00078e30ff */
[C---:B------:R-:W-:Y:S08]  /*7190*/  HMMA.16816.F32 R148, R188.reuse, R232, R148 ;  /* 0x000000e8bc94723c */ /* 0x040ff00000001894 */
[----:B------:R-:W-:Y:S01]  /*71a0*/  HMMA.16816.F32 R144, R188, R230, R144 ;  /* 0x000000e6bc90723c */ /* 0x000fe20000001890 */
[----:B------:R-:W-:-:S07]  /*71b0*/  VIADD R9, R3, 0x400 ;  /* 0x0000040003097836 */ /* 0x000fce0000000000 */
[C---:B------:R-:W-:Y:S08]  /*71c0*/  HMMA.16816.F32 R44, R188.reuse, R228, R44 ;  /* 0x000000e4bc2c723c */ /* 0x040ff0000000182c */
[----:B------:R-:W-:Y:S08]  /*71d0*/  HMMA.16816.F32 R204, R188, R32, R204 ;  /* 0x00000020bccc723c */ /* 0x000ff000000018cc */
[C---:B------:R-:W-:Y:S08]  /*71e0*/  HMMA.16816.F32 R132, R192.reuse, R50, R132 ;  /* 0x00000032c084723c */ /* 0x040ff00000001884 */
[----:B------:R-:W-:Y:S01]  /*71f0*/  HMMA.16816.F32 R128, R192, R48, R128 ;  /* 0x00000030c080723c */ /* 0x000fe20000001880 */
[----:B------:R-:W-:-:S07]  /*7200*/  VIADD R11, R3, 0x800 ;  /* 0x00000800030b7836 */ /* 0x000fce0000000000 */
[C---:B------:R-:W-:Y:S08]  /*7210*/  HMMA.16816.F32 R124, R192.reuse, R42, R124 ;  /* 0x0000002ac07c723c */ /* 0x040ff0000000187c */
[----:B------:R-:W-:Y:S01]  /*7220*/  HMMA.16816.F32 R120, R192, R234, R120 ;  /* 0x000000eac078723c */ /* 0x000fe20000001878 */
[----:B------:R-:W-:-:S07]  /*7230*/  IMAD.U32 R24, R246, 0x8, R3 ;  /* 0x00000008f6187824 */ /* 0x000fce00078e0003 */
[----:B------:R-:W-:Y:S01]  /*7240*/  HMMA.16816.F32 R116, R192, R232, R116 ;  /* 0x000000e8c074723c */ /* 0x000fe20000001874 */
[----:B------:R-:W-:-:S07]  /*7250*/  VIADD R25, R3, 0xc00 ;  /* 0x00000c0003197836 */ /* 0x000fce0000000000 */
[----:B------:R-:W-:Y:S01]  /*7260*/  HMMA.16816.F32 R112, R192, R230, R112 ;  /* 0x000000e6c070723c */ /* 0x000fe20000001870 */
[----:B------:R-:W-:-:S07]  /*7270*/  VIADD R27, R3, 0x2000 ;  /* 0x00002000031b7836 */ /* 0x000fce0000000000 */
[----:B------:R-:W-:Y:S01]  /*7280*/  HMMA.16816.F32 R108, R192, R228, R108 ;  /* 0x000000e4c06c723c */ /* 0x000fe2000000186c */
[----:B------:R-:W-:-:S07]  /*7290*/  IADD3 R29, PT, PT, R3, 0x2400, RZ ;  /* 0x00002400031d7810 */ /* 0x000fce0007ffe0ff */
[----:B------:R-:W-:Y:S01]  /*72a0*/  HMMA.16816.F32 R208, R192, R32, R208 ;  /* 0x00000020c0d0723c */ /* 0x000fe200000018d0 */
[----:B------:R-:W-:-:S07]  /*72b0*/  LEA R10, R246, R9, 0x3 ;  /* 0x00000009f60a7211 */ /* 0x000fce00078e18ff */
[C---:B------:R-:W-:Y:S08]  /*72c0*/  HMMA.16816.F32 R68, R196.reuse, R50, R68 ;  /* 0x00000032c444723c */ /* 0x040ff00000001844 */
[----:B------:R-:W-:Y:S01]  /*72d0*/  HMMA.16816.F32 R96, R196, R48, R96 ;  /* 0x00000030c460723c */ /* 0x000fe20000001860 */
[----:B------:R-:W-:-:S07]  /*72e0*/  VIADD R31, R3, 0x2800 ;  /* 0x00002800031f7836 */ /* 0x000fce0000000000 */
[----:B------:R-:W-:Y:S01]  /*72f0*/  HMMA.16816.F32 R92, R196, R42, R92 ;  /* 0x0000002ac45c723c */ /* 0x000fe2000000185c */
[----:B------:R-:W-:-:S07]  /*7300*/  VIADD R35, R3, 0x2c00 ;  /* 0x00002c0003237836 */ /* 0x000fce0000000000 */
[----:B------:R-:W-:Y:S01]  /*7310*/  HMMA.16816.F32 R88, R196, R234, R88 ;  /* 0x000000eac458723c */ /* 0x000fe20000001858 */
[----:B------:R-:W-:-:S07]  /*7320*/  IMAD.U32 R11, R246, 0x8, R11 ;  /* 0x00000008f60b7824 */ /* 0x000fce00078e000b */
[----:B------:R-:W-:Y:S01]  /*7330*/  HMMA.16816.F32 R84, R196, R232, R84 ;  /* 0x000000e8c454723c */ /* 0x000fe20000001854 */
[----:B------:R-:W-:-:S07]  /*7340*/  IMAD.U32 R25, R246, 0x8, R25 ;  /* 0x00000008f6197824 */ /* 0x000fce00078e0019 */
[----:B------:R-:W-:Y:S01]  /*7350*/  HMMA.16816.F32 R80, R196, R230, R80 ;  /* 0x000000e6c450723c */ /* 0x000fe20000001850 */
[----:B------:R-:W-:-:S07]  /*7360*/  VIADD R37, R3, 0x4000 ;  /* 0x0000400003257836 */ /* 0x000fce0000000000 */
[----:B------:R-:W-:Y:S01]  /*7370*/  HMMA.16816.F32 R140, R196, R228, R140 ;  /* 0x000000e4c48c723c */ /* 0x000fe2000000188c */
[----:B------:R-:W-:-:S07]  /*7380*/  IMAD.U32 R27, R246, 0x8, R27 ;  /* 0x00000008f61b7824 */ /* 0x000fce00078e001b */
[----:B------:R-:W-:Y:S01]  /*7390*/  HMMA.16816.F32 R176, R196, R32, R176 ;  /* 0x00000020c4b0723c */ /* 0x000fe200000018b0 */
[----:B------:R-:W-:Y:S07]  /*73a0*/  STS.64 [R24], R164 ;  /* 0x000000a418007388 */ /* 0x000fee0000000a00 */
[----:B------:R-:W-:Y:S01]  /*73b0*/  HMMA.16816.F32 R4, R200, R50, R4 ;  /* 0x00000032c804723c */ /* 0x000fe20000001804 */
[----:B------:R-:W-:-:S07]  /*73c0*/  VIADD R39, R3, 0x4400 ;  /* 0x0000440003277836 */ /* 0x000fce0000000000 */
[C---:B------:R-:W-:Y:S01]  /*73d0*/  HMMA.16816.F32 R12, R200.reuse, R48, R12 ;  /* 0x00000030c80c723c */ /* 0x040fe2000000180c */
[----:B------:R-:W-:Y:S01]  /*73e0*/  IMAD.U32 R29, R246, 0x8, R29 ;  /* 0x00000008f61d7824 */ /* 0x000fe200078e001d */
[----:B------:R-:W-:Y:S06]  /*73f0*/  STS.64 [R24+0x200], R166 ;  /* 0x000200a618007388 */ /* 0x000fec0000000a00 */
[C---:B------:R-:W-:Y:S01]  /*7400*/  HMMA.16816.F32 R16, R200.reuse, R42, R16 ;  /* 0x0000002ac810723c */ /* 0x040fe20000001810 */
[----:B------:R-:W-:Y:S07]  /*7410*/  STS.64 [R24+0x20], R160 ;  /* 0x000020a018007388 */ /* 0x000fee0000000a00 */
[----:B------:R-:W-:Y:S01]  /*7420*/  HMMA.16816.F32 R56, R200, R234, R56 ;  /* 0x000000eac838723c */ /* 0x000fe20000001838 */
[----:B------:R-:W-:Y:S01]  /*7430*/  STS.64 [R24+0x220], R162 ;  /* 0x000220a218007388 */ /* 0x000fe20000000a00 */
[----:B------:R-:W-:-:S06]  /*7440*/  VIADD R41, R3, 0x4800 ;  /* 0x0000480003297836 */ /* 0x000fcc0000000000 */
[----:B------:R-:W-:Y:S01]  /*7450*/  HMMA.16816.F32 R60, R200, R232, R60 ;  /* 0x000000e8c83c723c */ /* 0x000fe2000000183c */
[----:B------:R-:W-:Y:S01]  /*7460*/  IADD3 R43, PT, PT, R3, 0x4c00, RZ ;  /* 0x00004c00032b7810 */ /* 0x000fe20007ffe0ff */
[----:B------:R-:W-:-:S06]  /*7470*/  IMAD.U32 R31, R246, 0x8, R31 ;  /* 0x00000008f61f7824 */ /* 0x000fcc00078e001f */
[----:B------:R-:W-:Y:S01]  /*7480*/  HMMA.16816.F32 R64, R200, R230, R64 ;  /* 0x000000e6c840723c */ /* 0x000fe20000001840 */
[----:B------:R-:W-:Y:S01]  /*7490*/  STS.64 [R10], R156 ;  /* 0x0000009c0a007388 */ /* 0x000fe20000000a00 */
[----:B------:R-:W-:-:S06]  /*74a0*/  LEA R35, R246, R35, 0x3 ;  /* 0x00000023f6237211 */ /* 0x000fcc00078e18ff */
[C---:B------:R-:W-:Y:S01]  /*74b0*/  HMMA.16816.F32 R72, R200.reuse, R228, R72 ;  /* 0x000000e4c848723c */ /* 0x040fe20000001848 */
[----:B------:R-:W-:Y:S07]  /*74c0*/  STS.64 [R10+0x200], R158 ;  /* 0x0002009e0a007388 */ /* 0x000fee0000000a00 */
[----:B------:R-:W-:Y:S01]  /*74d0*/  HMMA.16816.F32 R20, R200, R32, R20 ;  /* 0x00000020c814723c */ /* 0x000fe20000001814 */
[----:B------:R-:W-:Y:S01]  /*74e0*/  STS.64 [R10+0x20], R152 ;  /* 0x000020980a007388 */ /* 0x000fe20000000a00 */
[C---:B------:R-:W-:Y:S01]  /*74f0*/  VIADD R49, R3.reuse, 0x6000 ;  /* 0x0000600003317836 */ /* 0x040fe20000000000 */
[----:B------:R-:W2:Y:S02]  /*7500*/  LDC R33, c[0x0][0x39c] ;  /* 0x0000e700ff217b82 */ /* 0x000ea40000000800 */
[----:B------:R-:W-:Y:S01]  /*7510*/  STS.64 [R10+0x220], R154 ;  /* 0x0002209a0a007388 */ /* 0x000fe20000000a00 */
[----:B------:R-:W-:-:S02]  /*7520*/  VIADD R51, R3, 0x6400 ;  /* 0x0000640003337836 */ /* 0x000fc40000000000 */
[C---:B------:R-:W-:Y:S01]  /*7530*/  IMAD.U32 R37, R246.reuse, 0x8, R37 ;  /* 0x00000008f6257824 */ /* 0x040fe200078e0025 */
[----:B------:R-:W-:Y:S01]  /*7540*/  STS.64 [R11], R148 ;  /* 0x000000940b007388 */ /* 0x000fe20000000a00 */
[----:B------:R-:W-:-:S03]  /*7550*/  IMAD.U32 R39, R246, 0x8, R39 ;  /* 0x00000008f6277824 */ /* 0x000fc600078e0027 */
[----:B------:R-:W-:Y:S01]  /*7560*/  STS.64 [R11+0x200], R150 ;  /* 0x000200960b007388 */ /* 0x000fe20000000a00 */
[----:B------:R-:W-:-:S03]  /*7570*/  VIADD R53, R3, 0x6800 ;  /* 0x0000680003357836 */ /* 0x000fc60000000000 */
[----:B------:R-:W-:Y:S01]  /*7580*/  STS.64 [R11+0x20], R144 ;  /* 0x000020900b007388 */ /* 0x000fe20000000a00 */
[----:B------:R-:W-:-:S03]  /*7590*/  IMAD.U32 R41, R246, 0x8, R41 ;  /* 0x00000008f6297824 */ /* 0x000fc600078e0029 */
[----:B------:R-:W-:Y:S01]  /*75a0*/  STS.64 [R11+0x220], R146 ;  /* 0x000220920b007388 */ /* 0x000fe20000000a00 */
[----:B------:R-:W-:-:S03]  /*75b0*/  VIADD R3, R3, 0x6c00 ;  /* 0x00006c0003037836 */ /* 0x000fc60000000000 */
[----:B------:R3:W-:Y:S01]  /*75c0*/  STS.64 [R25], R44 ;  /* 0x0000002c19007388 */ /* 0x0007e20000000a00 */
[----:B------:R-:W-:-:S03]  /*75d0*/  IMAD.U32 R43, R246, 0x8, R43 ;  /* 0x00000008f62b7824 */ /* 0x000fc600078e002b */
[----:B------:R-:W-:Y:S04]  /*75e0*/  STS.64 [R25+0x200], R46 ;  /* 0x0002002e19007388 */ /* 0x000fe80000000a00 */
[----:B------:R-:W-:Y:S04]  /*75f0*/  STS.64 [R25+0x20], R204 ;  /* 0x000020cc19007388 */ /* 0x000fe80000000a00 */
[----:B------:R4:W-:Y:S01]  /*7600*/  STS.64 [R25+0x220], R206 ;  /* 0x000220ce19007388 */ /* 0x0009e20000000a00 */
[C---:B------:R-:W-:Y:S01]  /*7610*/  IMAD.U32 R49, R246.reuse, 0x8, R49 ;  /* 0x00000008f6317824 */ /* 0x040fe200078e0031 */
[C---:B------:R-:W-:Y:S01]  /*7620*/  LEA R51, R246.reuse, R51, 0x3 ;  /* 0x00000033f6337211 */ /* 0x040fe200078e18ff */
[----:B------:R-:W-:Y:S01]  /*7630*/  IMAD.U32 R53, R246, 0x8, R53 ;  /* 0x00000008f6357824 */ /* 0x000fe200078e0035 */
[----:B------:R-:W-:Y:S01]  /*7640*/  STS.64 [R27], R132 ;  /* 0x000000841b007388 */ /* 0x000fe20000000a00 */
[----:B------:R-:W-:Y:S01]  /*7650*/  IMAD.SHL.U32 R8, R8, 0x10, RZ ;  /* 0x0000001008087824 */ /* 0x000fe200078e00ff */
[----:B---3--:R-:W3:Y:S02]  /*7660*/  LDC R45, c[0x0][0x39c] ;  /* 0x0000e700ff2d7b82 */ /* 0x008ee40000000800 */
[----:B------:R-:W-:Y:S04]  /*7670*/  STS.64 [R27+0x200], R134 ;  /* 0x000200861b007388 */ /* 0x000fe80000000a00 */
[----:B------:R-:W-:Y:S02]  /*7680*/  STS.64 [R27+0x20], R128 ;  /* 0x000020801b007388 */ /* 0x000fe40000000a00 */
[----:B----4-:R-:W4:Y:S02]  /*7690*/  LDC R25, c[0x0][0x39c] ;  /* 0x0000e700ff197b82 */ /* 0x010f240000000800 */
[----:B------:R1:W-:Y:S04]  /*76a0*/  STS.64 [R27+0x220], R130 ;  /* 0x000220821b007388 */ /* 0x0003e80000000a00 */
[----:B------:R-:W-:Y:S04]  /*76b0*/  STS.64 [R29], R124 ;  /* 0x0000007c1d007388 */ /* 0x000fe80000000a00 */
[----:B------:R-:W-:Y:S04]  /*76c0*/  STS.64 [R29+0x200], R126 ;  /* 0x0002007e1d007388 */ /* 0x000fe80000000a00 */
[----:B------:R-:W-:Y:S01]  /*76d0*/  STS.64 [R29+0x20], R120 ;  /* 0x000020781d007388 */ /* 0x000fe20000000a00 */
[----:B------:R-:W-:Y:S01]  /*76e0*/  IMAD.U32 R246, R246, 0x8, R3 ;  /* 0x00000008f6f67824 */ /* 0x000fe200078e0003 */
[----:B------:R-:W-:Y:S01]  /*76f0*/  LOP3.LUT R9, R8, 0x1fff00, RZ, 0xc0, !PT ;  /* 0x001fff0008097812 */ /* 0x000fe200078ec0ff */
[----:B------:R-:W2:Y:S01]  /*7700*/  LDC R3, c[0x0][0x39c] ;  /* 0x0000e700ff037b82 */ /* 0x000ea20000000800 */
[----:B------:R1:W-:Y:S04]  /*7710*/  STS.64 [R29+0x220], R122 ;  /* 0x0002207a1d007388 */ /* 0x0003e80000000a00 */
[----:B------:R-:W-:Y:S03]  /*7720*/  STS.64 [R31], R116 ;  /* 0x000000741f007388 */ /* 0x000fe60000000a00 */
[----:B-1----:R-:W1:Y:S01]  /*7730*/  LDC R27, c[0x0][0x39c] ;  /* 0x0000e700ff1b7b82 */ /* 0x002e620000000800 */
[----:B------:R-:W-:Y:S04]  /*7740*/  STS.64 [R31+0x200], R118 ;  /* 0x000200761f007388 */ /* 0x000fe80000000a00 */
[----:B------:R-:W-:Y:S01]  /*7750*/  STS.64 [R31+0x20], R112 ;  /* 0x000020701f007388 */ /* 0x000fe20000000a00 */
[----:B------:R-:W-:-:S02]  /*7760*/  LOP3.LUT R9, R9, 0xf, R2, 0xf8, !PT ;  /* 0x0000000f09097812 */ /* 0x000fc400078ef802 */
[----:B------:R-:W3:Y:S01]  /*7770*/  LDC R29, c[0x0][0x39c] ;  /* 0x0000e700ff1d7b82 */ /* 0x000ee20000000800 */
[----:B------:R4:W-:Y:S04]  /*7780*/  STS.64 [R31+0x220], R114 ;  /* 0x000220721f007388 */ /* 0x0009e80000000a00 */
[----:B------:R-:W-:Y:S04]  /*7790*/  STS.64 [R35], R108 ;  /* 0x0000006c23007388 */ /* 0x000fe80000000a00 */
[----:B------:R-:W-:Y:S04]  /*77a0*/  STS.64 [R35+0x200], R110 ;  /* 0x0002006e23007388 */ /* 0x000fe80000000a00 */
[----:B------:R-:W-:Y:S01]  /*77b0*/  STS.64 [R35+0x20], R208 ;  /* 0x000020d023007388 */ /* 0x000fe20000000a00 */
[----:B------:R-:W1:Y:S01]  /*77c0*/  S2R R24, SR_CTAID.X ;  /* 0x0000000000187919 */ /* 0x000e620000002500 */
[----:B------:R-:W-:Y:S01]  /*77d0*/  IMAD R244, R9, 0x4, R244 ;  /* 0x0000000409f47824 */ /* 0x000fe200078e02f4 */
[----:B----4-:R-:W4:Y:S01]  /*77e0*/  LDC R31, c[0x0][0x39c] ;  /* 0x0000e700ff1f7b82 */ /* 0x010f220000000800 */
[----:B------:R2:W-:Y:S04]  /*77f0*/  STS.64 [R35+0x220], R210 ;  /* 0x000220d223007388 */ /* 0x0005e80000000a00 */
[----:B------:R-:W-:Y:S04]  /*7800*/  STS.64 [R37], R68 ;  /* 0x0000004425007388 */ /* 0x000fe80000000a00 */
[----:B------:R-:W-:Y:S04]  /*7810*/  STS.64 [R37+0x200], R70 ;  /* 0x0002004625007388 */ /* 0x000fe80000000a00 */
[----:B------:R-:W-:Y:S01]  /*7820*/  STS.64 [R37+0x20], R96 ;  /* 0x0000206025007388 */ /* 0x000fe20000000a00 */
[----:B--2---:R-:W-:Y:S01]  /*7830*/  IMAD R3, R3, UR4, RZ ;  /* 0x0000000403037c24 */ /* 0x004fe2000f8e02ff */
[----:B------:R-:W2:Y:S02]  /*7840*/  LDC R35, c[0x0][0x39c] ;  /* 0x0000e700ff237b82 */ /* 0x000ea40000000800 */
[----:B------:R1:W-:Y:S04]  /*7850*/  STS.64 [R37+0x220], R98 ;  /* 0x0002206225007388 */ /* 0x0003e80000000a00 */
[----:B------:R-:W-:Y:S04]  /*7860*/  STS.64 [R39], R92 ;  /* 0x0000005c27007388 */ /* 0x000fe80000000a00 */
[----:B------:R-:W-:Y:S04]  /*7870*/  STS.64 [R39+0x200], R94 ;  /* 0x0002005e27007388 */ /* 0x000fe80000000a00 */
[----:B------:R-:W-:Y:S01]  /*7880*/  STS.64 [R39+0x20], R88 ;  /* 0x0000205827007388 */ /* 0x000fe20000000a00 */
[----:B------:R-:W-:Y:S01]  /*7890*/  IMAD R3, R3, 0x80, R2 ;  /* 0x0000008003037824 */ /* 0x000fe200078e0202 */
[----:B-1----:R-:W1:Y:S02]  /*78a0*/  LDC R37, c[0x0][0x39c] ;  /* 0x0000e700ff257b82 */ /* 0x002e640000000800 */
[----:B------:R3:W-:Y:S04]  /*78b0*/  STS.64 [R39+0x220], R90 ;  /* 0x0002205a27007388 */ /* 0x0007e80000000a00 */
[----:B------:R-:W-:Y:S04]  /*78c0*/  STS.64 [R41], R84 ;  /* 0x0000005429007388 */ /* 0x000fe80000000a00 */
[----:B------:R-:W-:Y:S04]  /*78d0*/  STS.64 [R41+0x200], R86 ;  /* 0x0002005629007388 */ /* 0x000fe80000000a00 */
[----:B------:R-:W-:Y:S01]  /*78e0*/  STS.64 [R41+0x20], R80 ;  /* 0x0000205029007388 */ /* 0x000fe20000000a00 */
[----:B------:R-:W-:Y:S01]  /*78f0*/  IMAD R3, R24, 0x80, R3 ;  /* 0x0000008018037824 */ /* 0x000fe200078e0203 */
[----:B---3--:R-:W3:Y:S02]  /*7900*/  LDC R39, c[0x0][0x39c] ;  /* 0x0000e700ff277b82 */ /* 0x008ee40000000800 */
[----:B------:R4:W-:Y:S04]  /*7910*/  STS.64 [R41+0x220], R82 ;  /* 0x0002205229007388 */ /* 0x0009e80000000a00 */
[----:B------:R-:W-:Y:S02]  /*7920*/  STS.64 [R43], R140 ;  /* 0x0000008c2b007388 */ /* 0x000fe40000000a00 */
[----:B------:R-:W2:Y:S02]  /*7930*/  LDC R24, c[0x0][0x39c] ;  /* 0x0000e700ff187b82 */ /* 0x000ea40000000800 */
[----:B------:R-:W-:Y:S04]  /*7940*/  STS.64 [R43+0x200], R142 ;  /* 0x0002008e2b007388 */ /* 0x000fe80000000a00 */
[----:B------:R-:W-:Y:S01]  /*7950*/  STS.64 [R43+0x20], R176 ;  /* 0x000020b02b007388 */ /* 0x000fe20000000a00 */
[----:B------:R-:W-:Y:S01]  /*7960*/  LEA R0, R0, R3, 0x6 ;  /* 0x0000000300007211 */ /* 0x000fe200078e30ff */
[----:B----4-:R-:W4:Y:S02]  /*7970*/  LDC R41, c[0x0][0x39c] ;  /* 0x0000e700ff297b82 */ /* 0x010f240000000800 */
[----:B------:R1:W-:Y:S04]  /*7980*/  STS.64 [R43+0x220], R178 ;  /* 0x000220b22b007388 */ /* 0x0003e80000000a00 */
[----:B------:R1:W-:Y:S04]  /*7990*/  STS.64 [R49], R4 ;  /* 0x0000000431007388 */ /* 0x0003e80000000a00 */
[----:B------:R3:W-:Y:S04]  /*79a0*/  STS.64 [R49+0x200], R6 ;  /* 0x0002000631007388 */ /* 0x0007e80000000a00 */
[----:B------:R3:W-:Y:S01]  /*79b0*/  STS.64 [R49+0x20], R12 ;  /* 0x0000200c31007388 */ /* 0x0007e20000000a00 */
[----:B------:R-:W-:Y:S01]  /*79c0*/  IMAD R245, R245, 0x20, R0 ;  /* 0x00000020f5f57824 */ /* 0x000fe200078e0200 */
[----:B-1----:R-:W1:Y:S02]  /*79d0*/  LDC R43, c[0x0][0x39c] ;  /* 0x0000e700ff2b7b82 */ /* 0x002e640000000800 */
[----:B------:R2:W-:Y:S04]  /*79e0*/  STS.64 [R49+0x220], R14 ;  /* 0x0002200e31007388 */ /* 0x0005e80000000a00 */
[----:B------:R-:W-:Y:S02]  /*79f0*/  STS.64 [R51], R16 ;  /* 0x0000001033007388 */ /* 0x000fe40000000a00 */
[----:B------:R-:W4:Y:S02]  /*7a00*/  LDC.64 R4, c[0x0][0x390] ;  /* 0x0000e400ff047b82 */ /* 0x000f240000000a00 */
[----:B------:R-:W-:Y:S04]  /*7a10*/  STS.64 [R51+0x200], R18 ;  /* 0x0002001233007388 */ /* 0x000fe80000000a00 */
[----:B------:R-:W-:Y:S02]  /*7a20*/  STS.64 [R51+0x20], R56 ;  /* 0x0000203833007388 */ /* 0x000fe40000000a00 */
[----:B---3--:R-:W3:Y:S02]  /*7a30*/  LDC R7, c[0x0][0x39c] ;  /* 0x0000e700ff077b82 */ /* 0x008ee40000000800 */
[----:B------:R-:W-:Y:S04]  /*7a40*/  STS.64 [R51+0x220], R58 ;  /* 0x0002203a33007388 */ /* 0x000fe80000000a00 */
[----:B------:R-:W-:Y:S02]  /*7a50*/  STS.64 [R53], R60 ;  /* 0x0000003c35007388 */ /* 0x000fe40000000a00 */
[----:B------:R-:W1:Y:S02]  /*7a60*/  LDC R13, c[0x0][0x39c] ;  /* 0x0000e700ff0d7b82 */ /* 0x000e640000000800 */
[----:B------:R-:W-:Y:S04]  /*7a70*/  STS.64 [R53+0x200], R62 ;  /* 0x0002003e35007388 */ /* 0x000fe80000000a00 */
[----:B------:R-:W-:Y:S02]  /*7a80*/  STS.64 [R53+0x20], R64 ;  /* 0x0000204035007388 */ /* 0x000fe40000000a00 */
[----:B--2---:R-:W2:Y:S02]  /*7a90*/  LDC R15, c[0x0][0x39c] ;  /* 0x0000e700ff0f7b82 */ /* 0x004ea40000000800 */
[----:B------:R-:W-:Y:S04]  /*7aa0*/  STS.64 [R53+0x220], R66 ;  /* 0x0002204235007388 */ /* 0x000fe80000000a00 */
[----:B------:R-:W-:Y:S04]  /*7ab0*/  STS.64 [R246], R72 ;  /* 0x00000048f6007388 */ /* 0x000fe80000000a00 */
[----:B------:R-:W-:Y:S04]  /*7ac0*/  STS.64 [R246+0x200], R74 ;  /* 0x0002004af6007388 */ /* 0x000fe80000000a00 */
[----:B------:R3:W-:Y:S04]  /*7ad0*/  STS.64 [R246+0x20], R20 ;  /* 0x00002014f6007388 */ /* 0x0007e80000000a00 */
[----:B------:R3:W-:Y:S01]  /*7ae0*/  STS.64 [R246+0x220], R22 ;  /* 0x00022016f6007388 */ /* 0x0007e20000000a00 */
[----:B------:R-:W-:Y:S01]  /*7af0*/  BAR.SYNC.DEFER_BLOCKING 0x0 ;  /* 0x0000000000007b1d */ /* 0x000fe20000010000 */
[----:B----4-:R-:W-:-:S07]  /*7b00*/  IMAD.WIDE R2, R245, 0x2, R4 ;  /* 0x00000002f5027825 */ /* 0x010fce00078e0204 */
[----:B---3--:R-:W3:Y:S08]  /*7b10*/  LDC R21, c[0x0][0x39c] ;  /* 0x0000e700ff157b82 */ /* 0x008ef00000000800 */
[----:B------:R-:W4:Y:S01]  /*7b20*/  LDC R23, c[0x0][0x39c] ;  /* 0x0000e700ff177b82 */ /* 0x000f220000000800 */
[----:B------:R-:W1:Y:S04]  /*7b30*/  LDS R6, [R244] ;  /* 0x00000000f4067984 */ /* 0x000e680000000800 */
[----:B------:R-:W2:Y:S04]  /*7b40*/  LDS R8, [R244+0x40] ;  /* 0x00004000f4087984 */ /* 0x000ea80000000800 */
[----:B------:R-:W3:Y:S04]  /*7b50*/  LDS R9, [R244+0x80] ;  /* 0x00008000f4097984 */ /* 0x000ee80000000800 */
[----:B------:R-:W4:Y:S04]  /*7b60*/  LDS R11, [R244+0x100] ;  /* 0x00010000f40b7984 */ /* 0x000f280000000800 */
[----:B------:R-:W4:Y:S01]  /*7b70*/  LDS R10, [R244+0xc0] ;  /* 0x0000c000f40a7984 */ /* 0x000f220000000800 */
[----:B------:R-:W-:-:S03]  /*7b80*/  IMAD.WIDE R4, R7, 0x2, R2 ;  /* 0x0000000207047825 */ /* 0x000fc600078e0202 */
[----:B------:R-:W4:Y:S04]  /*7b90*/  LDS R16, [R244+0x140] ;  /* 0x00014000f4107984 */ /* 0x000f280000000800 */
[----:B------:R-:W4:Y:S04]  /*7ba0*/  LDS R17, [R244+0x180] ;  /* 0x00018000f4117984 */ /* 0x000f280000000800 */
[----:B------:R-:W4:Y:S04]  /*7bb0*/  LDS R18, [R244+0x1c0] ;  /* 0x0001c000f4127984 */ /* 0x000f280000000800 */
[----:B------:R-:W4:Y:S04]  /*7bc0*/  LDS R19, [R244+0x200] ;  /* 0x00020000f4137984 */ /* 0x000f280000000800 */
[----:B------:R-:W-:Y:S01]  /*7bd0*/  LDS R22, [R244+0x300] ;  /* 0x00030000f4167984 */ /* 0x000fe20000000800 */
[----:B-1----:R-:W-:-:S03]  /*7be0*/  F2FP.F16.F32.PACK_AB R6, RZ, R6 ;  /* 0x00000006ff06723e */ /* 0x002fc600000000ff */
[----:B------:R-:W-:Y:S01]  /*7bf0*/  LDS R32, [R244+0xe180] ;  /* 0x00e18000f4207984 */ /* 0x000fe20000000800 */
[----:B------:R-:W-:Y:S01]  /*7c00*/  PRMT R20, R6, 0x7610, R20 ;  /* 0x0000761006147816 */ /* 0x000fe20000000014 */
[----:B------:R-:W-:Y:S01]  /*7c10*/  IMAD.WIDE R6, R13, 0x2, R4 ;  /* 0x000000020d067825 */ /* 0x000fe200078e0204 */
[----:B--2---:R-:W-:Y:S01]  /*7c20*/  F2FP.F16.F32.PACK_AB R0, RZ, R8 ;  /* 0x00000008ff00723e */ /* 0x004fe200000000ff */
[----:B------:R-:W1:Y:S02]  /*7c30*/  LDC.64 R12, c[0x0][0x390] ;  /* 0x0000e400ff0c7b82 */ /* 0x000e640000000a00 */
[----:B------:R3:W-:Y:S01]  /*7c40*/  STG.E.U16 desc[UR8][R2.64], R20 ;  /* 0x0000001402007986 */ /* 0x0007e2000c101508 */
[----:B------:R-:W-:Y:S01]  /*7c50*/  PRMT R26, R0, 0x7610, R26 ;  /* 0x00007610001a7816 */ /* 0x000fe2000000001a */
[----:B------:R-:W-:Y:S02]  /*7c60*/  IMAD R245, R24, 0x8, R245 ;  /* 0x0000000818f57824 */ /* 0x000fe400078e02f5 */
[----:B------:R-:W2:Y:S01]  /*7c70*/  LDS R20, [R244+0x240] ;  /* 0x00024000f4147984 */ /* 0x000ea20000000800 */
[----:B---3--:R-:W-:Y:S01]  /*7c80*/  F2FP.F16.F32.PACK_AB R3, RZ, R9 ;  /* 0x00000009ff03723e */ /* 0x008fe200000000ff */
[----:B------:R-:W-:Y:S01]  /*7c90*/  IMAD.WIDE R8, R15, 0x2, R6 ;  /* 0x000000020f087825 */ /* 0x000fe200078e0206 */
[----:B----4-:R-:W-:Y:S01]  /*7ca0*/  F2FP.F16.F32.PACK_AB R15, RZ, R11 ;  /* 0x0000000bff0f723e */ /* 0x010fe200000000ff */
[----:B------:R3:W-:Y:S01]  /*7cb0*/  STG.E.U16 desc[UR8][R4.64], R26 ;  /* 0x0000001a04007986 */ /* 0x0007e2000c101508 */
[----:B------:R-:W-:Y:S01]  /*7cc0*/  F2FP.F16.F32.PACK_AB R14, RZ, R10 ;  /* 0x0000000aff0e723e */ /* 0x000fe200000000ff */
[----:B------:R-:W-:-:S02]  /*7cd0*/  IMAD.WIDE R10, R21, 0x2, R8 ;  /* 0x00000002150a7825 */ /* 0x000fc400078e0208 */
[----:B------:R-:W-:Y:S04]  /*7ce0*/  LDS R0, [R244+0x2c0] ;  /* 0x0002c000f4007984 */ /* 0x000fe80000000800 */
[----:B------:R-:W-:Y:S01]  /*7cf0*/  LDS R26, [R244+0x2000] ;  /* 0x00200000f41a7984 */ /* 0x000fe20000000800 */
[----:B---3--:R-:W-:-:S03]  /*7d00*/  PRMT R5, R15, 0x7610, R5 ;  /* 0x000076100f057816 */ /* 0x008fc60000000005 */
[----:B------:R3:W-:Y:S01]  /*7d10*/  STG.E.U16 desc[UR8][R6.64], R3 ;  /* 0x0000000306007986 */ /* 0x0007e2000c101508 */
[----:B------:R-:W4:Y:S03]  /*7d20*/  LDC R15, c[0x0][0x39c] ;  /* 0x0000e700ff0f7b82 */ /* 0x000f260000000800 */
[----:B------:R1:W-:Y:S04]  /*7d30*/  STG.E.U16 desc[UR8][R8.64], R14 ;  /* 0x0000000e08007986 */ /* 0x0003e8000c101508 */
[----:B------:R-:W2:Y:S01]  /*7d40*/  LDS R21, [R244+0x280] ;  /* 0x00028000f4157984 */ /* 0x000ea20000000800 */
[----:B---3--:R-:W-:-:S03]  /*7d50*/  IMAD.WIDE R2, R23, 0x2, R10 ;  /* 0x0000000217027825 */ /* 0x008fc600078e020a */
[----:B------:R3:W-:Y:S01]  /*7d60*/  STG.E.U16 desc[UR8][R10.64], R5 ;  /* 0x000000050a007986 */ /* 0x0007e2000c101508 */
[----:B-1----:R-:W-:-:S03]  /*7d70*/  IMAD.WIDE R8, R245, 0x2, R12 ;  /* 0x00000002f5087825 */ /* 0x002fc600078e020c */
[----:B------:R-:W1:Y:S04]  /*7d80*/  LDS R23, [R244+0x340] ;  /* 0x00034000f4177984 */ /* 0x000e680000000800 */
[----:B------:R-:W1:Y:S01]  /*7d90*/  LDS R24, [R244+0x380] ;  /* 0x00038000f4187984 */ /* 0x000e620000000800 */
[----:B---3--:R-:W-:-:S03]  /*7da0*/  IMAD.WIDE R4, R25, 0x2, R2 ;  /* 0x0000000219047825 */ /* 0x008fc600078e0202 */
[----:B------:R-:W3:Y:S01]  /*7db0*/  LDS R25, [R244+0x3c0] ;  /* 0x0003c000f4197984 */ /* 0x000ee20000000800 */
[----:B----4-:R-:W-:Y:S01]  /*7dc0*/  IMAD.WIDE R10, R15, 0x2, R8 ;  /* 0x000000020f0a7825 */ /* 0x010fe200078e0208 */
[----:B------:R-:W-:Y:S01]  /*7dd0*/  F2FP.F16.F32.PACK_AB R16, RZ, R16 ;  /* 0x00000010ff10723e */ /* 0x000fe200000000ff */
[----:B------:R-:W4:Y:S02]  /*7de0*/  LDC.64 R14, c[0x0][0x390] ;  /* 0x0000e400ff0e7b82 */ /* 0x000f240000000a00 */
[----:B------:R-:W-:-:S06]  /*7df0*/  IMAD.WIDE R6, R27, 0x2, R4 ;  /* 0x000000021b067825 */ /* 0x000fcc00078e0204 */
[----:B------:R-:W1:Y:S01]  /*7e00*/  LDC R27, c[0x0][0x39c] ;  /* 0x0000e700ff1b7b82 */ /* 0x000e620000000800 */
[----:B------:R-:W-:Y:S01]  /*7e10*/  IMAD.WIDE R12, R29, 0x2, R10 ;  /* 0x000000021d0c7825 */ /* 0x000fe200078e020a */
[----:B------:R2:W-:Y:S01]  /*7e20*/  STG.E.U16 desc[UR8][R2.64], R16 ;  /* 0x0000001002007986 */ /* 0x0005e2000c101508 */
[----:B------:R-:W-:Y:S02]  /*7e30*/  F2FP.F16.F32.PACK_AB R17, RZ, R17 ;  /* 0x00000011ff11723e */ /* 0x000fe400000000ff */
[----:B------:R-:W-:Y:S01]  /*7e40*/  F2FP.F16.F32.PACK_AB R18, RZ, R18 ;  /* 0x00000012ff12723e */ /* 0x000fe200000000ff */
[----:B------:R-:W3:Y:S02]  /*7e50*/  LDS R16, [R244+0x2040] ;  /* 0x00204000f4107984 */ /* 0x000ee40000000800 */
[----:B------:R-:W4:Y:S01]  /*7e60*/  LDC R29, c[0x0][0x39c] ;  /* 0x0000e700ff1d7b82 */ /* 0x000f220000000800 */
[----:B--2---:R-:W-:Y:S01]  /*7e70*/  IMAD.WIDE R2, R31, 0x2, R12 ;  /* 0x000000021f027825 */ /* 0x004fe200078e020c */
[----:B------:R2:W-:Y:S06]  /*7e80*/  STG.E.U16 desc[UR8][R4.64], R17 ;  /* 0x0000001104007986 */ /* 0x0005ec000c101508 */
[----:B------:R-:W3:Y:S01]  /*7e90*/  LDC R31, c[0x0][0x39c] ;  /* 0x0000e700ff1f7b82 */ /* 0x000ee20000000800 */
[----:B------:R-:W-:Y:S01]  /*7ea0*/  F2FP.F16.F32.PACK_AB R19, RZ, R19 ;  /* 0x00000013ff13723e */ /* 0x000fe200000000ff */
[----:B------:R1:W-:Y:S01]  /*7eb0*/  STG.E.U16 desc[UR8][R6.64], R18 ;  /* 0x0000001206007986 */ /* 0x0003e2000c101508 */
[----:B------:R-:W-:Y:S01]  /*7ec0*/  F2FP.F16.F32.PACK_AB R20, RZ, R20 ;  /* 0x00000014ff14723e */ /* 0x000fe200000000ff */
[----:B------:R-:W-:Y:S01]  /*7ed0*/  IMAD R245, R28, 0x8, R245 ;  /* 0x000000081cf57824 */ /* 0x000fe200078e02f5 */
[----:B------:R-:W-:Y:S01]  /*7ee0*/  F2FP.F16.F32.PACK_AB R21, RZ, R21 ;  /* 0x00000015ff15723e */ /* 0x000fe200000000ff */
[----:B------:R-:W3:Y:S01]  /*7ef0*/  LDS R17, [R244+0x2080] ;  /* 0x00208000f4117984 */ /* 0x000ee20000000800 */
[----:B------:R-:W-:Y:S01]  /*7f00*/  F2FP.F16.F32.PACK_AB R0, RZ, R0 ;  /* 0x00000000ff00723e */ /* 0x000fe200000000ff */
[----:B------:R-:W3:Y:S01]  /*7f10*/  LDC R28, c[0x0][0x39c] ;  /* 0x0000e700ff1c7b82 */ /* 0x000ee20000000800 */
[----:B--2---:R-:W-:Y:S01]  /*7f20*/  IMAD.WIDE R4, R33, 0x2, R2 ;  /* 0x0000000221047825 */ /* 0x004fe200078e0202 */
[----:B------:R-:W-:Y:S01]  /*7f30*/  F2FP.F16.F32.PACK_AB R22, RZ, R22 ;  /* 0x00000016ff16723e */ /* 0x000fe200000000ff */
[----:B------:R-:W2:Y:S05]  /*7f40*/  LDS R18, [R244+0x20c0] ;  /* 0x0020c000f4127984 */ /* 0x000eaa0000000800 */
[----:B------:R-:W2:Y:S01]  /*7f50*/  LDC R33, c[0x0][0x39c] ;  /* 0x0000e700ff217b82 */ /* 0x000ea20000000800 */
[----:B-1----:R-:W-:Y:S01]  /*7f60*/  IMAD.WIDE R6, R27, 0x2, R4 ;  /* 0x000000021b067825 */ /* 0x002fe200078e0204 */
[----:B------:R4:W-:Y:S06]  /*7f70*/  STG.E.U16 desc[UR8][R8.64], R19 ;  /* 0x0000001308007986 */ /* 0x0009ec000c101508 */
[----:B------:R-:W1:Y:S01]  /*7f80*/  LDC R27, c[0x0][0x39c] ;  /* 0x0000e700ff1b7b82 */ /* 0x000e620000000800 */
[----:B------:R3:W-:Y:S01]  /*7f90*/  STG.E.U16 desc[UR8][R10.64], R20 ;  /* 0x000000140a007986 */ /* 0x0007e2000c101508 */
[----:B------:R-:W-:-:S02]  /*7fa0*/  F2FP.F16.F32.PACK_AB R26, RZ, R26 ;  /* 0x0000001aff1a723e */ /* 0x000fc400000000ff */
[----:B------:R-:W-:Y:S01]  /*7fb0*/  F2FP.F16.F32.PACK_AB R23, RZ, R23 ;  /* 0x00000017ff17723e */ /* 0x000fe200000000ff */
[----:B------:R-:W1:Y:S01]  /*7fc0*/  LDS R19, [R244+0x2100] ;  /* 0x00210000f4137984 */ /* 0x000e620000000800 */
[----:B----4-:R-:W-:Y:S02]  /*7fd0*/  IMAD.WIDE R8, R29, 0x2, R6 ;  /* 0x000000021d087825 */ /* 0x010fe400078e0206 */
[----:B------:R-:W4:Y:S01]  /*7fe0*/  LDC R29, c[0x0][0x39c] ;  /* 0x0000e700ff1d7b82 */ /* 0x000f220000000800 */
[----:B------:R2:W-:Y:S01]  /*7ff0*/  STG.E.U16 desc[UR8][R12.64], R21 ;  /* 0x000000150c007986 */ /* 0x0005e2000c101508 */
[----:B---3--:R-:W-:-:S03]  /*8000*/  IMAD.WIDE R10, R245, 0x2, R14 ;  /* 0x00000002f50a7825 */ /* 0x008fc600078e020e */
[----:B------:R3:W-:Y:S01]  /*8010*/  STG.E.U16 desc[UR8][R2.64], R0 ;  /* 0x0000000002007986 */ /* 0x0007e2000c101508 */
[----:B------:R-:W-:Y:S02]  /*8020*/  F2FP.F16.F32.PACK_AB R24, RZ, R24 ;  /* 0x00000018ff18723e */ /* 0x000fe400000000ff */
[----:B------:R-:W4:Y:S01]  /*8030*/  LDC.64 R14, c[0x0][0x390] ;  /* 0x0000e400ff0e7b82 */ /* 0x000f220000000a00 */
[----:B------:R-:W-:Y:S01]  /*8040*/  F2FP.F16.F32.PACK_AB R25, RZ, R25 ;  /* 0x00000019ff19723e */ /* 0x000fe200000000ff */
[----:B------:R3:W-:Y:S01]  /*8050*/  STG.E.U16 desc[UR8][R4.64], R22 ;  /* 0x0000001604007986 */ /* 0x0007e2000c101508 */
[----:B--2---:R-:W-:-:S03]  /*8060*/  PRMT R13, R26, 0x7610, R13 ;  /* 0x000076101a0d7816 */ /* 0x004fc6000000000d */
[----:B------:R-:W2:Y:S02]  /*8070*/  LDS R0, [R244+0x2140] ;  /* 0x00214000f4007984 */ /* 0x000ea40000000800 */
[----:B------:R-:W2:Y:S01]  /*8080*/  LDC R26, c[0x0][0x39c] ;  /* 0x0000e700ff1a7b82 */ /* 0x000ea20000000800 */
[----:B---3--:R-:W-:Y:S01]  /*8090*/  IMAD.WIDE R2, R31, 0x2, R8 ;  /* 0x000000021f027825 */ /* 0x008fe200078e0208 */
[----:B------:R-:W3:Y:S03]  /*80a0*/  LDS R20, [R244+0x2180] ;  /* 0x00218000f4147984 */ /* 0x000ee60000000800 */
[----:B------:R-:W-:Y:S01]  /*80b0*/  IMAD.WIDE R4, R33, 0x2, R10 ;  /* 0x0000000221047825 */ /* 0x000fe200078e020a */
[----:B------:R-:W-:Y:S02]  /*80c0*/  STG.E.U16 desc[UR8][R6.64], R23 ;  /* 0x0000001706007986 */ /* 0x000fe4000c101508 */
[----:B------:R-:W3:Y:S02]  /*80d0*/  LDC R31, c[0x0][0x39c] ;  /* 0x0000e700ff1f7b82 */ /* 0x000ee40000000800 */
[----:B------:R-:W-:Y:S04]  /*80e0*/  STG.E.U16 desc[UR8][R8.64], R24 ;  /* 0x0000001808007986 */ /* 0x000fe8000c101508 */
[----:B------:R-:W-:Y:S01]  /*80f0*/  STG.E.U16 desc[UR8][R2.64], R25 ;  /* 0x0000001902007986 */ /* 0x000fe2000c101508 */
[----:B------:R-:W-:Y:S01]  /*8100*/  F2FP.F16.F32.PACK_AB R16, RZ, R16 ;  /* 0x00000010ff10723e */ /* 0x000fe200000000ff */
[----:B------:R-:W3:Y:S02]  /*8110*/  LDC R33, c[0x0][0x39c] ;  /* 0x0000e700ff217b82 */ /* 0x000ee40000000800 */
[----:B------:R1:W-:Y:S04]  /*8120*/  STG.E.U16 desc[UR8][R10.64], R13 ;  /* 0x0000000d0a007986 */ /* 0x0003e8000c101508 */
[----:B------:R-:W3:Y:S04]  /*8130*/  LDS R22, [R244+0x2200] ;  /* 0x00220000f4167984 */ /* 0x000ee80000000800 */
[----:B------:R-:W3:Y:S01]  /*8140*/  LDS R21, [R244+0x21c0] ;  /* 0x0021c000f4157984 */ /* 0x000ee20000000800 */
[----:B-1----:R-:W-:-:S03]  /*8150*/  IMAD.WIDE R12, R27, 0x2, R4 ;  /* 0x000000021b0c7825 */ /* 0x002fc600078e0204 */
[----:B------:R-:W1:Y:S01]  /*8160*/  LDS R23, [R244+0x2240] ;  /* 0x00224000f4177984 */ /* 0x000e620000000800 */
[----:B------:R-:W1:Y:S03]  /*8170*/  LDC R27, c[0x0][0x39c] ;  /* 0x0000e700ff1b7b82 */ /* 0x000e660000000800 */
[----:B------:R-:W1:Y:S01]  /*8180*/  LDS R24, [R244+0x2280] ;  /* 0x00228000f4187984 */ /* 0x000e620000000800 */
[----:B----4-:R-:W-:Y:S01]  /*8190*/  IMAD.WIDE R6, R29, 0x2, R12 ;  /* 0x000000021d067825 */ /* 0x010fe200078e020c */
[----:B------:R-:W-:Y:S02]  /*81a0*/  PRMT R9, R16, 0x7610, R9 ;  /* 0x0000761010097816 */ /* 0x000fe40000000009 */
[----:B------:R-:W-:Y:S01]  /*81b0*/  F2FP.F16.F32.PACK_AB R17, RZ, R17 ;  /* 0x00000011ff11723e */ /* 0x000fe200000000ff */
[----:B------:R-:W4:Y:S01]  /*81c0*/  LDC R29, c[0x0][0x39c] ;  /* 0x0000e700ff1d7b82 */ /* 0x000f220000000800 */
[----:B------:R-:W4:Y:S01]  /*81d0*/  LDS R16, [R244+0x2300] ;  /* 0x00230000f4107984 */ /* 0x000f220000000800 */
[----:B------:R-:W-:-:S03]  /*81e0*/  IMAD.WIDE R2, R35, 0x2, R6 ;  /* 0x0000000223027825 */ /* 0x000fc600078e0206 */
[----:B------:R3:W-:Y:S01]  /*81f0*/  STG.E.U16 desc[UR8][R4.64], R9 ;  /* 0x0000000904007986 */ /* 0x0007e2000c101508 */
[----:B--2---:R-:W-:Y:S01]  /*8200*/  IMAD R245, R26, 0x8, R245 ;  /* 0x000000081af57824 */ /* 0x004fe200078e02f5 */
[----:B------:R-:W-:Y:S01]  /*8210*/  F2FP.F16.F32.PACK_AB R18, RZ, R18 ;  /* 0x00000012ff12723e */ /* 0x000fe200000000ff */
[----:B------:R-:W2:Y:S01]  /*8220*/  LDC R35, c[0x0][0x39c] ;  /* 0x0000e700ff237b82 */ /* 0x000ea20000000800 */
[----:B------:R-:W-:Y:S01]  /*8230*/  F2FP.F16.F32.PACK_AB R19, RZ, R19 ;  /* 0x00000013ff13723e */ /* 0x000fe200000000ff */
[----:B------:R-:W2:Y:S01]  /*8240*/  LDS R25, [R244+0x22c0] ;  /* 0x0022c000f4197984 */ /* 0x000ea20000000800 */
[----:B---3--:R-:W-:-:S03]  /*8250*/  IMAD.WIDE R8, R31, 0x2, R2 ;  /* 0x000000021f087825 */ /* 0x008fc600078e0202 */
[----:B------:R3:W-:Y:S02]  /*8260*/  STG.E.U16 desc[UR8][R12.64], R17 ;  /* 0x000000110c007986 */ /* 0x0007e4000c101508 */
[----:B------:R-:W2:Y:S01]  /*8270*/  LDC R31, c[0x0][0x39c] ;  /* 0x0000e700ff1f7b82 */ /* 0x000ea20000000800 */
[----:B------:R-:W-:Y:S02]  /*8280*/  F2FP.F16.F32.PACK_AB R0, RZ, R0 ;  /* 0x00000000ff00723e */ /* 0x000fe400000000ff */
[----:B------:R-:W-:Y:S01]  /*8290*/  F2FP.F16.F32.PACK_AB R20, RZ, R20 ;  /* 0x00000014ff14723e */ /* 0x000fe200000000ff */
[----:B-1----:R-:W-:Y:S01]  /*82a0*/  IMAD.WIDE R10, R27, 0x2, R8 ;  /* 0x000000021b0a7825 */ /* 0x002fe200078e0208 */
[----:B------:R-:W-:Y:S03]  /*82b0*/  LDS R17, [R244+0x2340] ;  /* 0x00234000f4117984 */ /* 0x000fe60000000800 */
[----:B------:R-:W1:Y:S01]  /*82c0*/  LDC R27, c[0x0][0x39c] ;  /* 0x0000e700ff1b7b82 */ /* 0x000e620000000800 */
[----:B------:R-:W-:Y:S01]  /*82d0*/  F2FP.F16.F32.PACK_AB R22, RZ, R22 ;  /* 0x00000016ff16723e */ /* 0x000fe200000000ff */
[----:B------:R-:W-:Y:S01]  /*82e0*/  LDS R26, [R244+0x40c0] ;  /* 0x0040c000f41a7984 */ /* 0x000fe20000000800 */
[----:B---3--:R-:W-:-:S03]  /*82f0*/  IMAD.WIDE R12, R245, 0x2, R14 ;  /* 0x00000002f50c7825 */ /* 0x008fc600078e020e */
[----:B------:R3:W-:Y:S01]  /*8300*/  STG.E.U16 desc[UR8][R6.64], R18 ;  /* 0x0000001206007986 */ /* 0x0007e2000c101508 */
[----:B------:R-:W-:-:S03]  /*8310*/  PRMT R14, R20, 0x7610, R14 ;  /* 0x00007610140e7816 */ /* 0x000fc6000000000e */
[----:B------:R2:W-:Y:S01]  /*8320*/  STG.E.U16 desc[UR8][R2.64], R19 ;  /* 0x0000001302007986 */ /* 0x0005e2000c101508 */
[----:B----4-:R-:W-:Y:S02]  /*8330*/  IMAD.WIDE R4, R29, 0x2, R10 ;  /* 0x000000021d047825 */ /* 0x010fe400078e020a */
[----:B------:R-:W4:Y:S01]  /*8340*/  LDC R29, c[0x0][0x39c] ;  /* 0x0000e700ff1d7b82 */ /* 0x000f220000000800 */
[----:B------:R-:W4:Y:S01]  /*8350*/  LDS R20, [R244+0x4040] ;  /* 0x00404000f4147984 */ /* 0x000f220000000800 */
[----:B---3--:R-:W-:-:S03]  /*8360*/  PRMT R7, R0, 0x7610, R7 ;  /* 0x0000761000077816 */ /* 0x008fc60000000007 */
[----:B------:R-:W-:Y:S01]  /*8370*/  LDS R18, [R244+0x2380] ;  /* 0x00238000f4127984 */ /* 0x000fe20000000800 */
[----:B--2---:R-:W-:-:S03]  /*8380*/  IMAD.WIDE R2, R33, 0x2, R12 ;  /* 0x0000000221027825 */ /* 0x004fc600078e020c */
[----:B------:R2:W-:Y:S01]  /*8390*/  STG.E.U16 desc[UR8][R8.64], R7 ;  /* 0x0000000708007986 */ /* 0x0005e2000c101508 */
[----:B------:R-:W-:Y:S01]  /*83a0*/  F2FP.F16.F32.PACK_AB R21, RZ, R21 ;  /* 0x00000015ff15723e */ /* 0x000fe200000000ff */
[----:B------:R-:W3:Y:S02]  /*83b0*/  LDC R33, c[0x0][0x39c] ;  /* 0x0000e700ff217b82 */ /* 0x000ee40000000800 */
[----:B------:R1:W-:Y:S04]  /*83c0*/  STG.E.U16 desc[UR8][R10.64], R14 ;  /* 0x0000000e0a007986 */ /* 0x0003e8000c101508 */
[----:B------:R-:W3:Y:S01]  /*83d0*/  LDS R0, [R244+0x4000] ;  /* 0x00400000f4007984 */ /* 0x000ee20000000800 */
[----:B--2---:R-:W-:-:S03]  /*83e0*/  IMAD.WIDE R6, R31, 0x2, R2 ;  /* 0x000000021f067825 */ /* 0x004fc600078e0202 */
[----:B------:R-:W2:Y:S01]  /*83f0*/  LDS R19, [R244+0x23c0] ;  /* 0x0023c000f4137984 */ /* 0x000ea20000000800 */
[----:B------:R-:W-:Y:S01]  /*8400*/  F2FP.F16.F32.PACK_AB R23, RZ, R23 ;  /* 0x00000017ff17723e */ /* 0x000fe200000000ff */
[----:B------:R-:W2:Y:S01]  /*8410*/  LDC R31, c[0x0][0x39c] ;  /* 0x0000e700ff1f7b82 */ /* 0x000ea20000000800 */
[----:B-1----:R-:W-:-:S07]  /*8420*/  IMAD.WIDE R8, R27, 0x2, R6 ;  /* 0x000000021b087825 */ /* 0x002fce00078e0206 */
[----:B------:R-:W1:Y:S01]  /*8430*/  LDC.64 R14, c[0x0][0x390] ;  /* 0x0000e400ff0e7b82 */ /* 0x000e620000000a00 */
[----:B------:R-:W-:Y:S01]  /*8440*/  PRMT R11, R22, 0x7610, R11 ;  /* 0x00007610160b7816 */ /* 0x000fe2000000000b */
[----:B------:R4:W-:Y:S01]  /*8450*/  STG.E.U16 desc[UR8][R4.64], R21 ;  /* 0x0000001504007986 */ /* 0x0009e2000c101508 */
[----:B------:R-:W-:-:S03]  /*8460*/  F2FP.F16.F32.PACK_AB R24, RZ, R24 ;  /* 0x00000018ff18723e */ /* 0x000fc600000000ff */
[----:B------:R-:W2:Y:S02]  /*8470*/  LDS R21, [R244+0x4080] ;  /* 0x00408000f4157984 */ /* 0x000ea40000000800 */
[----:B------:R-:W3:Y:S02]  /*8480*/  LDC R27, c[0x0][0x39c] ;  /* 0x0000e700ff1b7b82 */ /* 0x000ee40000000800 */
[----:B------:R4:W-:Y:S01]  /*8490*/  STG.E.U16 desc[UR8][R12.64], R11 ;  /* 0x0000000b0c007986 */ /* 0x0009e2000c101508 */
[----:B------:R-:W-:Y:S02]  /*84a0*/  IMAD R245, R28, 0x8, R245 ;  /* 0x000000081cf57824 */ /* 0x000fe400078e02f5 */
[----:B----4-:R-:W-:Y:S01]  /*84b0*/  IMAD.WIDE R4, R35, 0x2, R8 ;  /* 0x0000000223047825 */ /* 0x010fe200078e0208 */
[----:B------:R-:W-:Y:S01]  /*84c0*/  F2FP.F16.F32.PACK_AB R16, RZ, R16 ;  /* 0x00000010ff10723e */ /* 0x000fe200000000ff */
[----:B------:R-:W-:Y:S01]  /*84d0*/  STG.E.U16 desc[UR8][R2.64], R23 ;  /* 0x0000001702007986 */ /* 0x000fe2000c101508 */
[----:B------:R-:W-:Y:S01]  /*84e0*/  F2FP.F16.F32.PACK_AB R25, RZ, R25 ;  /* 0x00000019ff19723e */ /* 0x000fe200000000ff */
[----:B------:R-:W4:Y:S02]  /*84f0*/  LDC R35, c[0x0][0x39c] ;  /* 0x0000e700ff237b82 */ /* 0x000f240000000800 */
[----:B------:R1:W-:Y:S04]  /*8500*/  STG.E.U16 desc[UR8][R6.64], R24 ;  /* 0x0000001806007986 */ /* 0x0003e8000c101508 */
[----:B------:R-:W-:Y:S02]  /*8510*/  LDS R22, [R244+0x4140] ;  /* 0x00414000f4167984 */ /* 0x000fe40000000800 */
[----:B------:R-:W2:Y:S01]  /*8520*/  LDC R13, c[0x0][0x39c] ;  /* 0x0000e700ff0d7b82 */ /* 0x000ea20000000800 */
[----:B------:R-:W-:Y:S01]  /*8530*/  IMAD.WIDE R10, R29, 0x2, R4 ;  /* 0x000000021d0a7825 */ /* 0x000fe200078e0204 */
[----:B------:R-:W-:Y:S01]  /*8540*/  PRMT R30, R16, 0x7610, R30 ;  /* 0x00007610101e7816 */ /* 0x000fe2000000001e */
[----:B------:R-:W-:Y:S02]  /*8550*/  LDS R23, [R244+0x4180] ;  /* 0x00418000f4177984 */ /* 0x000fe40000000800 */
[----:B-1----:R-:W-:-:S02]  /*8560*/  IMAD.WIDE R6, R245, 0x2, R14 ;  /* 0x00000002f5067825 */ /* 0x002fc400078e020e */
[----:B------:R-:W1:Y:S01]  /*8570*/  LDS R16, [R244+0x4100] ;  /* 0x00410000f4107984 */ /* 0x000e620000000800 */
[----:B------:R-:W4:Y:S01]  /*8580*/  LDC R15, c[0x0][0x39c] ;  /* 0x0000e700ff0f7b82 */ /* 0x000f220000000800 */
[----:B---3--:R-:W-:Y:S02]  /*8590*/  IMAD.WIDE R2, R27, 0x2, R10 ;  /* 0x000000021b027825 */ /* 0x008fe400078e020a */
[----:B------:R3:W-:Y:S01]  /*85a0*/  STG.E.U16 desc[UR8][R8.64], R25 ;  /* 0x0000001908007986 */ /* 0x0007e2000c101508 */
[----:B------:R-:W-:-:S03]  /*85b0*/  F2FP.F16.F32.PACK_AB R20, RZ, R20 ;  /* 0x00000014ff14723e */ /* 0x000fc600000000ff */
[----:B------:R-:W1:Y:S01]  /*85c0*/  LDS R24, [R244+0x41c0] ;  /* 0x0041c000f4187984 */ /* 0x000e620000000800 */
[----:B------:R-:W1:Y:S03]  /*85d0*/  LDC R27, c[0x0][0x39c] ;  /* 0x0000e700ff1b7b82 */ /* 0x000e660000000800 */
[----:B------:R-:W1:Y:S01]  /*85e0*/  LDS R25, [R244+0x4200] ;  /* 0x00420000f4197984 */ /* 0x000e620000000800 */
[----:B---3--:R-:W-:-:S03]  /*85f0*/  IMAD.WIDE R8, R33, 0x2, R6 ;  /* 0x0000000221087825 */ /* 0x008fc600078e0206 */
[----:B------:R3:W-:Y:S01]  /*8600*/  STG.E.U16 desc[UR8][R4.64], R30 ;  /* 0x0000001e04007986 */ /* 0x0007e2000c101508 */
[----:B------:R-:W-:Y:S01]  /*8610*/  F2FP.F16.F32.PACK_AB R17, RZ, R17 ;  /* 0x00000011ff11723e */ /* 0x000fe200000000ff */
[----:B------:R-:W1:Y:S01]  /*8620*/  LDC R29, c[0x0][0x39c] ;  /* 0x0000e700ff1d7b82 */ /* 0x000e620000000800 */
[----:B--2---:R-:W-:Y:S01]  /*8630*/  IMAD.WIDE R12, R13, 0x2, R8 ;  /* 0x000000020d0c7825 */ /* 0x004fe200078e0208 */
[----:B------:R-:W-:Y:S02]  /*8640*/  F2FP.F16.F32.PACK_AB R0, RZ, R0 ;  /* 0x00000000ff00723e */ /* 0x000fe400000000ff */
[----:B------:R4:W-:Y:S01]  /*8650*/  STG.E.U16 desc[UR8][R10.64], R17 ;  /* 0x000000110a007986 */ /* 0x0009e2000c101508 */
[----:B------:R-:W-:Y:S02]  /*8660*/  F2FP.F16.F32.PACK_AB R18, RZ, R18 ;  /* 0x00000012ff12723e */ /* 0x000fe400000000ff */
[----:B------:R-:W-:Y:S01]  /*8670*/  F2FP.F16.F32.PACK_AB R19, RZ, R19 ;  /* 0x00000013ff13723e */ /* 0x000fe200000000ff */
[----:B------:R-:W2:Y:S01]  /*8680*/  LDC R33, c[0x0][0x39c] ;  /* 0x0000e700ff217b82 */ /* 0x000ea20000000800 */
[----:B---3--:R-:W-:Y:S01]  /*8690*/  PRMT R30, R20, 0x7610, R30 ;  /* 0x00007610141e7816 */ /* 0x008fe2000000001e */
[----:B------:R-:W-:Y:S01]  /*86a0*/  IMAD.WIDE R4, R31, 0x2, R2 ;  /* 0x000000021f047825 */ /* 0x000fe200078e0202 */
[----:B------:R-:W-:Y:S01]  /*86b0*/  PRMT R28, R0, 0x7610, R28 ;  /* 0x00007610001c7816 */ /* 0x000fe2000000001c */
[----:B------:R-:W-:Y:S04]  /*86c0*/  LDS R17, [R244+0x4280] ;  /* 0x00428000f4117984 */ /* 0x000fe80000000800 */
[----:B------:R-:W3:Y:S01]  /*86d0*/  LDC R20, c[0x0][0x39c] ;  /* 0x0000e700ff147b82 */ /* 0x000ee20000000800 */
[----:B----4-:R-:W-:Y:S01]  /*86e0*/  IMAD.WIDE R10, R15, 0x2, R12 ;  /* 0x000000020f0a7825 */ /* 0x010fe200078e020c */
[----:B------:R1:W-:Y:S01]  /*86f0*/  STG.E.U16 desc[UR8][R2.64], R18 ;  /* 0x0000001202007986 */ /* 0x0003e2000c101508 */
[----:B------:R-:W-:-:S03]  /*8700*/  F2FP.F16.F32.PACK_AB R21, RZ, R21 ;  /* 0x00000015ff15723e */ /* 0x000fc600000000ff */
[----:B------:R-:W4:Y:S02]  /*8710*/  LDS R0, [R244+0x4240] ;  /* 0x00424000f4007984 */ /* 0x000f240000000800 */
[----:B------:R-:W2:Y:S08]  /*8720*/  LDC R31, c[0x0][0x39c] ;  /* 0x0000e700ff1f7b82 */ /* 0x000eb00000000800 */
[----:B------:R-:W4:Y:S01]  /*8730*/  LDC.64 R14, c[0x0][0x390] ;  /* 0x0000e400ff0e7b82 */ /* 0x000f220000000a00 */
[----:B-1----:R-:W-:Y:S01]  /*8740*/  IMAD.WIDE R2, R27, 0x2, R10 ;  /* 0x000000021b027825 */ /* 0x002fe200078e020a */
[----:B------:R1:W-:Y:S04]  /*8750*/  STG.E.U16 desc[UR8][R4.64], R19 ;  /* 0x0000001304007986 */ /* 0x0003e8000c101508 */
[----:B------:R-:W4:Y:S02]  /*8760*/  LDS R18, [R244+0x42c0] ;  /* 0x0042c000f4127984 */ /* 0x000f240000000800 */
[----:B------:R-:W4:Y:S02]  /*8770*/  LDC R27, c[0x0][0x39c] ;  /* 0x0000e700ff1b7b82 */ /* 0x000f240000000800 */
[----:B------:R3:W-:Y:S01]  /*8780*/  STG.E.U16 desc[UR8][R6.64], R28 ;  /* 0x0000001c06007986 */ /* 0x0007e2000c101508 */
[----:B------:R-:W-:-:S03]  /*8790*/  F2FP.F16.F32.PACK_AB R26, RZ, R26 ;  /* 0x0000001aff1a723e */ /* 0x000fc600000000ff */
[----:B------:R-:W4:Y:S01]  /*87a0*/  LDS R19, [R244+0x4300] ;  /* 0x00430000f4137984 */ /* 0x000f220000000800 */
[----:B------:R-:W-:Y:S01]  /*87b0*/  F2FP.F16.F32.PACK_AB R16, RZ, R16 ;  /* 0x00000010ff10723e */ /* 0x000fe200000000ff */
[----:B-1----:R-:W-:Y:S01]  /*87c0*/  IMAD.WIDE R4, R29, 0x2, R2 ;  /* 0x000000021d047825 */ /* 0x002fe200078e0202 */
[----:B---3--:R-:W-:Y:S01]  /*87d0*/  LEA R245, R20, R245, 0x3 ;  /* 0x000000f514f57211 */ /* 0x008fe200078e18ff */
[----:B------:R-:W1:Y:S01]  /*87e0*/  LDC R29, c[0x0][0x39c] ;  /* 0x0000e700ff1d7b82 */ /* 0x000e620000000800 */
[----:B------:R-:W-:Y:S01]  /*87f0*/  PRMT R7, R21, 0x7610, R7 ;  /* 0x0000761015077816 */ /* 0x000fe20000000007 */
[----:B------:R-:W-:Y:S06]  /*8800*/  STG.E.U16 desc[UR8][R8.64], R30 ;  /* 0x0000001e08007986 */ /* 0x000fec000c101508 */
[----:B------:R-:W3:Y:S01]  /*8810*/  LDC R21, c[0x0][0x39c] ;  /* 0x0000e700ff157b82 */ /* 0x000ee20000000800 */
[----:B------:R2:W-:Y:S01]  /*8820*/  STG.E.U16 desc[UR8][R12.64], R7 ;  /* 0x000000070c007986 */ /* 0x0005e2000c101508 */
[----:B------:R-:W-:-:S03]  /*8830*/  F2FP.F16.F32.PACK_AB R22, RZ, R22 ;  /* 0x00000016ff16723e */ /* 0x000fc600000000ff */
[----:B------:R4:W-:Y:S01]  /*8840*/  STG.E.U16 desc[UR8][R10.64], R26 ;  /* 0x0000001a0a007986 */ /* 0x0009e2000c101508 */
[----:B------:R-:W-:-:S03]  /*8850*/  F2FP.F16.F32.PACK_AB R23, RZ, R23 ;  /* 0x00000017ff17723e */ /* 0x000fc600000000ff */
[----:B------:R4:W-:Y:S01]  /*8860*/  STG.E.U16 desc[UR8][R2.64], R16 ;  /* 0x0000001002007986 */ /* 0x0009e2000c101508 */
[----:B------:R-:W-:Y:S01]  /*8870*/  F2FP.F16.F32.PACK_AB R24, RZ, R24 ;  /* 0x00000018ff18723e */ /* 0x000fe200000000ff */
[----:B--2---:R-:W-:Y:S02]  /*8880*/  IMAD.WIDE R6, R31, 0x2, R4 ;  /* 0x000000021f067825 */ /* 0x004fe400078e0204 */
[----:B------:R-:W2:Y:S01]  /*8890*/  LDS R16, [R244+0x43c0] ;  /* 0x0043c000f4107984 */ /* 0x000ea20000000800 */
[----:B------:R-:W2:Y:S01]  /*88a0*/  LDC R31, c[0x0][0x39c] ;  /* 0x0000e700ff1f7b82 */ /* 0x000ea20000000800 */
[----:B----4-:R-:W-:Y:S01]  /*88b0*/  IMAD.WIDE R10, R245, 0x2, R14 ;  /* 0x00000002f50a7825 */ /* 0x010fe200078e020e */
[----:B------:R-:W-:Y:S01]  /*88c0*/  F2FP.F16.F32.PACK_AB R25, RZ, R25 ;  /* 0x00000019ff19723e */ /* 0x000fe200000000ff */
[----:B------:R-:W4:Y:S04]  /*88d0*/  LDS R14, [R244+0x4340] ;  /* 0x00434000f40e7984 */ /* 0x000f280000000800 */
[----:B------:R-:W4:Y:S01]  /*88e0*/  LDS R15, [R244+0x4380] ;  /* 0x00438000f40f7984 */ /* 0x000f220000000800 */
[----:B------:R-:W-:Y:S01]  /*88f0*/  IMAD.WIDE R8, R33, 0x2, R6 ;  /* 0x0000000221087825 */ /* 0x000fe200078e0206 */
[----:B------:R-:W-:Y:S01]  /*8900*/  PRMT R12, R24, 0x7610, R12 ;  /* 0x00007610180c7816 */ /* 0x000fe2000000000c */
[----:B------:R-:W4:Y:S01]  /*8910*/  LDC R33, c[0x0][0x39c] ;  /* 0x0000e700ff217b82 */ /* 0x000f220000000800 */
[----:B------:R1:W-:Y:S01]  /*8920*/  STG.E.U16 desc[UR8][R4.64], R22 ;  /* 0x0000001604007986 */ /* 0x0003e2000c101508 */
[----:B------:R-:W-:Y:S01]  /*8930*/  IMAD.WIDE R2, R27, 0x2, R10 ;  /* 0x000000021b027825 */ /* 0x000fe200078e020a */
[----:B------:R-:W-:-:S02]  /*8940*/  PRMT R13, R25, 0x7610, R13 ;  /* 0x00007610190d7816 */ /* 0x000fc4000000000d */
[----:B------:R-:W4:Y:S03]  /*8950*/  LDS R20, [R244+0x6000] ;  /* 0x00600000f4147984 */ /* 0x000f260000000800 */
[----:B------:R-:W4:Y:S01]  /*8960*/  LDC R24, c[0x0][0x39c] ;  /* 0x0000e700ff187b82 */ /* 0x000f220000000800 */
[----:B------:R-:W-:Y:S01]  /*8970*/  F2FP.F16.F32.PACK_AB R0, RZ, R0 ;  /* 0x00000000ff00723e */ /* 0x000fe200000000ff */
[----:B------:R-:W-:Y:S01]  /*8980*/  LDS R22, [R244+0x6080] ;  /* 0x00608000f4167984 */ /* 0x000fe20000000800 */
[----:B-1----:R-:W-:-:S05]  /*8990*/  PRMT R5, R23, 0x7610, R5 ;  /* 0x0000761017057816 */ /* 0x002fca0000000005 */
[----:B------:R-:W1:Y:S01]  /*89a0*/  LDC R23, c[0x0][0x39c] ;  /* 0x0000e700ff177b82 */ /* 0x000e620000000800 */
[----:B------:R3:W-:Y:S04]  /*89b0*/  STG.E.U16 desc[UR8][R6.64], R5 ;  /* 0x0000000506007986 */ /* 0x0007e8000c101508 */
[----:B------:R-:W-:Y:S03]  /*89c0*/  STG.E.U16 desc[UR8][R8.64], R12 ;  /* 0x0000000c08007986 */ /* 0x000fe6000c101508 */
[----:B------:R-:W1:Y:S01]  /*89d0*/  LDC R25, c[0x0][0x39c] ;  /* 0x0000e700ff197b82 */ /* 0x000e620000000800 */
[----:B------:R2:W-:Y:S01]  /*89e0*/  STG.E.U16 desc[UR8][R10.64], R13 ;  /* 0x0000000d0a007986 */ /* 0x0005e2000c101508 */
[----:B---3--:R-:W-:-:S06]  /*89f0*/  IMAD.WIDE R4, R21, 0x2, R2 ;  /* 0x0000000215047825 */ /* 0x008fcc00078e0202 */
[----:B------:R-:W3:Y:S01]  /*8a00*/  LDC R27, c[0x0][0x39c] ;  /* 0x0000e700ff1b7b82 */ /* 0x000ee20000000800 */
[----:B------:R-:W3:Y:S07]  /*8a10*/  LDS R21, [R244+0x6040] ;  /* 0x00604000f4157984 */ /* 0x000eee0000000800 */
[----:B--2---:R-:W2:Y:S01]  /*8a20*/  LDC.64 R12, c[0x0][0x390] ;  /* 0x0000e400ff0c7b82 */ /* 0x004ea20000000a00 */
[----:B------:R-:W-:Y:S01]  /*8a30*/  IMAD.WIDE R6, R29, 0x2, R4 ;  /* 0x000000021d067825 */ /* 0x000fe200078e0204 */
[----:B------:R-:W-:-:S02]  /*8a40*/  PRMT R11, R0, 0x7610, R11 ;  /* 0x00007610000b7816 */ /* 0x000fc4000000000b */
[----:B------:R-:W-:Y:S02]  /*8a50*/  F2FP.F16.F32.PACK_AB R17, RZ, R17 ;  /* 0x00000011ff11723e */ /* 0x000fe400000000ff */
[----:B------:R-:W-:Y:S02]  /*8a60*/  F2FP.F16.F32.PACK_AB R18, RZ, R18 ;  /* 0x00000012ff12723e */ /* 0x000fe400000000ff */
[----:B------:R-:W3:Y:S01]  /*8a70*/  LDC R29, c[0x0][0x39c] ;  /* 0x0000e700ff1d7b82 */ /* 0x000ee20000000800 */
[----:B------:R-:W-:Y:S01]  /*8a80*/  IMAD.WIDE R8, R31, 0x2, R6 ;  /* 0x000000021f087825 */ /* 0x000fe200078e0206 */
[----:B------:R1:W-:Y:S01]  /*8a90*/  STG.E.U16 desc[UR8][R2.64], R11 ;  /* 0x0000000b02007986 */ /* 0x0003e2000c101508 */
[----:B------:R-:W-:Y:S02]  /*8aa0*/  PRMT R26, R17, 0x7610, R26 ;  /* 0x00007610111a7816 */ /* 0x000fe4000000001a */
[----:B------:R-:W-:Y:S01]  /*8ab0*/  F2FP.F16.F32.PACK_AB R19, RZ, R19 ;  /* 0x00000013ff13723e */ /* 0x000fe200000000ff */
[----:B----4-:R-:W-:Y:S01]  /*8ac0*/  IMAD R245, R24, 0x8, R245 ;  /* 0x0000000818f57824 */ /* 0x010fe200078e02f5 */
[----:B------:R-:W-:Y:S01]  /*8ad0*/  PRMT R28, R18, 0x7610, R28 ;  /* 0x00007610121c7816 */ /* 0x000fe2000000001c */
[----:B------:R-:W4:Y:S01]  /*8ae0*/  LDC R31, c[0x0][0x39c] ;  /* 0x0000e700ff1f7b82 */ /* 0x000f220000000800 */
[----:B------:R-:W-:Y:S01]  /*8af0*/  STG.E.U16 desc[UR8][R4.64], R26 ;  /* 0x0000001a04007986 */ /* 0x000fe2000c101508 */
[----:B------:R-:W-:-:S03]  /*8b00*/  F2FP.F16.F32.PACK_AB R16, RZ, R16 ;  /* 0x00000010ff10723e */ /* 0x000fc600000000ff */
[----:B------:R-:W4:Y:S01]  /*8b10*/  LDS R0, [R244+0x60c0] ;  /* 0x0060c000f4007984 */ /* 0x000f220000000800 */
[----:B-1----:R-:W-:Y:S02]  /*8b20*/  IMAD.WIDE R10, R23, 0x2, R8 ;  /* 0x00000002170a7825 */ /* 0x002fe400078e0208 */
[----:B------:R-:W1:Y:S01]  /*8b30*/  LDC R23, c[0x0][0x39c] ;  /* 0x0000e700ff177b82 */ /* 0x000e620000000800 */
[----:B------:R-:W-:Y:S01]  /*8b40*/  PRMT R30, R19, 0x7610, R30 ;  /* 0x00007610131e7816 */ /* 0x000fe2000000001e */
[----:B------:R2:W-:Y:S01]  /*8b50*/  STG.E.U16 desc[UR8][R6.64], R28 ;  /* 0x0000001c06007986 */ /* 0x0005e2000c101508 */
[----:B------:R-:W-:-:S03]  /*8b60*/  IMAD.WIDE R2, R25, 0x2, R10 ;  /* 0x0000000219027825 */ /* 0x000fc600078e020a */
[----:B------:R-:W1:Y:S01]  /*8b70*/  LDS R17, [R244+0x6100] ;  /* 0x00610000f4117984 */ /* 0x000e620000000800 */
[----:B------:R-:W-:Y:S01]  /*8b80*/  F2FP.F16.F32.PACK_AB R14, RZ, R14 ;  /* 0x0000000eff0e723e */ /* 0x000fe200000000ff */
[----:B------:R-:W1:Y:S02]  /*8b90*/  LDC R25, c[0x0][0x39c] ;  /* 0x0000e700ff197b82 */ /* 0x000e640000000800 */
[----:B------:R-:W1:Y:S01]  /*8ba0*/  LDS R19, [R244+0x6180] ;  /* 0x00618000f4137984 */ /* 0x000e620000000800 */
[----:B--2---:R-:W-:-:S03]  /*8bb0*/  IMAD.WIDE R6, R245, 0x2, R12 ;  /* 0x00000002f5067825 */ /* 0x004fc600078e020c */
[----:B------:R-:W2:Y:S01]  /*8bc0*/  LDS R18, [R244+0x6140] ;  /* 0x00614000f4127984 */ /* 0x000ea20000000800 */
[----:B------:R-:W-:Y:S01]  /*8bd0*/  F2FP.F16.F32.PACK_AB R15, RZ, R15 ;  /* 0x0000000fff0f723e */ /* 0x000fe200000000ff */
[----:B------:R-:W2:Y:S01]  /*8be0*/  LDC R24, c[0x0][0x39c] ;  /* 0x0000e700ff187b82 */ /* 0x000ea20000000800 */
[----:B---3--:R-:W-:Y:S01]  /*8bf0*/  IMAD.WIDE R4, R27, 0x2, R2 ;  /* 0x000000021b047825 */ /* 0x008fe200078e0202 */
[----:B------:R3:W-:Y:S01]  /*8c00*/  STG.E.U16 desc[UR8][R8.64], R30 ;  /* 0x0000001e08007986 */ /* 0x0007e2000c101508 */
[----:B------:R-:W-:-:S03]  /*8c10*/  PRMT R13, R16, 0x7610, R13 ;  /* 0x00007610100d7816 */ /* 0x000fc6000000000d */
[----:B------:R-:W-:Y:S01]  /*8c20*/  STG.E.U16 desc[UR8][R10.64], R14 ;  /* 0x0000000e0a007986 */ /* 0x000fe2000c101508 */
[----:B------:R-:W-:Y:S01]  /*8c30*/  F2FP.F16.F32.PACK_AB R20, RZ, R20 ;  /* 0x00000014ff14723e */ /* 0x000fe200000000ff */
[----:B------:R-:W2:Y:S02]  /*8c40*/  LDC R27, c[0x0][0x39c] ;  /* 0x0000e700ff1b7b82 */ /* 0x000ea40000000800 */
[----:B------:R4:W-:Y:S01]  /*8c50*/  STG.E.U16 desc[UR8][R2.64], R15 ;  /* 0x0000000f02007986 */ /* 0x0009e2000c101508 */
[----:B---3--:R-:W-:-:S03]  /*8c60*/  IMAD.WIDE R8, R29, 0x2, R6 ;  /* 0x000000021d087825 */ /* 0x008fc600078e0206 */
[----:B------:R3:W-:Y:S02]  /*8c70*/  STG.E.U16 desc[UR8][R4.64], R13 ;  /* 0x0000000d04007986 */ /* 0x0007e4000c101508 */
[----:B------:R-:W2:Y:S02]  /*8c80*/  LDC R29, c[0x0][0x39c] ;  /* 0x0000e700ff1d7b82 */ /* 0x000ea40000000800 */
[----:B------:R-:W2:Y:S01]  /*8c90*/  LDS R16, [R244+0x61c0] ;  /* 0x0061c000f4107984 */ /* 0x000ea20000000800 */
[----:B------:R-:W-:-:S05]  /*8ca0*/  F2FP.F16.F32.PACK_AB R21, RZ, R21 ;  /* 0x00000015ff15723e */ /* 0x000fca00000000ff */
[----:B----4-:R-:W4:Y:S01]  /*8cb0*/  LDC.64 R14, c[0x0][0x390] ;  /* 0x0000e400ff0e7b82 */ /* 0x010f220000000a00 */
[----:B---3--:R-:W-:Y:S01]  /*8cc0*/  IMAD.WIDE R12, R31, 0x2, R8 ;  /* 0x000000021f0c7825 */ /* 0x008fe200078e0208 */
[----:B------:R-:W-:Y:S02]  /*8cd0*/  PRMT R3, R20, 0x7610, R3 ;  /* 0x0000761014037816 */ /* 0x000fe40000000003 */
[----:B------:R-:W-:Y:S01]  /*8ce0*/  LDS R20, [R244+0x6200] ;  /* 0x00620000f4147984 */ /* 0x000fe20000000800 */
[----:B------:R-:W-:-:S03]  /*8cf0*/  F2FP.F16.F32.PACK_AB R22, RZ, R22 ;  /* 0x00000016ff16723e */ /* 0x000fc600000000ff */
[----:B------:R-:W3:Y:S01]  /*8d00*/  LDC R31, c[0x0][0x39c] ;  /* 0x0000e700ff1f7b82 */ /* 0x000ee20000000800 */
[----:B-1----:R-:W-:Y:S02]  /*8d10*/  IMAD.WIDE R10, R23, 0x2, R12 ;  /* 0x00000002170a7825 */ /* 0x002fe400078e020c */
[----:B------:R-:W1:Y:S01]  /*8d20*/  LDS R23, [R244+0x6240] ;  /* 0x00624000f4177984 */ /* 0x000e620000000800 */
[----:B------:R-:W-:-:S03]  /*8d30*/  PRMT R5, R21, 0x7610, R5 ;  /* 0x0000761015057816 */ /* 0x000fc60000000005 */
[----:B------:R2:W-:Y:S04]  /*8d40*/  STG.E.U16 desc[UR8][R6.64], R3 ;  /* 0x0000000306007986 */ /* 0x0005e8000c101508 */
[----:B------:R-:W3:Y:S01]  /*8d50*/  LDS R21, [R244+0x6280] ;  /* 0x00628000f4157984 */ /* 0x000ee20000000800 */
[----:B------:R-:W-:Y:S01]  /*8d60*/  F2FP.F16.F32.PACK_AB R0, RZ, R0 ;  /* 0x00000000ff00723e */ /* 0x000fe200000000ff */
[----:B--2---:R-:W-:Y:S01]  /*8d70*/  IMAD.WIDE R2, R25, 0x2, R10 ;  /* 0x0000000219027825 */ /* 0x004fe200078e020a */
[----:B------:R-:W-:Y:S01]  /*8d80*/  PRMT R7, R22, 0x7610, R7 ;  /* 0x0000761016077816 */ /* 0x000fe20000000007 */
[----:B------:R-:W2:Y:S01]  /*8d90*/  LDC R25, c[0x0][0x39c] ;  /* 0x0000e700ff197b82 */ /* 0x000ea20000000800 */
[----:B------:R4:W-:Y:S01]  /*8da0*/  STG.E.U16 desc[UR8][R8.64], R5 ;  /* 0x0000000508007986 */ /* 0x0009e2000c101508 */
[----:B------:R-:W-:-:S02]  /*8db0*/  F2FP.F16.F32.PACK_AB R17, RZ, R17 ;  /* 0x00000011ff11723e */ /* 0x000fc400000000ff */
[----:B------:R-:W-:Y:S01]  /*8dc0*/  F2FP.F16.F32.PACK_AB R19, RZ, R19 ;  /* 0x00000013ff13723e */ /* 0x000fe200000000ff */
[----:B------:R1:W-:Y:S01]  /*8dd0*/  STG.E.U16 desc[UR8][R12.64], R7 ;  /* 0x000000070c007986 */ /* 0x0003e2000c101508 */
[----:B------:R-:W-:Y:S01]  /*8de0*/  F2FP.F16.F32.PACK_AB R18, RZ, R18 ;  /* 0x00000012ff12723e */ /* 0x000fe200000000ff */
[----:B------:R-:W-:Y:S02]  /*8df0*/  IMAD R245, R24, 0x8, R245 ;  /* 0x0000000818f57824 */ /* 0x000fe400078e02f5 */
[----:B------:R-:W3:Y:S01]  /*8e00*/  LDS R22, [R244+0x62c0] ;  /* 0x0062c000f4167984 */ /* 0x000ee20000000800 */
[----:B----4-:R-:W-:Y:S01]  /*8e10*/  IMAD.WIDE R4, R27, 0x2, R2 ;  /* 0x000000021b047825 */ /* 0x010fe200078e0202 */
[----:B------:R-:W-:Y:S01]  /*8e20*/  PRMT R9, R0, 0x7610, R9 ;  /* 0x0000761000097816 */ /* 0x000fe20000000009 */
[----:B------:R-:W4:Y:S01]  /*8e30*/  LDC R24, c[0x0][0x39c] ;  /* 0x0000e700ff187b82 */ /* 0x000f220000000800 */
[----:B------:R-:W-:Y:S01]  /*8e40*/  PRMT R26, R18, 0x7610, R26 ;  /* 0x00007610121a7816 */ /* 0x000fe2000000001a */
[----:B------:R-:W4:Y:S01]  /*8e50*/  LDS R0, [R244+0x6300] ;  /* 0x00630000f4007984 */ /* 0x000f220000000800 */
[----:B-1----:R-:W-:-:S05]  /*8e60*/  PRMT R12, R17, 0x7610, R12 ;  /* 0x00007610110c7816 */ /* 0x002fca000000000c */
[----:B------:R-:W1:Y:S01]  /*8e70*/  LDC R13, c[0x0][0x39c] ;  /* 0x0000e700ff0d7b82 */ /* 0x000e620000000800 */
[----:B------:R-:W-:Y:S01]  /*8e80*/  PRMT R27, R19, 0x7610, R27 ;  /* 0x00007610131b7816 */ /* 0x000fe2000000001b */
[----:B------:R-:W-:Y:S01]  /*8e90*/  IMAD.WIDE R6, R29, 0x2, R4 ;  /* 0x000000021d067825 */ /* 0x000fe200078e0204 */
[----:B------:R2:W-:Y:S01]  /*8ea0*/  STG.E.U16 desc[UR8][R10.64], R9 ;  /* 0x000000090a007986 */ /* 0x0005e2000c101508 */
[----:B------:R-:W-:-:S03]  /*8eb0*/  F2FP.F16.F32.PACK_AB R16, RZ, R16 ;  /* 0x00000010ff10723e */ /* 0x000fc600000000ff */
[----:B------:R-:W4:Y:S01]  /*8ec0*/  LDS R17, [R244+0x6340] ;  /* 0x00634000f4117984 */ /* 0x000f220000000800 */
[----:B------:R-:W4:Y:S03]  /*8ed0*/  LDC R19, c[0x0][0x39c] ;  /* 0x0000e700ff137b82 */ /* 0x000f260000000800 */
[----:B------:R3:W-:Y:S04]  /*8ee0*/  STG.E.U16 desc[UR8][R2.64], R12 ;  /* 0x0000000c02007986 */ /* 0x0007e8000c101508 */
[----:B------:R3:W-:Y:S01]  /*8ef0*/  STG.E.U16 desc[UR8][R4.64], R26 ;  /* 0x0000001a04007986 */ /* 0x0007e2000c101508 */
[----:B--2---:R-:W-:Y:S01]  /*8f00*/  IMAD.WIDE R10, R245, 0x2, R14 ;  /* 0x00000002f50a7825 */ /* 0x004fe200078e020e */
[----:B------:R-:W-:Y:S01]  /*8f10*/  F2FP.F16.F32.PACK_AB R23, RZ, R23 ;  /* 0x00000017ff17723e */ /* 0x000fe200000000ff */
[----:B------:R-:W2:Y:S01]  /*8f20*/  LDC R29, c[0x0][0x39c] ;  /* 0x0000e700ff1d7b82 */ /* 0x000ea20000000800 */
[----:B------:R3:W-:Y:S04]  /*8f30*/  STG.E.U16 desc[UR8][R6.64], R27 ;  /* 0x0000001b06007986 */ /* 0x0007e8000c101508 */
[----:B------:R-:W2:Y:S01]  /*8f40*/  LDS R14, [R244+0x63c0] ;  /* 0x0063c000f40e7984 */ /* 0x000ea20000000800 */
[----:B---3--:R-:W-:-:S02]  /*8f50*/  IMAD.WIDE R2, R25, 0x2, R10 ;  /* 0x0000000219027825 */ /* 0x008fc400078e020a */
[----:B------:R-:W3:Y:S01]  /*8f60*/  LDC R25, c[0x0][0x39c] ;  /* 0x0000e700ff197b82 */ /* 0x000ee20000000800 */
[----:B------:R-:W3:Y:S01]  /*8f70*/  LDS R18, [R244+0x6380] ;  /* 0x00638000f4127984 */ /* 0x000ee20000000800 */
[----:B------:R-:W-:Y:S01]  /*8f80*/  IMAD.WIDE R8, R31, 0x2, R6 ;  /* 0x000000021f087825 */ /* 0x000fe200078e0206 */
[----:B------:R-:W-:Y:S02]  /*8f90*/  PRMT R5, R16, 0x7610, R5 ;  /* 0x0000761010057816 */ /* 0x000fe40000000005 */
[----:B------:R-:W3:Y:S03]  /*8fa0*/  LDS R15, [R244+0x8000] ;  /* 0x00800000f40f7984 */ /* 0x000ee60000000800 */
[----:B------:R-:W2:Y:S01]  /*8fb0*/  LDC R27, c[0x0][0x39c] ;  /* 0x0000e700ff1b7b82 */ /* 0x000ea20000000800 */
[----:B------:R-:W-:Y:S01]  /*8fc0*/  F2FP.F16.F32.PACK_AB R20, RZ, R20 ;  /* 0x00000014ff14723e */ /* 0x000fe200000000ff */
[----:B------:R1:W-:Y:S01]  /*8fd0*/  STG.E.U16 desc[UR8][R8.64], R5 ;  /* 0x0000000508007986 */ /* 0x0003e2000c101508 */
[----:B------:R-:W-:-:S02]  /*8fe0*/  PRMT R7, R23, 0x7610, R7 ;  /* 0x0000761017077816 */ /* 0x000fc40000000007 */
[----:B------:R-:W-:Y:S01]  /*8ff0*/  F2FP.F16.F32.PACK_AB R21, RZ, R21 ;  /* 0x00000015ff15723e */ /* 0x000fe200000000ff */
[----:B------:R-:W3:Y:S02]  /*9000*/  LDS R16, [R244+0x8040] ;  /* 0x00804000f4107984 */ /* 0x000ee40000000800 */
[----:B------:R-:W3:Y:S02]  /*9010*/  LDC R23, c[0x0][0x39c] ;  /* 0x0000e700ff177b82 */ /* 0x000ee40000000800 */
[----:B------:R-:W-:Y:S01]  /*9020*/  STG.E.U16 desc[UR8][R10.64], R20 ;  /* 0x000000140a007986 */ /* 0x000fe2000c101508 */
[----:B-1----:R-:W-:-:S03]  /*9030*/  IMAD.WIDE R4, R13, 0x2, R2 ;  /* 0x000000020d047825 */ /* 0x002fc600078e0202 */
[----:B------:R1:W-:Y:S02]  /*9040*/  STG.E.U16 desc[UR8][R2.64], R7 ;  /* 0x0000000702007986 */ /* 0x0003e4000c101508 */
[----:B------:R-:W3:Y:S01]  /*9050*/  LDC.64 R12, c[0x0][0x390] ;  /* 0x0000e400ff0c7b82 */ /* 0x000ee20000000a00 */
[----:B------:R-:W-:Y:S01]  /*9060*/  PRMT R9, R21, 0x7610, R9 ;  /* 0x0000761015097816 */ /* 0x000fe20000000009 */
[----:B------:R-:W-:Y:S01]  /*9070*/  LDS R20, [R244+0x80c0] ;  /* 0x0080c000f4147984 */ /* 0x000fe20000000800 */
[----:B------:R-:W-:Y:S02]  /*9080*/  F2FP.F16.F32.PACK_AB R22, RZ, R22 ;  /* 0x00000016ff16723e */ /* 0x000fe400000000ff */
[----:B----4-:R-:W-:Y:S01]  /*9090*/  F2FP.F16.F32.PACK_AB R0, RZ, R0 ;  /* 0x00000000ff00723e */ /* 0x010fe200000000ff */
[----:B------:R-:W-:Y:S01]  /*90a0*/  IMAD R245, R24, 0x8, R245 ;  /* 0x0000000818f57824 */ /* 0x000fe200078e02f5 */
[----:B------:R-:W-:Y:S01]  /*90b0*/  F2FP.F16.F32.PACK_AB R17, RZ, R17 ;  /* 0x00000011ff11723e */ /* 0x000fe200000000ff */
[----:B------:R-:W4:Y:S01]  /*90c0*/  LDC R31, c[0x0][0x39c] ;  /* 0x0000e700ff1f7b82 */ /* 0x000f220000000800 */
[----:B-1----:R-:W-:Y:S01]  /*90d0*/  IMAD.WIDE R6, R19, 0x2, R4 ;  /* 0x0000000213067825 */ /* 0x002fe200078e0204 */
[----:B------:R3:W-:Y:S04]  /*90e0*/  STG.E.U16 desc[UR8][R4.64], R9 ;  /* 0x0000000904007986 */ /* 0x0007e8000c101508 */
[----:B------:R-:W1:Y:S01]  /*90f0*/  LDS R19, [R244+0x8080] ;  /* 0x00808000f4137984 */ /* 0x000e620000000800 */
[----:B--2---:R-:W-:Y:S01]  /*9100*/  IMAD.WIDE R2, R27, 0x2, R6 ;  /* 0x000000021b027825 */ /* 0x004fe200078e0206 */
[----:B------:R-:W-:Y:S01]  /*9110*/  F2FP.F16.F32.PACK_AB R14, RZ, R14 ;  /* 0x0000000eff0e723e */ /* 0x000fe200000000ff */
[----:B------:R-:W2:Y:S01]  /*9120*/  LDC R27, c[0x0][0x39c] ;  /* 0x0000e700ff1b7b82 */ /* 0x000ea20000000800 */
[----:B------:R-:W4:Y:S01]  /*9130*/  LDS R21, [R244+0x8100] ;  /* 0x00810000f4157984 */ /* 0x000f220000000800 */
[----:B---3--:R-:W-:-:S06]  /*9140*/  IMAD.WIDE R8, R25, 0x2, R2 ;  /* 0x0000000219087825 */ /* 0x008fcc00078e0202 */
[----:B------:R-:W3:Y:S01]  /*9150*/  LDC R25, c[0x0][0x39c] ;  /* 0x0000e700ff197b82 */ /* 0x000ee20000000800 */
[----:B------:R-:W-:Y:S01]  /*9160*/  IMAD.WIDE R10, R23, 0x2, R8 ;  /* 0x00000002170a7825 */ /* 0x000fe200078e0208 */
[----:B------:R1:W-:Y:S06]  /*9170*/  STG.E.U16 desc[UR8][R6.64], R22 ;  /* 0x0000001606007986 */ /* 0x0003ec000c101508 */
[----:B------:R-:W4:Y:S01]  /*9180*/  LDC R23, c[0x0][0x39c] ;  /* 0x0000e700ff177b82 */ /* 0x000f220000000800 */
[----:B------:R1:W-:Y:S01]  /*9190*/  STG.E.U16 desc[UR8][R2.64], R0 ;  /* 0x0000000002007986 */ /* 0x0003e2000c101508 */
[----:B------:R-:W-:Y:S01]  /*91a0*/  F2FP.F16.F32.PACK_AB R18, RZ, R18 ;  /* 0x00000012ff12723e */ /* 0x000fe200000000ff */
[----:B------:R-:W-:Y:S01]  /*91b0*/  IMAD.WIDE R4, R245, 0x2, R12 ;  /* 0x00000002f5047825 */ /* 0x000fe200078e020c */
[----:B------:R-:W-:Y:S01]  /*91c0*/  F2FP.F16.F32.PACK_AB R15, RZ, R15 ;  /* 0x0000000fff0f723e */ /* 0x000fe200000000ff */
[----:B------:R-:W-:Y:S01]  /*91d0*/  STG.E.U16 desc[UR8][R8.64], R17 ;  /* 0x0000001108007986 */ /* 0x000fe2000c101508 */
[----:B-1----:R-:W-:-:S03]  /*91e0*/  PRMT R7, R14, 0x7610, R7 ;  /* 0x000076100e077816 */ /* 0x002fc60000000007 */
[----:B------:R1:W-:Y:S01]  /*91f0*/  STG.E.U16 desc[UR8][R10.64], R18 ;  /* 0x000000120a007986 */ /* 0x0003e2000c101508 */
[----:B------:R-:W4:Y:S01]  /*9200*/  LDC R24, c[0x0][0x39c] ;  /* 0x0000e700ff187b82 */ /* 0x000f220000000800 */
[----:B------:R-:W-:Y:S02]  /*9210*/  IMAD.WIDE R2, R29, 0x2, R10 ;  /* 0x000000021d027825 */ /* 0x000fe400078e020a */
[----:B------:R-:W4:Y:S01]  /*9220*/  LDS R0, [R244+0x8140] ;  /* 0x00814000f4007984 */ /* 0x000f220000000800 */
[----:B------:R-:W-:-:S03]  /*9230*/  PRMT R13, R15, 0x7610, R13 ;  /* 0x000076100f0d7816 */ /* 0x000fc6000000000d */
[----:B------:R2:W-:Y:S01]  /*9240*/  STG.E.U16 desc[UR8][R2.64], R7 ;  /* 0x0000000702007986 */ /* 0x0005e2000c101508 */
[----:B------:R-:W-:Y:S01]  /*9250*/  F2FP.F16.F32.PACK_AB R16, RZ, R16 ;  /* 0x00000010ff10723e */ /* 0x000fe200000000ff */
[----:B------:R-:W4:Y:S02]  /*9260*/  LDC R29, c[0x0][0x39c] ;  /* 0x0000e700ff1d7b82 */ /* 0x000f240000000800 */
[----:B------:R-:W4:Y:S04]  /*9270*/  LDS R22, [R244+0x8180] ;  /* 0x00818000f4167984 */ /* 0x000f280000000800 */
[----:B------:R-:W4:Y:S02]  /*9280*/  LDS R14, [R244+0x81c0] ;  /* 0x0081c000f40e7984 */ /* 0x000f240000000800 */
[----:B-1----:R-:W1:Y:S01]  /*9290*/  LDC.64 R10, c[0x0][0x390] ;  /* 0x0000e400ff0a7b82 */ /* 0x002e620000000a00 */
[----:B--2---:R-:W-:Y:S01]  /*92a0*/  IMAD.WIDE R6, R27, 0x2, R4 ;  /* 0x000000021b067825 */ /* 0x004fe200078e0204 */
[----:B------:R3:W-:Y:S04]  /*92b0*/  STG.E.U16 desc[UR8][R4.64], R13 ;  /* 0x0000000d04007986 */ /* 0x0007e8000c101508 */
[----:B------:R-:W2:Y:S02]  /*92c0*/  LDS R17, [R244+0x8240] ;  /* 0x00824000f4117984 */ /* 0x000ea40000000800 */
[----:B------:R-:W1:Y:S02]  /*92d0*/  LDC R27, c[0x0][0x39c] ;  /* 0x0000e700ff1b7b82 */ /* 0x000e640000000800 */
[----:B------:R-:W2:Y:S01]  /*92e0*/  LDS R15, [R244+0x8200] ;  /* 0x00820000f40f7984 */ /* 0x000ea20000000800 */
[----:B---3--:R-:W-:Y:S01]  /*92f0*/  IMAD.WIDE R12, R25, 0x2, R6 ;  /* 0x00000002190c7825 */ /* 0x008fe200078e0206 */
[----:B------:R-:W-:-:S04]  /*9300*/  F2FP.F16.F32.PACK_AB R19, RZ, R19 ;  /* 0x00000013ff13723e */ /* 0x000fc800000000ff */
[----:B------:R-:W3:Y:S01]  /*9310*/  LDC R25, c[0x0][0x39c] ;  /* 0x0000e700ff197b82 */ /* 0x000ee20000000800 */
[----:B------:R-:W-:Y:S01]  /*9320*/  F2FP.F16.F32.PACK_AB R20, RZ, R20 ;  /* 0x00000014ff14723e */ /* 0x000fe200000000ff */
[----:B------:R-:W2:Y:S01]  /*9330*/  LDS R18, [R244+0x8280] ;  /* 0x00828000f4127984 */ /* 0x000ea20000000800 */
[----:B----4-:R-:W-:Y:S01]  /*9340*/  IMAD.WIDE R2, R23, 0x2, R12 ;  /* 0x0000000217027825 */ /* 0x010fe200078e020c */
[----:B------:R-:W-:Y:S02]  /*9350*/  PRMT R9, R16, 0x7610, R9 ;  /* 0x0000761010097816 */ /* 0x000fe40000000009 */
[----:B------:R-:W-:Y:S02]  /*9360*/  PRMT R26, R19, 0x7610, R26 ;  /* 0x00007610131a7816 */ /* 0x000fe4000000001a */
[----:B------:R-:W4:Y:S01]  /*9370*/  LDC R23, c[0x0][0x39c] ;  /* 0x0000e700ff177b82 */ /* 0x000f220000000800 */
[----:B------:R-:W-:Y:S01]  /*9380*/  PRMT R28, R20, 0x7610, R28 ;  /* 0x00007610141c7816 */ /* 0x000fe2000000001c */
[----:B------:R-:W-:Y:S01]  /*9390*/  IMAD.WIDE R4, R31, 0x2, R2 ;  /* 0x000000021f047825 */ /* 0x000fe200078e0202 */
[----:B------:R1:W-:Y:S01]  /*93a0*/  STG.E.U16 desc[UR8][R6.64], R9 ;  /* 0x0000000906007986 */ /* 0x0003e2000c101508 */
[----:B------:R-:W-:-:S03]  /*93b0*/  F2FP.F16.F32.PACK_AB R21, RZ, R21 ;  /* 0x00000015ff15723e */ /* 0x000fc600000000ff */
[----:B------:R-:W-:Y:S01]  /*93c0*/  STG.E.U16 desc[UR8][R12.64], R26 ;  /* 0x0000001a0c007986 */ /* 0x000fe2000c101508 */
[----:B------:R-:W-:Y:S01]  /*93d0*/  IMAD R245, R24, 0x8, R245 ;  /* 0x0000000818f57824 */ /* 0x000fe200078e02f5 */
[----:B------:R-:W4:Y:S02]  /*93e0*/  LDC R31, c[0x0][0x39c] ;  /* 0x0000e700ff1f7b82 */ /* 0x000f240000000800 */
[----:B------:R-:W-:Y:S01]  /*93f0*/  LDS R16, [R244+0x82c0] ;  /* 0x0082c000f4107984 */ /* 0x000fe20000000800 */
[----:B-1----:R-:W-:-:S03]  /*9400*/  IMAD.WIDE R8, R27, 0x2, R4 ;  /* 0x000000021b087825 */ /* 0x002fc600078e0204 */
[----:B------:R-:W-:Y:S02]  /*9410*/  LDS R19, [R244+0x8300] ;  /* 0x00830000f4137984 */ /* 0x000fe40000000800 */
[----:B------:R-:W1:Y:S02]  /*9420*/  LDC R27, c[0x0][0x39c] ;  /* 0x0000e700ff1b7b82 */ /* 0x000e640000000800 */
[----:B------:R3:W-:Y:S01]  /*9430*/  STG.E.U16 desc[UR8][R2.64], R28 ;  /* 0x0000001c02007986 */ /* 0x0007e2000c101508 */
[----:B------:R-:W-:-:S03]  /*9440*/  PRMT R30, R21, 0x7610, R30 ;  /* 0x00007610151e7816 */ /* 0x000fc6000000001e */
[----:B------:R-:W1:Y:S01]  /*9450*/  LDS R21, [R244+0x8380] ;  /* 0x00838000f4157984 */ /* 0x000e620000000800 */
[----:B------:R-:W-:Y:S01]  /*9460*/  IMAD.WIDE R6, R245, 0x2, R10 ;  /* 0x00000002f5067825 */ /* 0x000fe200078e020a */
[----:B------:R-:W-:Y:S01]  /*9470*/  F2FP.F16.F32.PACK_AB R0, RZ, R0 ;  /* 0x00000000ff00723e */ /* 0x000fe200000000ff */
[----:B------:R-:W1:Y:S01]  /*9480*/  LDC R24, c[0x0][0x39c] ;  /* 0x0000e700ff187b82 */ /* 0x000e620000000800 */
[----:B------:R-:W1:Y:S01]  /*9490*/  LDS R20, [R244+0x8340] ;  /* 0x00834000f4147984 */ /* 0x000e620000000800 */
[----:B---3--:R-:W-:-:S06]  /*94a0*/  IMAD.WIDE R2, R25, 0x2, R8 ;  /* 0x0000000219027825 */ /* 0x008fcc00078e0208 */
[----:B------:R-:W3:Y:S01]  /*94b0*/  LDC R25, c[0x0][0x39c] ;  /* 0x0000e700ff197b82 */ /* 0x000ee20000000800 */
[----:B------:R-:W-:Y:S01]  /*94c0*/  F2FP.F16.F32.PACK_AB R22, RZ, R22 ;  /* 0x00000016ff16723e */ /* 0x000fe200000000ff */
[----:B------:R-:W-:Y:S01]  /*94d0*/  IMAD.WIDE R10, R29, 0x2, R6 ;  /* 0x000000021d0a7825 */ /* 0x000fe200078e0206 */
[----:B------:R-:W-:Y:S01]  /*94e0*/  PRMT R13, R0, 0x7610, R13 ;  /* 0x00007610000d7816 */ /* 0x000fe2000000000d */
[----:B------:R4:W-:Y:S01]  /*94f0*/  STG.E.U16 desc[UR8][R4.64], R30 ;  /* 0x0000001e04007986 */ /* 0x0009e2000c101508 */
[----:B------:R-:W-:Y:S02]  /*9500*/  PRMT R26, R22, 0x7610, R26 ;  /* 0x00007610161a7816 */ /* 0x000fe4000000001a */
[----:B------:R-:W-:Y:S01]  /*9510*/  F2FP.F16.F32.PACK_AB R14, RZ, R14 ;  /* 0x0000000eff0e723e */ /* 0x000fe200000000ff */
[----:B------:R-:W3:Y:S01]  /*9520*/  LDS R0, [R244+0x83c0] ;  /* 0x0083c000f4007984 */ /* 0x000ee20000000800 */
[----:B--2---:R-:W-:Y:S01]  /*9530*/  F2FP.F16.F32.PACK_AB R17, RZ, R17 ;  /* 0x00000011ff11723e */ /* 0x004fe200000000ff */
[----:B------:R-:W2:Y:S02]  /*9540*/  LDC R29, c[0x0][0x39c] ;  /* 0x0000e700ff1d7b82 */ /* 0x000ea40000000800 */
[----:B------:R-:W2:Y:S01]  /*9550*/  LDS R22, [R244+0xa000] ;  /* 0x00a00000f4167984 */ /* 0x000ea20000000800 */
[----:B----4-:R-:W-:-:S03]  /*9560*/  IMAD.WIDE R4, R23, 0x2, R2 ;  /* 0x0000000217047825 */ /* 0x010fc600078e0202 */
[----:B------:R1:W-:Y:S01]  /*9570*/  STG.E.U16 desc[UR8][R8.64], R13 ;  /* 0x0000000d08007986 */ /* 0x0003e2000c101508 */
[----:B------:R-:W-:Y:S01]  /*9580*/  F2FP.F16.F32.PACK_AB R15, RZ, R15 ;  /* 0x0000000fff0f723e */ /* 0x000fe200000000ff */
[----:B------:R-:W4:Y:S02]  /*9590*/  LDC R28, c[0x0][0x39c] ;  /* 0x0000e700ff1c7b82 */ /* 0x000f240000000800 */
[----:B------:R-:W4:Y:S04]  /*95a0*/  LDS R23, [R244+0xa040] ;  /* 0x00a04000f4177984 */ /* 0x000f280000000800 */
[----:B------:R3:W-:Y:S01]  /*95b0*/  STG.E.U16 desc[UR8][R2.64], R26 ;  /* 0x0000001a02007986 */ /* 0x0007e2000c101508 */
[----:B-1----:R-:W-:-:S03]  /*95c0*/  IMAD.WIDE R12, R27, 0x2, R10 ;  /* 0x000000021b0c7825 */ /* 0x002fc600078e020a */
[----:B------:R1:W-:Y:S01]  /*95d0*/  STG.E.U16 desc[UR8][R4.64], R14 ;  /* 0x0000000e04007986 */ /* 0x0003e2000c101508 */
[----:B------:R-:W4:Y:S03]  /*95e0*/  LDC R9, c[0x0][0x39c] ;  /* 0x0000e700ff097b82 */ /* 0x000f260000000800 */
[----:B------:R1:W-:Y:S01]  /*95f0*/  STG.E.U16 desc[UR8][R6.64], R15 ;  /* 0x0000000f06007986 */ /* 0x0003e2000c101508 */
[----:B---3--:R-:W-:Y:S01]  /*9600*/  IMAD.WIDE R2, R25, 0x2, R12 ;  /* 0x0000000219027825 */ /* 0x008fe200078e020c */
[----:B------:R-:W-:-:S03]  /*9610*/  F2FP.F16.F32.PACK_AB R18, RZ, R18 ;  /* 0x00000012ff12723e */ /* 0x000fc600000000ff */
[----:B------:R-:W3:Y:S01]  /*9620*/  LDC R27, c[0x0][0x39c] ;  /* 0x0000e700ff1b7b82 */ /* 0x000ee20000000800 */
[----:B------:R-:W-:Y:S01]  /*9630*/  LDS R25, [R244+0xa140] ;  /* 0x00a14000f4197984 */ /* 0x000fe20000000800 */
[----:B-1----:R-:W-:-:S03]  /*9640*/  PRMT R5, R17, 0x7610, R5 ;  /* 0x0000761011057816 */ /* 0x002fc60000000005 */
[----:B------:R-:W1:Y:S03]  /*9650*/  LDS R17, [R244+0xa080] ;  /* 0x00a08000f4117984 */ /* 0x000e660000000800 */
[----:B------:R-:W1:Y:S01]  /*9660*/  LDC.64 R14, c[0x0][0x390] ;  /* 0x0000e400ff0e7b82 */ /* 0x000e620000000a00 */
[----:B------:R2:W-:Y:S01]  /*9670*/  STG.E.U16 desc[UR8][R10.64], R5 ;  /* 0x000000050a007986 */ /* 0x0005e2000c101508 */
[----:B------:R-:W-:Y:S01]  /*9680*/  IMAD R245, R24, 0x8, R245 ;  /* 0x0000000818f57824 */ /* 0x000fe200078e02f5 */
[----:B------:R-:W-:Y:S02]  /*9690*/  F2FP.F16.F32.PACK_AB R21, RZ, R21 ;  /* 0x00000015ff15723e */ /* 0x000fe400000000ff */
[----:B------:R-:W-:Y:S01]  /*96a0*/  F2FP.F16.F32.PACK_AB R16, RZ, R16 ;  /* 0x00000010ff10723e */ /* 0x000fe200000000ff */
[----:B------:R-:W-:Y:S01]  /*96b0*/  LDS R26, [R244+0xa180] ;  /* 0x00a18000f41a7984 */ /* 0x000fe20000000800 */
[----:B------:R-:W-:-:S02]  /*96c0*/  F2FP.F16.F32.PACK_AB R19, RZ, R19 ;  /* 0x00000013ff13723e */ /* 0x000fc400000000ff */
[----:B------:R-:W-:Y:S01]  /*96d0*/  F2FP.F16.F32.PACK_AB R20, RZ, R20 ;  /* 0x00000014ff14723e */ /* 0x000fe200000000ff */
[----:B------:R-:W-:Y:S01]  /*96e0*/  LDS R30, [R244+0xe3c0] ;  /* 0x00e3c000f41e7984 */ /* 0x000fe20000000800 */
[----:B--2---:R-:W-:-:S03]  /*96f0*/  IMAD.WIDE R4, R31, 0x2, R2 ;  /* 0x000000021f047825 */ /* 0x004fc600078e0202 */
[----:B------:R1:W-:Y:S01]  /*9700*/  STG.E.U16 desc[UR8][R12.64], R18 ;  /* 0x000000120c007986 */ /* 0x0003e2000c101508 */
[----:B------:R-:W2:Y:S03]  /*9710*/  LDC R31, c[0x0][0x39c] ;  /* 0x0000e700ff1f7b82 */ /* 0x000ea60000000800 */
[----:B------:R-:W3:Y:S01]  /*9720*/  LDS R18, [R244+0xa0c0] ;  /* 0x00a0c000f4127984 */ /* 0x000ee20000000800 */
[----:B------:R-:W-:-:S03]  /*9730*/  IMAD.WIDE R6, R29, 0x2, R4 ;  /* 0x000000021d067825 */ /* 0x000fc600078e0204 */
[----:B------:R-:W3:Y:S01]  /*9740*/  LDS R24, [R244+0xa100] ;  /* 0x00a10000f4187984 */ /* 0x000ee20000000800 */
[----:B------:R-:W3:Y:S01]  /*9750*/  LDC R29, c[0x0][0x39c] ;  /* 0x0000e700ff1d7b82 */ /* 0x000ee20000000800 */
[----:B------:R-:W-:Y:S01]  /*9760*/  PRMT R11, R21, 0x7610, R11 ;  /* 0x00007610150b7816 */ /* 0x000fe2000000000b */
[----:B----4-:R-:W-:Y:S01]  /*9770*/  IMAD.WIDE R8, R9, 0x2, R6 ;  /* 0x0000000209087825 */ /* 0x010fe200078e0206 */
[----:B------:R-:W-:Y:S03]  /*9780*/  STG.E.U16 desc[UR8][R2.64], R16 ;  /* 0x0000001002007986 */ /* 0x000fe6000c101508 */
[----:B-1----:R-:W-:Y:S02]  /*9790*/  IMAD.WIDE R12, R245, 0x2, R14 ;  /* 0x00000002f50c7825 */ /* 0x002fe400078e020e */
[----:B------:R-:W1:Y:S01]  /*97a0*/  LDC R21, c[0x0][0x39c] ;  /* 0x0000e700ff157b82 */ /* 0x000e620000000800 */
[----:B------:R4:W-:Y:S01]  /*97b0*/  STG.E.U16 desc[UR8][R4.64], R19 ;  /* 0x0000001304007986 */ /* 0x0009e2000c101508 */
[----:B------:R-:W-:-:S03]  /*97c0*/  F2FP.F16.F32.PACK_AB R0, RZ, R0 ;  /* 0x00000000ff00723e */ /* 0x000fc600000000ff */
[----:B------:R-:W-:Y:S01]  /*97d0*/  STG.E.U16 desc[UR8][R6.64], R20 ;  /* 0x0000001406007986 */ /* 0x000fe2000c101508 */
[----:B------:R-:W-:-:S03]  /*97e0*/  F2FP.F16.F32.PACK_AB R22, RZ, R22 ;  /* 0x00000016ff16723e */ /* 0x000fc600000000ff */
[----:B------:R3:W-:Y:S01]  /*97f0*/  STG.E.U16 desc[UR8][R8.64], R11 ;  /* 0x0000000b08007986 */ /* 0x0007e2000c101508 */
[----:B--2---:R-:W-:Y:S01]  /*9800*/  IMAD.WIDE R14, R31, 0x2, R12 ;  /* 0x000000021f0e7825 */ /* 0x004fe200078e020c */
[----:B------:R-:W-:Y:S01]  /*9810*/  F2FP.F16.F32.PACK_AB R23, RZ, R23 ;  /* 0x00000017ff17723e */ /* 0x000fe200000000ff */
[----:B------:R-:W2:Y:S01]  /*9820*/  LDC R31, c[0x0][0x39c] ;  /* 0x0000e700ff1f7b82 */ /* 0x000ea20000000800 */
[----:B------:R-:W2:Y:S01]  /*9830*/  LDS R19, [R244+0xa1c0] ;  /* 0x00a1c000f4137984 */ /* 0x000ea20000000800 */
[----:B----4-:R-:W-:Y:S02]  /*9840*/  PRMT R5, R0, 0x7610, R5 ;  /* 0x0000761000057816 */ /* 0x010fe40000000005 */
[----:B------:R-:W-:Y:S01]  /*9850*/  F2FP.F16.F32.PACK_AB R17, RZ, R17 ;  /* 0x00000011ff11723e */ /* 0x000fe200000000ff */
[----:B------:R-:W-:Y:S01]  /*9860*/  LDS R20, [R244+0xa200] ;  /* 0x00a20000f4147984 */ /* 0x000fe20000000800 */
[----:B---3--:R-:W-:Y:S01]  /*9870*/  IMAD.WIDE R10, R27, 0x2, R8 ;  /* 0x000000021b0a7825 */ /* 0x008fe200078e0208 */
[----:B------:R-:W-:Y:S01]  /*9880*/  PRMT R7, R22, 0x7610, R7 ;  /* 0x0000761016077816 */ /* 0x000fe20000000007 */
[----:B------:R-:W3:Y:S01]  /*9890*/  LDC R27, c[0x0][0x39c] ;  /* 0x0000e700ff1b7b82 */ /* 0x000ee20000000800 */
[----:B------:R-:W-:Y:S01]  /*98a0*/  PRMT R9, R23, 0x7610, R9 ;  /* 0x0000761017097816 */ /* 0x000fe20000000009 */
[----:B------:R-:W-:Y:S01]  /*98b0*/  IMAD.WIDE R2, R33, 0x2, R14 ;  /* 0x0000000221027825 */ /* 0x000fe200078e020e */
[----:B------:R4:W-:Y:S04]  /*98c0*/  STG.E.U16 desc[UR8][R10.64], R5 ;  /* 0x000000050a007986 */ /* 0x0009e8000c101508 */
[----:B------:R-:W2:Y:S01]  /*98d0*/  LDS R0, [R244+0xa240] ;  /* 0x00a24000f4007984 */ /* 0x000ea20000000800 */
[----:B------:R-:W2:Y:S03]  /*98e0*/  LDC R22, c[0x0][0x39c] ;  /* 0x0000e700ff167b82 */ /* 0x000ea60000000800 */
[----:B------:R1:W-:Y:S04]  /*98f0*/  STG.E.U16 desc[UR8][R12.64], R7 ;  /* 0x000000070c007986 */ /* 0x0003e8000c101508 */
[----:B------:R-:W-:Y:S01]  /*9900*/  STG.E.U16 desc[UR8][R14.64], R9 ;  /* 0x000000090e007986 */ /* 0x000fe2000c101508 */
[----:B----4-:R-:W-:Y:S01]  /*9910*/  IMAD.WIDE R4, R29, 0x2, R2 ;  /* 0x000000021d047825 */ /* 0x010fe200078e0202 */
[----:B------:R-:W4:Y:S02]  /*9920*/  LDC R23, c[0x0][0x39c] ;  /* 0x0000e700ff177b82 */ /* 0x000f240000000800 */
[----:B------:R1:W-:Y:S01]  /*9930*/  STG.E.U16 desc[UR8][R2.64], R17 ;  /* 0x0000001102007986 */ /* 0x0003e2000c101508 */
[----:B------:R-:W-:Y:S01]  /*9940*/  F2FP.F16.F32.PACK_AB R25, RZ, R25 ;  /* 0x00000019ff19723e */ /* 0x000fe200000000ff */
[----:B-1----:R-:W-:Y:S01]  /*9950*/  IMAD.WIDE R6, R21, 0x2, R4 ;  /* 0x0000000215067825 */ /* 0x002fe200078e0204 */
[----:B------:R-:W-:-:S03]  /*9960*/  F2FP.F16.F32.PACK_AB R18, RZ, R18 ;  /* 0x00000012ff12723e */ /* 0x000fc600000000ff */
[----:B------:R-:W1:Y:S01]  /*9970*/  LDC R13, c[0x0][0x39c] ;  /* 0x0000e700ff0d7b82 */ /* 0x000e620000000800 */
[----:B------:R-:W1:Y:S01]  /*9980*/  LDS R21, [R244+0xa280] ;  /* 0x00a28000f4157984 */ /* 0x000e620000000800 */
[----:B------:R-:W-:-:S03]  /*9990*/  F2FP.F16.F32.PACK_AB R24, RZ, R24 ;  /* 0x00000018ff18723e */ /* 0x000fc600000000ff */
[----:B------:R-:W1:Y:S03]  /*99a0*/  LDS R14, [R244+0xa2c0] ;  /* 0x00a2c000f40e7984 */ /* 0x000e660000000800 */
[----:B------:R-:W4:Y:S01]  /*99b0*/  LDC.64 R16, c[0x0][0x390] ;  /* 0x0000e400ff107b82 */ /* 0x000f220000000a00 */
[----:B------:R-:W-:Y:S01]  /*99c0*/  PRMT R11, R25, 0x7610, R11 ;  /* 0x00007610190b7816 */ /* 0x000fe2000000000b */
[----:B---3--:R-:W-:Y:S01]  /*99d0*/  IMAD.WIDE R8, R27, 0x2, R6 ;  /* 0x000000021b087825 */ /* 0x008fe200078e0206 */
[----:B--2---:R-:W-:Y:S01]  /*99e0*/  LEA R245, R22, R245, 0x3 ;  /* 0x000000f516f57211 */ /* 0x004fe200078e18ff */
[----:B------:R4:W-:Y:S04]  /*99f0*/  STG.E.U16 desc[UR8][R4.64], R18 ;  /* 0x0000001204007986 */ /* 0x0009e8000c101508 */
[----:B------:R-:W2:Y:S01]  /*9a00*/  LDC R25, c[0x0][0x39c] ;  /* 0x0000e700ff197b82 */ /* 0x000ea20000000800 */
[----:B------:R-:W-:Y:S01]  /*9a10*/  IMAD.WIDE R2, R31, 0x2, R8 ;  /* 0x000000021f027825 */ /* 0x000fe200078e0208 */
[----:B------:R3:W-:Y:S01]  /*9a20*/  STG.E.U16 desc[UR8][R6.64], R24 ;  /* 0x0000001806007986 */ /* 0x0007e2000c101508 */
[----:B------:R-:W-:-:S03]  /*9a30*/  F2FP.F16.F32.PACK_AB R26, RZ, R26 ;  /* 0x0000001aff1a723e */ /* 0x000fc600000000ff */
[----:B------:R1:W-:Y:S01]  /*9a40*/  STG.E.U16 desc[UR8][R8.64], R11 ;  /* 0x0000000b08007986 */ /* 0x0003e2000c101508 */
[----:B------:R-:W-:Y:S01]  /*9a50*/  F2FP.F16.F32.PACK_AB R19, RZ, R19 ;  /* 0x00000013ff13723e */ /* 0x000fe200000000ff */
[----:B------:R-:W2:Y:S02]  /*9a60*/  LDC R27, c[0x0][0x39c] ;  /* 0x0000e700ff1b7b82 */ /* 0x000ea40000000800 */
[----:B------:R-:W2:Y:S04]  /*9a70*/  LDS R15, [R244+0xa300] ;  /* 0x00a30000f40f7984 */ /* 0x000ea80000000800 */
[----:B------:R-:W-:Y:S01]  /*9a80*/  LDS R18, [R244+0xa340] ;  /* 0x00a34000f4127984 */ /* 0x000fe20000000800 */
[----:B----4-:R-:W-:Y:S01]  /*9a90*/  IMAD.WIDE R4, R245, 0x2, R16 ;  /* 0x00000002f5047825 */ /* 0x010fe200078e0210 */
[----:B------:R-:W-:-:S02]  /*9aa0*/  F2FP.F16.F32.PACK_AB R0, RZ, R0 ;  /* 0x00000000ff00723e */ /* 0x000fc400000000ff */
[----:B------:R-:W-:Y:S01]  /*9ab0*/  LDS R22, [R244+0xa380] ;  /* 0x00a38000f4167984 */ /* 0x000fe20000000800 */
[----:B---3--:R-:W3:Y:S01]  /*9ac0*/  LDC R24, c[0x0][0x39c] ;  /* 0x0000e700ff187b82 */ /* 0x008ee20000000800 */
[----:B-1----:R-:W-:Y:S01]  /*9ad0*/  IMAD.WIDE R10, R23, 0x2, R2 ;  /* 0x00000002170a7825 */ /* 0x002fe200078e0202 */
[----:B------:R-:W-:Y:S01]  /*9ae0*/  PRMT R7, R19, 0x7610, R7 ;  /* 0x0000761013077816 */ /* 0x000fe20000000007 */
[----:B------:R1:W-:Y:S04]  /*9af0*/  STG.E.U16 desc[UR8][R2.64], R26 ;  /* 0x0000001a02007986 */ /* 0x0003e8000c101508 */
[----:B------:R-:W4:Y:S01]  /*9b00*/  LDS R16, [R244+0xa3c0] ;  /* 0x00a3c000f4107984 */ /* 0x000f220000000800 */
[----:B------:R-:W4:Y:S03]  /*9b10*/  LDC R23, c[0x0][0x39c] ;  /* 0x0000e700ff177b82 */ /* 0x000f260000000800 */
[----:B------:R-:W4:Y:S01]  /*9b20*/  LDS R17, [R244+0xc000] ;  /* 0x00c00000f4117984 */ /* 0x000f220000000800 */
[----:B-1----:R-:W-:-:S03]  /*9b30*/  IMAD.WIDE R2, R13, 0x2, R4 ;  /* 0x000000020d027825 */ /* 0x002fc600078e0204 */
[----:B------:R-:W1:Y:S01]  /*9b40*/  LDS R19, [R244+0xc040] ;  /* 0x00c04000f4137984 */ /* 0x000e620000000800 */
[----:B------:R-:W-:Y:S01]  /*9b50*/  F2FP.F16.F32.PACK_AB R20, RZ, R20 ;  /* 0x00000014ff14723e */ /* 0x000fe200000000ff */
[----:B------:R-:W1:Y:S02]  /*9b60*/  LDC.64 R12, c[0x0][0x390] ;  /* 0x0000e400ff0c7b82 */ /* 0x000e640000000a00 */
[----:B------:R2:W-:Y:S01]  /*9b70*/  STG.E.U16 desc[UR8][R10.64], R7 ;  /* 0x000000070a007986 */ /* 0x0005e2000c101508 */
[----:B------:R-:W-:-:S05]  /*9b80*/  PRMT R9, R0, 0x7610, R9 ;  /* 0x0000761000097816 */ /* 0x000fca0000000009 */
[----:B------:R-:W1:Y:S01]  /*9b90*/  LDC R29, c[0x0][0x39c] ;  /* 0x0000e700ff1d7b82 */ /* 0x000e620000000800 */
[----:B------:R-:W-:-:S07]  /*9ba0*/  F2FP.F16.F32.PACK_AB R21, RZ, R21 ;  /* 0x00000015ff15723e */ /* 0x000fce00000000ff */
[----:B------:R-:W1:Y:S01]  /*9bb0*/  LDC R33, c[0x0][0x39c] ;  /* 0x0000e700ff217b82 */ /* 0x000e620000000800 */
[----:B--2---:R-:W-:Y:S01]  /*9bc0*/  IMAD.WIDE R6, R25, 0x2, R2 ;  /* 0x0000000219067825 */ /* 0x004fe200078e0202 */
[----:B------:R2:W-:Y:S01]  /*9bd0*/  STG.E.U16 desc[UR8][R4.64], R20 ;  /* 0x0000001404007986 */ /* 0x0005e2000c101508 */
[----:B------:R-:W-:-:S03]  /*9be0*/  F2FP.F16.F32.PACK_AB R14, RZ, R14 ;  /* 0x0000000eff0e723e */ /* 0x000fc600000000ff */
[----:B------:R-:W-:Y:S02]  /*9bf0*/  LDS R0, [R244+0xc080] ;  /* 0x00c08000f4007984 */ /* 0x000fe40000000800 */
[----:B------:R-:W1:Y:S02]  /*9c00*/  LDC R25, c[0x0][0x39c] ;  /* 0x0000e700ff197b82 */ /* 0x000e640000000800 */
[----:B------:R4:W-:Y:S04]  /*9c10*/  STG.E.U16 desc[UR8][R2.64], R9 ;  /* 0x0000000902007986 */ /* 0x0009e8000c101508 */
[----:B------:R-:W-:Y:S02]  /*9c20*/  LDS R20, [R244+0xc0c0] ;  /* 0x00c0c000f4147984 */ /* 0x000fe40000000800 */
[----:B------:R-:W1:Y:S01]  /*9c30*/  LDC R31, c[0x0][0x39c] ;  /* 0x0000e700ff1f7b82 */ /* 0x000e620000000800 */
[----:B---3--:R-:W-:Y:S01]  /*9c40*/  IMAD R245, R24, 0x8, R245 ;  /* 0x0000000818f57824 */ /* 0x008fe200078e02f5 */
[----:B--2---:R-:W-:Y:S01]  /*9c50*/  PRMT R5, R14, 0x7610, R5 ;  /* 0x000076100e057816 */ /* 0x004fe20000000005 */
[----:B------:R-:W-:Y:S01]  /*9c60*/  LDS R24, [R244+0xc180] ;  /* 0x00c18000f4187984 */ /* 0x000fe20000000800 */
[----:B----4-:R-:W-:Y:S01]  /*9c70*/  IMAD.WIDE R8, R23, 0x2, R6 ;  /* 0x0000000217087825 */ /* 0x010fe200078e0206 */
[----:B------:R-:W-:-:S02]  /*9c80*/  PRMT R3, R21, 0x7610, R3 ;  /* 0x0000761015037816 */ /* 0x000fc40000000003 */
[----:B------:R-:W2:Y:S04]  /*9c90*/  LDS R23, [R244+0xc100] ;  /* 0x00c10000f4177984 */ /* 0x000ea80000000800 */
[----:B------:R-:W3:Y:S01]  /*9ca0*/  LDS R21, [R244+0xc140] ;  /* 0x00c14000f4157984 */ /* 0x000ee20000000800 */
[----:B------:R-:W-:-:S03]  /*9cb0*/  IMAD.WIDE R10, R27, 0x2, R8 ;  /* 0x000000021b0a7825 */ /* 0x000fc600078e0208 */
[----:B------:R4:W-:Y:S01]  /*9cc0*/  STG.E.U16 desc[UR8][R6.64], R3 ;  /* 0x0000000306007986 */ /* 0x0009e2000c101508 */
[----:B------:R-:W-:Y:S01]  /*9cd0*/  F2FP.F16.F32.PACK_AB R15, RZ, R15 ;  /* 0x0000000fff0f723e */ /* 0x000fe200000000ff */
[----:B-1----:R-:W-:Y:S02]  /*9ce0*/  IMAD.WIDE R12, R245, 0x2, R12 ;  /* 0x00000002f50c7825 */ /* 0x002fe400078e020c */
[----:B------:R1:W-:Y:S01]  /*9cf0*/  STG.E.U16 desc[UR8][R8.64], R5 ;  /* 0x0000000508007986 */ /* 0x0003e2000c101508 */
[----:B------:R-:W-:Y:S02]  /*9d00*/  F2FP.F16.F32.PACK_AB R16, RZ, R16 ;  /* 0x00000010ff10723e */ /* 0x000fe400000000ff */
[----:B------:R-:W-:Y:S01]  /*9d10*/  F2FP.F16.F32.PACK_AB R18, RZ, R18 ;  /* 0x00000012ff12723e */ /* 0x000fe200000000ff */
[----:B------:R-:W-:Y:S01]  /*9d20*/  LDS R26, [R244+0xc200] ;  /* 0x00c20000f41a7984 */ /* 0x000fe20000000800 */
[----:B----4-:R-:W-:-:S03]  /*9d30*/  IMAD.WIDE R2, R25, 0x2, R10 ;  /* 0x0000000219027825 */ /* 0x010fc600078e020a */
[----:B------:R4:W-:Y:S01]  /*9d40*/  STG.E.U16 desc[UR8][R10.64], R15 ;  /* 0x0000000f0a007986 */ /* 0x0009e2000c101508 */
[----:B------:R-:W-:Y:S02]  /*9d50*/  F2FP.F16.F32.PACK_AB R22, RZ, R22 ;  /* 0x00000016ff16723e */ /* 0x000fe400000000ff */
[----:B------:R-:W-:Y:S01]  /*9d60*/  F2FP.F16.F32.PACK_AB R17, RZ, R17 ;  /* 0x00000011ff11723e */ /* 0x000fe200000000ff */
[----:B------:R-:W3:Y:S01]  /*9d70*/  LDS R25, [R244+0xc1c0] ;  /* 0x00c1c000f4197984 */ /* 0x000ee20000000800 */
[----:B-1----:R-:W-:Y:S02]  /*9d80*/  IMAD.WIDE R4, R29, 0x2, R2 ;  /* 0x000000021d047825 */ /* 0x002fe400078e0202 */
[----:B------:R-:W1:Y:S01]  /*9d90*/  LDC R29, c[0x0][0x39c] ;  /* 0x0000e700ff1d7b82 */ /* 0x000e620000000800 */
[----:B------:R-:W-:Y:S01]  /*9da0*/  F2FP.F16.F32.PACK_AB R19, RZ, R19 ;  /* 0x00000013ff13723e */ /* 0x000fe200000000ff */
[----:B------:R-:W1:Y:S01]  /*9db0*/  LDS R27, [R244+0xc240] ;  /* 0x00c24000f41b7984 */ /* 0x000e620000000800 */
[----:B------:R-:W-:Y:S01]  /*9dc0*/  IMAD.WIDE R6, R31, 0x2, R4 ;  /* 0x000000021f067825 */ /* 0x000fe200078e0204 */
[----:B----4-:R-:W-:-:S03]  /*9dd0*/  PRMT R11, R16, 0x7610, R11 ;  /* 0x00007610100b7816 */ /* 0x010fc6000000000b */
[----:B------:R-:W-:Y:S01]  /*9de0*/  IMAD.WIDE R14, R33, 0x2, R12 ;  /* 0x00000002210e7825 */ /* 0x000fe200078e020c */
[----:B------:R-:W-:Y:S01]  /*9df0*/  STG.E.U16 desc[UR8][R2.64], R18 ;  /* 0x0000001202007986 */ /* 0x000fe2000c101508 */
[----:B------:R-:W4:Y:S03]  /*9e00*/  LDC R33, c[0x0][0x39c] ;  /* 0x0000e700ff217b82 */ /* 0x000f260000000800 */
[----:B------:R-:W-:Y:S01]  /*9e10*/  STG.E.U16 desc[UR8][R4.64], R22 ;  /* 0x0000001604007986 */ /* 0x000fe2000c101508 */
[----:B------:R-:W-:-:S03]  /*9e20*/  IMAD.WIDE R8, R35, 0x2, R14 ;  /* 0x0000000223087825 */ /* 0x000fc600078e020e */
[----:B------:R-:W-:Y:S01]  /*9e30*/  STG.E.U16 desc[UR8][R6.64], R11 ;  /* 0x0000000b06007986 */ /* 0x000fe2000c101508 */
[----:B------:R-:W4:Y:S03]  /*9e40*/  LDC R31, c[0x0][0x39c] ;  /* 0x0000e700ff1f7b82 */ /* 0x000f260000000800 */
[----:B------:R3:W-:Y:S04]  /*9e50*/  STG.E.U16 desc[UR8][R12.64], R17 ;  /* 0x000000110c007986 */ /* 0x0007e8000c101508 */
[----:B------:R1:W-:Y:S01]  /*9e60*/  STG.E.U16 desc[UR8][R14.64], R19 ;  /* 0x000000130e007986 */ /* 0x0003e2000c101508 */
[----:B--2---:R-:W-:Y:S02]  /*9e70*/  F2FP.F16.F32.PACK_AB R23, RZ, R23 ;  /* 0x00000017ff17723e */ /* 0x004fe400000000ff */
[----:B---3--:R-:W-:Y:S01]  /*9e80*/  F2FP.F16.F32.PACK_AB R21, RZ, R21 ;  /* 0x00000015ff15723e */ /* 0x008fe200000000ff */
[----:B------:R-:W2:Y:S01]  /*9e90*/  LDS R14, [R244+0xc280] ;  /* 0x00c28000f40e7984 */ /* 0x000ea20000000800 */
[----:B------:R-:W-:-:S02]  /*9ea0*/  F2FP.F16.F32.PACK_AB R0, RZ, R0 ;  /* 0x00000000ff00723e */ /* 0x000fc400000000ff */
[----:B------:R-:W-:Y:S01]  /*9eb0*/  F2FP.F16.F32.PACK_AB R20, RZ, R20 ;  /* 0x00000014ff14723e */ /* 0x000fe200000000ff */
[----:B------:R-:W3:Y:S01]  /*9ec0*/  LDC.64 R16, c[0x0][0x390] ;  /* 0x0000e400ff107b82 */ /* 0x000ee20000000a00 */
[----:B------:R-:W-:Y:S01]  /*9ed0*/  IMAD.WIDE R10, R37, 0x2, R8 ;  /* 0x00000002250a7825 */ /* 0x000fe200078e0208 */
[----:B------:R-:W2:Y:S04]  /*9ee0*/  LDS R18, [R244+0xc2c0] ;  /* 0x00c2c000f4127984 */ /* 0x000ea80000000800 */
[----:B------:R-:W2:Y:S01]  /*9ef0*/  LDS R19, [R244+0xc300] ;  /* 0x00c30000f4137984 */ /* 0x000ea20000000800 */
[----:B-1----:R-:W-:Y:S01]  /*9f00*/  IMAD.WIDE R2, R29, 0x2, R10 ;  /* 0x000000021d027825 */ /* 0x002fe200078e020a */
[----:B------:R-:W1:Y:S01]  /*9f10*/  LDC R15, c[0x0][0x39c] ;  /* 0x0000e700ff0f7b82 */ /* 0x000e620000000800 */
[----:B------:R-:W-:Y:S01]  /*9f20*/  PRMT R7, R23, 0x7610, R7 ;  /* 0x0000761017077816 */ /* 0x000fe20000000007 */
[----:B------:R-:W-:Y:S01]  /*9f30*/  LDS R22, [R244+0xc340] ;  /* 0x00c34000f4167984 */ /* 0x000fe20000000800 */
[----:B------:R-:W-:Y:S01]  /*9f40*/  PRMT R13, R21, 0x7610, R13 ;  /* 0x00007610150d7816 */ /* 0x000fe2000000000d */
[----:B----4-:R-:W-:-:S04]  /*9f50*/  IMAD.WIDE R4, R33, 0x2, R2 ;  /* 0x0000000221047825 */ /* 0x010fc800078e0202 */
[----:B------:R-:W4:Y:S01]  /*9f60*/  LDC R29, c[0x0][0x39c] ;  /* 0x0000e700ff1d7b82 */ /* 0x000f220000000800 */
[----:B------:R-:W-:Y:S01]  /*9f70*/  STG.E.U16 desc[UR8][R8.64], R0 ;  /* 0x0000000008007986 */ /* 0x000fe2000c101508 */
[----:B------:R-:W-:-:S03]  /*9f80*/  IMAD R245, R28, 0x8, R245 ;  /* 0x000000081cf57824 */ /* 0x000fc600078e02f5 */
[----:B------:R-:W-:Y:S03]  /*9f90*/  STG.E.U16 desc[UR8][R10.64], R20 ;  /* 0x000000140a007986 */ /* 0x000fe6000c101508 */
[----:B------:R-:W4:Y:S01]  /*9fa0*/  LDC R21, c[0x0][0x39c] ;  /* 0x0000e700ff157b82 */ /* 0x000f220000000800 */
[----:B------:R-:W-:Y:S04]  /*9fb0*/  STG.E.U16 desc[UR8][R2.64], R7 ;  /* 0x0000000702007986 */ /* 0x000fe8000c101508 */
[----:B------:R3:W-:Y:S03]  /*9fc0*/  STG.E.U16 desc[UR8][R4.64], R13 ;  /* 0x0000000d04007986 */ /* 0x0007e6000c101508 */
[----:B------:R-:W4:Y:S01]  /*9fd0*/  LDC R23, c[0x0][0x39c] ;  /* 0x0000e700ff177b82 */ /* 0x000f220000000800 */
[----:B------:R-:W-:Y:S01]  /*9fe0*/  F2FP.F16.F32.PACK_AB R24, RZ, R24 ;  /* 0x00000018ff18723e */ /* 0x000fe200000000ff */
[----:B------:R-:W-:Y:S01]  /*9ff0*/  LDS R20, [R244+0xe000] ;  /* 0x00e00000f4147984 */ /* 0x000fe20000000800 */
[----:B------:R-:W-:-:S02]  /*a000*/  F2FP.F16.F32.PACK_AB R25, RZ, R25 ;  /* 0x00000019ff19723e */ /* 0x000fc400000000ff */
[----:B------:R-:W-:-:S03]  /*a010*/  F2FP.F16.F32.PACK_AB R26, RZ, R26 ;  /* 0x0000001aff1a723e */ /* 0x000fc600000000ff */
[----:B------:R-:W4:Y:S01]  /*a020*/  LDC R33, c[0x0][0x39c] ;  /* 0x0000e700ff217b82 */ /* 0x000f220000000800 */
[----:B---3--:R-:W-:Y:S02]  /*a030*/  IMAD.WIDE R12, R245, 0x2, R16 ;  /* 0x00000002f50c7825 */ /* 0x008fe400078e0210 */
[----:B------:R-:W3:Y:S04]  /*a040*/  LDS R16, [R244+0xc380] ;  /* 0x00c38000f4107984 */ /* 0x000ee80000000800 */
[----:B------:R-:W3:Y:S01]  /*a050*/  LDS R17, [R244+0xc3c0] ;  /* 0x00c3c000f4117984 */ /* 0x000ee20000000800 */
[----:B------:R-:W-:Y:S01]  /*a060*/  IMAD.WIDE R6, R31, 0x2, R4 ;  /* 0x000000021f067825 */ /* 0x000fe200078e0204 */
[----:B------:R-:W-:Y:S01]  /*a070*/  F2FP.F16.F32.PACK_AB R27, RZ, R27 ;  /* 0x0000001bff1b723e */ /* 0x000fe200000000ff */
[----:B------:R-:W3:Y:S01]  /*a080*/  LDC R31, c[0x0][0x39c] ;  /* 0x0000e700ff1f7b82 */ /* 0x000ee20000000800 */
[----:B------:R-:W-:Y:S01]  /*a090*/  PRMT R9, R24, 0x7610, R9 ;  /* 0x0000761018097816 */ /* 0x000fe20000000009 */
[----:B-1----:R-:W-:Y:S01]  /*a0a0*/  IMAD.WIDE R4, R15, 0x2, R12 ;  /* 0x000000020f047825 */ /* 0x002fe200078e020c */
[----:B------:R-:W-:-:S02]  /*a0b0*/  PRMT R11, R25, 0x7610, R11 ;  /* 0x00007610190b7816 */ /* 0x000fc4000000000b */
[----:B--2---:R-:W-:Y:S01]  /*a0c0*/  F2FP.F16.F32.PACK_AB R0, RZ, R14 ;  /* 0x0000000eff00723e */ /* 0x004fe200000000ff */
[----:B----4-:R-:W-:Y:S02]  /*a0d0*/  IMAD.WIDE R2, R29, 0x2, R6 ;  /* 0x000000021d027825 */ /* 0x010fe400078e0206 */
[----:B------:R-:W1:Y:S01]  /*a0e0*/  LDC R24, c[0x0][0x39c] ;  /* 0x0000e700ff187b82 */ /* 0x000e620000000800 */
[----:B------:R2:W-:Y:S04]  /*a0f0*/  STG.E.U16 desc[UR8][R6.64], R9 ;  /* 0x0000000906007986 */ /* 0x0005e8000c101508 */
[----:B------:R4:W-:Y:S03]  /*a100*/  STG.E.U16 desc[UR8][R2.64], R11 ;  /* 0x0000000b02007986 */ /* 0x0009e6000c101508 */
[----:B------:R-:W1:Y:S01]  /*a110*/  LDC.64 R14, c[0x0][0x390] ;  /* 0x0000e400ff0e7b82 */ /* 0x000e620000000a00 */
[----:B------:R4:W-:Y:S01]  /*a120*/  STG.E.U16 desc[UR8][R12.64], R26 ;  /* 0x0000001a0c007986 */ /* 0x0009e2000c101508 */
[----:B--2---:R-:W-:-:S03]  /*a130*/  IMAD.WIDE R8, R21, 0x2, R4 ;  /* 0x0000000215087825 */ /* 0x004fc600078e0204 */
[----:B------:R2:W-:Y:S01]  /*a140*/  STG.E.U16 desc[UR8][R4.64], R27 ;  /* 0x0000001b04007986 */ /* 0x0005e2000c101508 */
[----:B------:R-:W-:Y:S02]  /*a150*/  F2FP.F16.F32.PACK_AB R18, RZ, R18 ;  /* 0x00000012ff12723e */ /* 0x000fe400000000ff */
[----:B------:R-:W1:Y:S01]  /*a160*/  LDC R25, c[0x0][0x39c] ;  /* 0x0000e700ff197b82 */ /* 0x000e620000000800 */
[----:B------:R-:W-:Y:S01]  /*a170*/  F2FP.F16.F32.PACK_AB R19, RZ, R19 ;  /* 0x00000013ff13723e */ /* 0x000fe200000000ff */
[----:B------:R-:W-:Y:S01]  /*a180*/  LDS R21, [R244+0xe040] ;  /* 0x00e04000f4157984 */ /* 0x000fe20000000800 */
[----:B----4-:R-:W-:Y:S01]  /*a190*/  IMAD.WIDE R10, R23, 0x2, R8 ;  /* 0x00000002170a7825 */ /* 0x010fe200078e0208 */
[----:B------:R-:W-:-:S04]  /*a1a0*/  PRMT R7, R0, 0x7610, R7 ;  /* 0x0000761000077816 */ /* 0x000fc80000000007 */
[----:B------:R-:W4:Y:S01]  /*a1b0*/  LDC R26, c[0x0][0x39c] ;  /* 0x0000e700ff1a7b82 */ /* 0x000f220000000800 */
[----:B------:R-:W-:Y:S02]  /*a1c0*/  PRMT R13, R18, 0x7610, R13 ;  /* 0x00007610120d7816 */ /* 0x000fe4000000000d */
[----:B------:R-:W4:Y:S05]  /*a1d0*/  LDS R18, [R244+0xe080] ;  /* 0x00e08000f4127984 */ /* 0x000f2a0000000800 */
[----:B--2---:R-:W2:Y:S01]  /*a1e0*/  LDC R27, c[0x0][0x39c] ;  /* 0x0000e700ff1b7b82 */ /* 0x004ea20000000800 */
[----:B---3--:R-:W-:Y:S01]  /*a1f0*/  IMAD.WIDE R2, R31, 0x2, R10 ;  /* 0x000000021f027825 */ /* 0x008fe200078e020a */
[----:B------:R-:W-:-:S06]  /*a200*/  PRMT R28, R19, 0x7610, R28 ;  /* 0x00007610131c7816 */ /* 0x000fcc000000001c */
[----:B------:R-:W3:Y:S01]  /*a210*/  LDC R23, c[0x0][0x39c] ;  /* 0x0000e700ff177b82 */ /* 0x000ee20000000800 */
[----:B------:R-:W-:Y:S01]  /*a220*/  STG.E.U16 desc[UR8][R8.64], R7 ;  /* 0x0000000708007986 */ /* 0x000fe2000c101508 */
[----:B-1----:R-:W-:Y:S01]  /*a230*/  IMAD R245, R24, 0x8, R245 ;  /* 0x0000000818f57824 */ /* 0x002fe200078e02f5 */
[----:B------:R-:W-:Y:S01]  /*a240*/  F2FP.F16.F32.PACK_AB R0, RZ, R16 ;  /* 0x00000010ff00723e */ /* 0x000fe200000000ff */
[----:B------:R-:W-:Y:S01]  /*a250*/  IMAD.WIDE R4, R33, 0x2, R2 ;  /* 0x0000000221047825 */ /* 0x000fe200078e0202 */
[----:B------:R1:W-:Y:S03]  /*a260*/  STG.E.U16 desc[UR8][R10.64], R13 ;  /* 0x0000000d0a007986 */ /* 0x0003e6000c101508 */
[----:B------:R-:W4:Y:S01]  /*a270*/  LDC R19, c[0x0][0x39c] ;  /* 0x0000e700ff137b82 */ /* 0x000f220000000800 */
[----:B------:R1:W-:Y:S01]  /*a280*/  STG.E.U16 desc[UR8][R2.64], R28 ;  /* 0x0000001c02007986 */ /* 0x0003e2000c101508 */
[----:B------:R-:W-:-:S03]  /*a290*/  F2FP.F16.F32.PACK_AB R22, RZ, R22 ;  /* 0x00000016ff16723e */ /* 0x000fc600000000ff */
[----:B------:R-:W4:Y:S03]  /*a2a0*/  LDS R31, [R244+0xe140] ;  /* 0x00e14000f41f7984 */ /* 0x000f260000000800 */
[----:B------:R-:W4:Y:S01]  /*a2b0*/  LDC R29, c[0x0][0x39c] ;  /* 0x0000e700ff1d7b82 */ /* 0x000f220000000800 */
[----:B-1----:R-:W-:Y:S01]  /*a2c0*/  IMAD.WIDE R12, R245, 0x2, R14 ;  /* 0x00000002f50c7825 */ /* 0x002fe200078e020e */
[----:B------:R-:W-:Y:S01]  /*a2d0*/  LDS R33, [R244+0xe1c0] ;  /* 0x00e1c000f4217984 */ /* 0x000fe20000000800 */
[----:B------:R-:W-:Y:S02]  /*a2e0*/  F2FP.F16.F32.PACK_AB R3, RZ, R17 ;  /* 0x00000011ff03723e */ /* 0x000fe400000000ff */
[----:B------:R-:W-:Y:S01]  /*a2f0*/  IMAD.WIDE R6, R25, 0x2, R4 ;  /* 0x0000000219067825 */ /* 0x000fe200078e0204 */
[----:B------:R-:W-:Y:S02]  /*a300*/  LDS R24, [R244+0xe240] ;  /* 0x00e24000f4187984 */ /* 0x000fe40000000800 */
[----:B------:R-:W1:Y:S01]  /*a310*/  LDC.64 R16, c[0x0][0x390] ;  /* 0x0000e400ff107b82 */ /* 0x000e620000000a00 */
[----:B--2---:R-:W-:Y:S01]  /*a320*/  IMAD.WIDE R10, R27, 0x2, R12 ;  /* 0x000000021b0a7825 */ /* 0x004fe200078e020c */
[----:B------:R2:W-:Y:S04]  /*a330*/  STG.E.U16 desc[UR8][R4.64], R22 ;  /* 0x0000001604007986 */ /* 0x0005e8000c101508 */
[----:B------:R-:W1:Y:S02]  /*a340*/  LDS R22, [R244+0xe0c0] ;  /* 0x00e0c000f4167984 */ /* 0x000e640000000800 */
[----:B------:R-:W1:Y:S01]  /*a350*/  LDC R27, c[0x0][0x39c] ;  /* 0x0000e700ff1b7b82 */ /* 0x000e620000000800 */
[----:B---3--:R-:W-:-:S02]  /*a360*/  IMAD.WIDE R8, R23, 0x2, R6 ;  /* 0x0000000217087825 */ /* 0x008fc400078e0206 */
[----:B------:R-:W3:Y:S04]  /*a370*/  LDS R23, [R244+0xe100] ;  /* 0x00e10000f4177984 */ /* 0x000ee80000000800 */
[----:B------:R-:W-:Y:S01]  /*a380*/  LDS R25, [R244+0xe280] ;  /* 0x00e28000f4197984 */ /* 0x000fe20000000800 */
[----:B--2---:R-:W2:Y:S01]  /*a390*/  LDC R5, c[0x0][0x39c] ;  /* 0x0000e700ff057b82 */ /* 0x004ea20000000800 */
[----:B------:R-:W-:Y:S01]  /*a3a0*/  PRMT R4, R3, 0x7610, R4 ;  /* 0x0000761003047816 */ /* 0x000fe20000000004 */
[----:B----4-:R-:W-:Y:S01]  /*a3b0*/  IMAD.WIDE R14, R19, 0x2, R10 ;  /* 0x00000002130e7825 */ /* 0x010fe200078e020a */
[----:B------:R-:W-:Y:S03]  /*a3c0*/  LDS R28, [R244+0xe340] ;  /* 0x00e34000f41c7984 */ /* 0x000fe60000000800 */
[----:B------:R-:W-:Y:S01]  /*a3d0*/  IMAD R3, R26, 0x8, R245 ;  /* 0x000000081a037824 */ /* 0x000fe200078e02f5 */
[----:B------:R4:W-:Y:S01]  /*a3e0*/  STG.E.U16 desc[UR8][R6.64], R0 ;  /* 0x0000000006007986 */ /* 0x0009e2000c101508 */
[----:B------:R-:W3:Y:S02]  /*a3f0*/  LDC R35, c[0x0][0x39c] ;  /* 0x0000e700ff237b82 */ /* 0x000ee40000000800 */
[----:B-1----:R-:W-:Y:S01]  /*a400*/  IMAD.WIDE R2, R3, 0x2, R16 ;  /* 0x0000000203027825 */ /* 0x002fe200078e0210 */
[----:B------:R1:W-:Y:S03]  /*a410*/  STG.E.U16 desc[UR8][R8.64], R4 ;  /* 0x0000000408007986 */ /* 0x0003e6000c101508 */
[----:B------:R-:W-:Y:S01]  /*a420*/  IMAD.WIDE R16, R29, 0x2, R14 ;  /* 0x000000021d107825 */ /* 0x000fe200078e020e */
[----:B------:R-:W3:Y:S01]  /*a430*/  LDS R0, [R244+0xe200] ;  /* 0x00e20000f4007984 */ /* 0x000ee20000000800 */
[----:B------:R-:W3:Y:S01]  /*a440*/  LDC R37, c[0x0][0x39c] ;  /* 0x0000e700ff257b82 */ /* 0x000ee20000000800 */
[----:B----4-:R-:W-:Y:S01]  /*a450*/  F2FP.F16.F32.PACK_AB R6, RZ, R18 ;  /* 0x00000012ff06723e */ /* 0x010fe200000000ff */
[----:B------:R-:W-:Y:S01]  /*a460*/  IMAD.WIDE R18, R27, 0x2, R16 ;  /* 0x000000021b127825 */ /* 0x000fe200078e0210 */
[----:B------:R-:W4:Y:S05]  /*a470*/  LDS R26, [R244+0xe2c0] ;  /* 0x00e2c000f41a7984 */ /* 0x000f2a0000000800 */
[----:B-1----:R-:W1:Y:S01]  /*a480*/  LDC R9, c[0x0][0x39c] ;  /* 0x0000e700ff097b82 */ /* 0x002e620000000800 */
[----:B------:R-:W4:Y:S01]  /*a490*/  LDS R27, [R244+0xe300] ;  /* 0x00e30000f41b7984 */ /* 0x000f220000000800 */
[----:B------:R-:W-:-:S03]  /*a4a0*/  F2FP.F16.F32.PACK_AB R20, RZ, R20 ;  /* 0x00000014ff14723e */ /* 0x000fc600000000ff */
[----:B------:R-:W4:Y:S01]  /*a4b0*/  LDS R29, [R244+0xe380] ;  /* 0x00e38000f41d7984 */ /* 0x000f220000000800 */
[----:B------:R-:W-:Y:S01]  /*a4c0*/  F2FP.F16.F32.PACK_AB R21, RZ, R21 ;  /* 0x00000015ff15723e */ /* 0x000fe200000000ff */
[----:B--2---:R-:W-:Y:S01]  /*a4d0*/  IMAD.WIDE R4, R5, 0x2, R2 ;  /* 0x0000000205047825 */ /* 0x004fe200078e0202 */
[----:B------:R-:W-:Y:S02]  /*a4e0*/  PRMT R7, R6, 0x7610, R7 ;  /* 0x0000761006077816 */ /* 0x000fe40000000007 */
[----:B------:R-:W-:Y:S01]  /*a4f0*/  F2FP.F16.F32.PACK_AB R31, RZ, R31 ;  /* 0x0000001fff1f723e */ /* 0x000fe200000000ff */
[----:B------:R2:W-:Y:S04]  /*a500*/  STG.E.U16 desc[UR8][R12.64], R20 ;  /* 0x000000140c007986 */ /* 0x0005e8000c101508 */
[----:B------:R-:W-:Y:S01]  /*a510*/  STG.E.U16 desc[UR8][R10.64], R21 ;  /* 0x000000150a007986 */ /* 0x000fe2000c101508 */
[----:B------:R-:W-:-:S03]  /*a520*/  F2FP.F16.F32.PACK_AB R22, RZ, R22 ;  /* 0x00000016ff16723e */ /* 0x000fc600000000ff */
[----:B------:R3:W-:Y:S01]  /*a530*/  STG.E.U16 desc[UR8][R14.64], R7 ;  /* 0x000000070e007986 */ /* 0x0007e2000c101508 */
[----:B--2---:R-:W-:Y:S02]  /*a540*/  PRMT R13, R31, 0x7610, R13 ;  /* 0x000076101f0d7816 */ /* 0x004fe4000000000d */
[----:B------:R-:W2:Y:S01]  /*a550*/  LDC R31, c[0x0][0x39c] ;  /* 0x0000e700ff1f7b82 */ /* 0x000ea20000000800 */
[----:B---3--:R-:W-:Y:S01]  /*a560*/  IMAD.WIDE R6, R41, 0x2, R4 ;  /* 0x0000000229067825 */ /* 0x008fe200078e0204 */
[----:B------:R-:W-:-:S03]  /*a570*/  PRMT R11, R22, 0x7610, R11 ;  /* 0x00007610160b7816 */ /* 0x000fc6000000000b */
[----:B------:R-:W-:-:S03]  /*a580*/  IMAD.WIDE R20, R35, 0x2, R18 ;  /* 0x0000000223147825 */ /* 0x000fc600078e0212 */
[----:B------:R-:W3:Y:S01]  /*a590*/  LDC R35, c[0x0][0x39c] ;  /* 0x0000e700ff237b82 */ /* 0x000ee20000000800 */
[----:B-1----:R-:W-:Y:S01]  /*a5a0*/  IMAD.WIDE R8, R9, 0x2, R6 ;  /* 0x0000000209087825 */ /* 0x002fe200078e0206 */
[----:B------:R-:W-:Y:S01]  /*a5b0*/  F2FP.F16.F32.PACK_AB R23, RZ, R23 ;  /* 0x00000017ff17723e */ /* 0x000fe200000000ff */
[----:B------:R1:W-:Y:S04]  /*a5c0*/  STG.E.U16 desc[UR8][R16.64], R11 ;  /* 0x0000000b10007986 */ /* 0x0003e8000c101508 */
[----:B------:R4:W-:Y:S01]  /*a5d0*/  STG.E.U16 desc[UR8][R18.64], R23 ;  /* 0x0000001712007986 */ /* 0x0009e2000c101508 */
[----:B-1----:R-:W-:-:S03]  /*a5e0*/  IMAD.WIDE R10, R43, 0x2, R8 ;  /* 0x000000022b0a7825 */ /* 0x002fc600078e0208 */
[----:B------:R1:W-:Y:S01]  /*a5f0*/  STG.E.U16 desc[UR8][R20.64], R13 ;  /* 0x0000000d14007986 */ /* 0x0003e2000c101508 */
[----:B----4-:R-:W-:Y:S01]  /*a600*/  IMAD.WIDE R22, R37, 0x2, R20 ;  /* 0x0000000225167825 */ /* 0x010fe200078e0214 */
[----:B------:R-:W-:Y:S02]  /*a610*/  F2FP.F16.F32.PACK_AB R32, RZ, R32 ;  /* 0x00000020ff20723e */ /* 0x000fe400000000ff */
[----:B------:R-:W-:Y:S01]  /*a620*/  F2FP.F16.F32.PACK_AB R33, RZ, R33 ;  /* 0x00000021ff21723e */ /* 0x000fe200000000ff */
[----:B-1----:R-:W-:Y:S01]  /*a630*/  IMAD.WIDE R12, R45, 0x2, R10 ;  /* 0x000000022d0c7825 */ /* 0x002fe200078e020a */
[----:B------:R-:W-:-:S03]  /*a640*/  F2FP.F16.F32.PACK_AB R0, RZ, R0 ;  /* 0x00000000ff00723e */ /* 0x000fc600000000ff */
[----:B------:R-:W-:Y:S01]  /*a650*/  IMAD.WIDE R18, R39, 0x2, R22 ;  /* 0x0000000227127825 */ /* 0x000fe200078e0216 */
[----:B------:R-:W-:Y:S01]  /*a660*/  F2FP.F16.F32.PACK_AB R24, RZ, R24 ;  /* 0x00000018ff18723e */ /* 0x000fe200000000ff */
[----:B------:R-:W-:Y:S01]  /*a670*/  STG.E.U16 desc[UR8][R22.64], R32 ;  /* 0x0000002016007986 */ /* 0x000fe2000c101508 */
[----:B------:R-:W-:Y:S01]  /*a680*/  F2FP.F16.F32.PACK_AB R25, RZ, R25 ;  /* 0x00000019ff19723e */ /* 0x000fe200000000ff */
[----:B--2---:R-:W-:Y:S01]  /*a690*/  IMAD.WIDE R14, R31, 0x2, R12 ;  /* 0x000000021f0e7825 */ /* 0x004fe200078e020c */
[----:B------:R-:W-:Y:S01]  /*a6a0*/  F2FP.F16.F32.PACK_AB R26, RZ, R26 ;  /* 0x0000001aff1a723e */ /* 0x000fe200000000ff */
[----:B------:R-:W-:Y:S01]  /*a6b0*/  STG.E.U16 desc[UR8][R18.64], R33 ;  /* 0x0000002112007986 */ /* 0x000fe2000c101508 */
[----:B------:R-:W-:Y:S02]  /*a6c0*/  F2FP.F16.F32.PACK_AB R27, RZ, R27 ;  /* 0x0000001bff1b723e */ /* 0x000fe400000000ff */
[----:B------:R-:W-:Y:S01]  /*a6d0*/  F2FP.F16.F32.PACK_AB R28, RZ, R28 ;  /* 0x0000001cff1c723e */ /* 0x000fe200000000ff */
[----:B------:R-:W-:Y:S01]  /*a6e0*/  STG.E.U16 desc[UR8][R2.64], R0 ;  /* 0x0000000002007986 */ /* 0x000fe2000c101508 */
[----:B------:R-:W-:Y:S01]  /*a6f0*/  F2FP.F16.F32.PACK_AB R29, RZ, R29 ;  /* 0x0000001dff1d723e */ /* 0x000fe200000000ff */
[----:B---3--:R-:W-:Y:S01]  /*a700*/  IMAD.WIDE R16, R35, 0x2, R14 ;  /* 0x0000000223107825 */ /* 0x008fe200078e020e */
[----:B------:R-:W-:Y:S01]  /*a710*/  F2FP.F16.F32.PACK_AB R30, RZ, R30 ;  /* 0x0000001eff1e723e */ /* 0x000fe200000000ff */
[----:B------:R-:W-:Y:S04]  /*a720*/  STG.E.U16 desc[UR8][R4.64], R24 ;  /* 0x0000001804007986 */ /* 0x000fe8000c101508 */
[----:B------:R-:W-:Y:S04]  /*a730*/  STG.E.U16 desc[UR8][R6.64], R25 ;  /* 0x0000001906007986 */ /* 0x000fe8000c101508 */
[----:B------:R-:W-:Y:S04]  /*a740*/  STG.E.U16 desc[UR8][R8.64], R26 ;  /* 0x0000001a08007986 */ /* 0x000fe8000c101508 */
[----:B------:R-:W-:Y:S04]  /*a750*/  STG.E.U16 desc[UR8][R10.64], R27 ;  /* 0x0000001b0a007986 */ /* 0x000fe8000c101508 */
[----:B------:R-:W-:Y:S04]  /*a760*/  STG.E.U16 desc[UR8][R12.64], R28 ;  /* 0x0000001c0c007986 */ /* 0x000fe8000c101508 */
[----:B------:R-:W-:Y:S04]  /*a770*/  STG.E.U16 desc[UR8][R14.64], R29 ;  /* 0x0000001d0e007986 */ /* 0x000fe8000c101508 */
[----:B------:R-:W-:Y:S01]  /*a780*/  STG.E.U16 desc[UR8][R16.64], R30 ;  /* 0x0000001e10007986 */ /* 0x000fe2000c101508 */
[----:B------:R-:W-:Y:S05]  /*a790*/  EXIT ;  /* 0x000000000000794d */ /* 0x000fea0003800000 */
.L_x_4:
[----:B------:R-:W-:-:S00]  /*a7a0*/  BRA `(.L_x_4) ;  /* 0xfffffffc00fc7947 */ /* 0x000fc0000383ffff */
[----:B------:R-:W-:-:S00]  /*a7b0*/  NOP ;  /* 0x0000000000007918 */ /* 0x000fc00000000000 */
        /* <DEDUP_REMOVED lines=12> */
.L_x_5:


//--------------------- .nv.shared._Z6matmulP6__halfS0_S0_iiiff --------------------------
	.section	.nv.shared._Z6matmulP6__halfS0_S0_iiiff,"aw",@nobits
	.sectionflags	@""
	.align	16
	.zero		1024


//--------------------- .nv.shared.reserved.0     --------------------------
	.section	.nv.shared.reserved.0,"aw",@nobits
	.weak		__nv_reservedSMEM_offset_0_alias
	.size		__nv_reservedSMEM_offset_0_alias, 0, 64
	.other		__nv_reservedSMEM_offset_0_alias,@"STO_CUDA_RESERVED_SHARED STV_DEFAULT"
__nv_reservedSMEM_offset_0_alias:
	.zero		0
	.zero		64


//--------------------- .nv.constant0._Z6matmulP6__halfS0_S0_iiiff --------------------------
	.section	.nv.constant0._Z6matmulP6__halfS0_S0_iiiff,"a",@progbits
	.sectionflags	@""
	.align	4
.nv.constant0._Z6matmulP6__halfS0_S0_iiiff:
	.zero		940


//--------------------- SYMBOLS --------------------------

	.type		.nv.reservedSmem.offset0,@object
	.size		.nv.reservedSmem.offset0,0x4
	.type		.nv.reservedSmem.cap,@object
	.size		.nv.reservedSmem.cap,0x4
